//
// Generated by NVIDIA NVVM Compiler
//
// Compiler Build ID: CL-36424714
// Cuda compilation tools, release 13.0, V13.0.88
// Based on NVVM 20.0.0
//

.version 9.0
.target sm_100
.address_size 64

	// .globl	_ZN3cub18CUB_300001_SM_10006detail11EmptyKernelIvEEvv
// _ZZN3cub18CUB_300001_SM_10006detail6reduce28DeviceReduceSingleTileKernelINS2_10policy_hubIfjN4cuda3std3__44plusIfEEE10Policy1000EN6thrust24THRUST_300001_SM_1000_NS6detail15normal_iteratorINSD_10device_ptrIKfEEEEPfjS9_ff11variance_opEEvT0_T1_T2_T3_T4_T6_E12temp_storage has been demoted
// _ZZN3cub18CUB_300001_SM_10006detail6reduce18DeviceReduceKernelINS2_10policy_hubIfjN4cuda3std3__44plusIfEEE10Policy1000EN6thrust24THRUST_300001_SM_1000_NS6detail15normal_iteratorINSD_10device_ptrIKfEEEEjS9_f11variance_opEEvT0_PT3_T1_NS0_13GridEvenShareISO_EET2_T4_E12temp_storage has been demoted
// _ZZN3cub18CUB_300001_SM_10006detail6reduce28DeviceReduceSingleTileKernelINS2_10policy_hubIfjN4cuda3std3__44plusIfEEE10Policy1000EPfSC_iS9_ffNS7_10__identityEEEvT0_T1_T2_T3_T4_T6_E12temp_storage has been demoted
// _ZZN3cub18CUB_300001_SM_10006detail6reduce28DeviceReduceSingleTileKernelINS2_10policy_hubIfyN4cuda3std3__44plusIfEEE10Policy1000EN6thrust24THRUST_300001_SM_1000_NS6detail15normal_iteratorINSD_10device_ptrIKfEEEEPfyS9_ff11variance_opEEvT0_T1_T2_T3_T4_T6_E12temp_storage has been demoted
// _ZZN3cub18CUB_300001_SM_10006detail6reduce18DeviceReduceKernelINS2_10policy_hubIfyN4cuda3std3__44plusIfEEE10Policy1000EN6thrust24THRUST_300001_SM_1000_NS6detail15normal_iteratorINSD_10device_ptrIKfEEEEyS9_f11variance_opEEvT0_PT3_T1_NS0_13GridEvenShareISO_EET2_T4_E12temp_storage has been demoted
// _ZZN3cub18CUB_300001_SM_10006detail6reduce28DeviceReduceSingleTileKernelINS2_10policy_hubIfyN4cuda3std3__44plusIfEEE10Policy1000EPfSC_iS9_ffNS7_10__identityEEEvT0_T1_T2_T3_T4_T6_E12temp_storage has been demoted
// _ZZN3cub18CUB_300001_SM_10006detail6reduce28DeviceReduceSingleTileKernelINS2_10policy_hubIfjN4cuda3std3__44plusIfEEE10Policy1000EN6thrust24THRUST_300001_SM_1000_NS6detail15normal_iteratorINSD_10device_ptrIfEEEEPfjS9_ffNS7_10__identityEEEvT0_T1_T2_T3_T4_T6_E12temp_storage has been demoted
// _ZZN3cub18CUB_300001_SM_10006detail6reduce18DeviceReduceKernelINS2_10policy_hubIfjN4cuda3std3__44plusIfEEE10Policy1000EN6thrust24THRUST_300001_SM_1000_NS6detail15normal_iteratorINSD_10device_ptrIfEEEEjS9_fNS7_10__identityEEEvT0_PT3_T1_NS0_13GridEvenShareISN_EET2_T4_E12temp_storage has been demoted
// _ZZN3cub18CUB_300001_SM_10006detail6reduce28DeviceReduceSingleTileKernelINS2_10policy_hubIfyN4cuda3std3__44plusIfEEE10Policy1000EN6thrust24THRUST_300001_SM_1000_NS6detail15normal_iteratorINSD_10device_ptrIfEEEEPfyS9_ffNS7_10__identityEEEvT0_T1_T2_T3_T4_T6_E12temp_storage has been demoted
// _ZZN3cub18CUB_300001_SM_10006detail6reduce18DeviceReduceKernelINS2_10policy_hubIfyN4cuda3std3__44plusIfEEE10Policy1000EN6thrust24THRUST_300001_SM_1000_NS6detail15normal_iteratorINSD_10device_ptrIfEEEEyS9_fNS7_10__identityEEEvT0_PT3_T1_NS0_13GridEvenShareISN_EET2_T4_E12temp_storage has been demoted
.global .align 1 .b8 _ZN34_INTERNAL_8684eb44_4_k_cu_94682b4d4cuda3std3__45__cpo5beginE[1];
.global .align 1 .b8 _ZN34_INTERNAL_8684eb44_4_k_cu_94682b4d4cuda3std3__45__cpo3endE[1];
.global .align 1 .b8 _ZN34_INTERNAL_8684eb44_4_k_cu_94682b4d4cuda3std3__45__cpo6cbeginE[1];
.global .align 1 .b8 _ZN34_INTERNAL_8684eb44_4_k_cu_94682b4d4cuda3std3__45__cpo4cendE[1];
.global .align 1 .b8 _ZN34_INTERNAL_8684eb44_4_k_cu_94682b4d4cuda3std3__45__cpo6rbeginE[1];
.global .align 1 .b8 _ZN34_INTERNAL_8684eb44_4_k_cu_94682b4d4cuda3std3__45__cpo4rendE[1];
.global .align 1 .b8 _ZN34_INTERNAL_8684eb44_4_k_cu_94682b4d4cuda3std3__45__cpo7crbeginE[1];
.global .align 1 .b8 _ZN34_INTERNAL_8684eb44_4_k_cu_94682b4d4cuda3std3__45__cpo5crendE[1];
.global .align 1 .b8 _ZN34_INTERNAL_8684eb44_4_k_cu_94682b4d4cuda3std3__436_GLOBAL__N__8684eb44_4_k_cu_94682b4d6ignoreE[1];
.global .align 1 .b8 _ZN34_INTERNAL_8684eb44_4_k_cu_94682b4d4cuda3std3__419piecewise_constructE[1];
.global .align 1 .b8 _ZN34_INTERNAL_8684eb44_4_k_cu_94682b4d4cuda3std3__48in_placeE[1];
.global .align 1 .b8 _ZN34_INTERNAL_8684eb44_4_k_cu_94682b4d4cuda3std3__420unreachable_sentinelE[1];
.global .align 1 .b8 _ZN34_INTERNAL_8684eb44_4_k_cu_94682b4d4cuda3std3__47nulloptE[1];
.global .align 1 .b8 _ZN34_INTERNAL_8684eb44_4_k_cu_94682b4d4cuda3std3__48unexpectE[1];
.global .align 1 .b8 _ZN34_INTERNAL_8684eb44_4_k_cu_94682b4d4cuda3std6ranges3__45__cpo4swapE[1];
.global .align 1 .b8 _ZN34_INTERNAL_8684eb44_4_k_cu_94682b4d4cuda3std6ranges3__45__cpo9iter_moveE[1];
.global .align 1 .b8 _ZN34_INTERNAL_8684eb44_4_k_cu_94682b4d4cuda3std6ranges3__45__cpo5beginE[1];
.global .align 1 .b8 _ZN34_INTERNAL_8684eb44_4_k_cu_94682b4d4cuda3std6ranges3__45__cpo3endE[1];
.global .align 1 .b8 _ZN34_INTERNAL_8684eb44_4_k_cu_94682b4d4cuda3std6ranges3__45__cpo6cbeginE[1];
.global .align 1 .b8 _ZN34_INTERNAL_8684eb44_4_k_cu_94682b4d4cuda3std6ranges3__45__cpo4cendE[1];
.global .align 1 .b8 _ZN34_INTERNAL_8684eb44_4_k_cu_94682b4d4cuda3std6ranges3__45__cpo7advanceE[1];
.global .align 1 .b8 _ZN34_INTERNAL_8684eb44_4_k_cu_94682b4d4cuda3std6ranges3__45__cpo9iter_swapE[1];
.global .align 1 .b8 _ZN34_INTERNAL_8684eb44_4_k_cu_94682b4d4cuda3std6ranges3__45__cpo4nextE[1];
.global .align 1 .b8 _ZN34_INTERNAL_8684eb44_4_k_cu_94682b4d4cuda3std6ranges3__45__cpo4prevE[1];
.global .align 1 .b8 _ZN34_INTERNAL_8684eb44_4_k_cu_94682b4d4cuda3std6ranges3__45__cpo4dataE[1];
.global .align 1 .b8 _ZN34_INTERNAL_8684eb44_4_k_cu_94682b4d4cuda3std6ranges3__45__cpo5cdataE[1];
.global .align 1 .b8 _ZN34_INTERNAL_8684eb44_4_k_cu_94682b4d4cuda3std6ranges3__45__cpo4sizeE[1];
.global .align 1 .b8 _ZN34_INTERNAL_8684eb44_4_k_cu_94682b4d4cuda3std6ranges3__45__cpo5ssizeE[1];
.global .align 1 .b8 _ZN34_INTERNAL_8684eb44_4_k_cu_94682b4d4cuda3std6ranges3__45__cpo8distanceE[1];
.global .align 1 .b8 _ZN34_INTERNAL_8684eb44_4_k_cu_94682b4d6thrust24THRUST_300001_SM_1000_NS8cuda_cub3parE[1];
.global .align 1 .b8 _ZN34_INTERNAL_8684eb44_4_k_cu_94682b4d6thrust24THRUST_300001_SM_1000_NS8cuda_cub10par_nosyncE[1];
.global .align 1 .b8 _ZN34_INTERNAL_8684eb44_4_k_cu_94682b4d6thrust24THRUST_300001_SM_1000_NS6system6detail10sequential3seqE[1];
.global .align 1 .b8 _ZN34_INTERNAL_8684eb44_4_k_cu_94682b4d6thrust24THRUST_300001_SM_1000_NS12placeholders2_1E[1];
.global .align 1 .b8 _ZN34_INTERNAL_8684eb44_4_k_cu_94682b4d6thrust24THRUST_300001_SM_1000_NS12placeholders2_2E[1];
.global .align 1 .b8 _ZN34_INTERNAL_8684eb44_4_k_cu_94682b4d6thrust24THRUST_300001_SM_1000_NS12placeholders2_3E[1];
.global .align 1 .b8 _ZN34_INTERNAL_8684eb44_4_k_cu_94682b4d6thrust24THRUST_300001_SM_1000_NS12placeholders2_4E[1];
.global .align 1 .b8 _ZN34_INTERNAL_8684eb44_4_k_cu_94682b4d6thrust24THRUST_300001_SM_1000_NS12placeholders2_5E[1];
.global .align 1 .b8 _ZN34_INTERNAL_8684eb44_4_k_cu_94682b4d6thrust24THRUST_300001_SM_1000_NS12placeholders2_6E[1];
.global .align 1 .b8 _ZN34_INTERNAL_8684eb44_4_k_cu_94682b4d6thrust24THRUST_300001_SM_1000_NS12placeholders2_7E[1];
.global .align 1 .b8 _ZN34_INTERNAL_8684eb44_4_k_cu_94682b4d6thrust24THRUST_300001_SM_1000_NS12placeholders2_8E[1];
.global .align 1 .b8 _ZN34_INTERNAL_8684eb44_4_k_cu_94682b4d6thrust24THRUST_300001_SM_1000_NS12placeholders2_9E[1];
.global .align 1 .b8 _ZN34_INTERNAL_8684eb44_4_k_cu_94682b4d6thrust24THRUST_300001_SM_1000_NS12placeholders3_10E[1];
.global .align 1 .b8 _ZN34_INTERNAL_8684eb44_4_k_cu_94682b4d6thrust24THRUST_300001_SM_1000_NS3seqE[1];

.visible .entry _ZN3cub18CUB_300001_SM_10006detail11EmptyKernelIvEEvv()
{


	ret;

}
	// .globl	_ZN3cub18CUB_300001_SM_10006detail8for_each13static_kernelINS2_12policy_hub_t12policy_500_tEmN6thrust24THRUST_300001_SM_1000_NS8cuda_cub20__uninitialized_fill7functorINS7_10device_ptrIfEEfEEEEvT0_T1_
.visible .entry _ZN3cub18CUB_300001_SM_10006detail8for_each13static_kernelINS2_12policy_hub_t12policy_500_tEmN6thrust24THRUST_300001_SM_1000_NS8cuda_cub20__uninitialized_fill7functorINS7_10device_ptrIfEEfEEEEvT0_T1_(
	.param .u64 _ZN3cub18CUB_300001_SM_10006detail8for_each13static_kernelINS2_12policy_hub_t12policy_500_tEmN6thrust24THRUST_300001_SM_1000_NS8cuda_cub20__uninitialized_fill7functorINS7_10device_ptrIfEEfEEEEvT0_T1__param_0,
	.param .align 8 .b8 _ZN3cub18CUB_300001_SM_10006detail8for_each13static_kernelINS2_12policy_hub_t12policy_500_tEmN6thrust24THRUST_300001_SM_1000_NS8cuda_cub20__uninitialized_fill7functorINS7_10device_ptrIfEEfEEEEvT0_T1__param_1[16]
)
.maxntid 256
{
	.reg .pred 	%p<4>;
	.reg .b16 	%rs<5>;
	.reg .b32 	%r<10>;
	.reg .b32 	%f<3>;
	.reg .b64 	%rd<16>;

	ld.param.f32 	%f2, [_ZN3cub18CUB_300001_SM_10006detail8for_each13static_kernelINS2_12policy_hub_t12policy_500_tEmN6thrust24THRUST_300001_SM_1000_NS8cuda_cub20__uninitialized_fill7functorINS7_10device_ptrIfEEfEEEEvT0_T1__param_1+8];
	ld.param.u64 	%rd4, [_ZN3cub18CUB_300001_SM_10006detail8for_each13static_kernelINS2_12policy_hub_t12policy_500_tEmN6thrust24THRUST_300001_SM_1000_NS8cuda_cub20__uninitialized_fill7functorINS7_10device_ptrIfEEfEEEEvT0_T1__param_1];
	ld.param.u64 	%rd5, [_ZN3cub18CUB_300001_SM_10006detail8for_each13static_kernelINS2_12policy_hub_t12policy_500_tEmN6thrust24THRUST_300001_SM_1000_NS8cuda_cub20__uninitialized_fill7functorINS7_10device_ptrIfEEfEEEEvT0_T1__param_0];
	mov.u32 	%r7, %ctaid.x;
	mul.wide.u32 	%rd1, %r7, 512;
	sub.s64 	%rd2, %rd5, %rd1;
	setp.lt.u64 	%p1, %rd2, 512;
	@%p1 bra 	$L__BB1_2;
	mov.u32 	%r9, %tid.x;
	cvta.to.global.u64 	%rd11, %rd4;
	cvt.u64.u32 	%rd12, %r9;
	add.s64 	%rd13, %rd1, %rd12;
	shl.b64 	%rd14, %rd13, 2;
	add.s64 	%rd15, %rd11, %rd14;
	st.global.f32 	[%rd15], %f2;
	st.global.f32 	[%rd15+1024], %f2;
	bra.uni 	$L__BB1_6;
$L__BB1_2:
	cvta.to.global.u64 	%rd6, %rd4;
	mov.u32 	%r1, %tid.x;
	cvt.u64.u32 	%rd7, %r1;
	setp.le.u64 	%p2, %rd2, %rd7;
	add.s64 	%rd8, %rd1, %rd7;
	shl.b64 	%rd9, %rd8, 2;
	add.s64 	%rd3, %rd6, %rd9;
	@%p2 bra 	$L__BB1_4;
	st.global.f32 	[%rd3], %f2;
$L__BB1_4:
	add.s32 	%r8, %r1, 256;
	cvt.u64.u32 	%rd10, %r8;
	setp.le.u64 	%p3, %rd2, %rd10;
	@%p3 bra 	$L__BB1_6;
	st.global.f32 	[%rd3+1024], %f2;
$L__BB1_6:
	ret;

}
	// .globl	_ZN3cub18CUB_300001_SM_10006detail9transform16transform_kernelINS2_10policy_hubILb1EN4cuda3std3__45tupleIJN6thrust24THRUST_300001_SM_1000_NS6detail15normal_iteratorINSA_10device_ptrIKfEEEEEEEE10policy1000Ei11variance_opNSC_INSD_IfEEEEJPSE_EEEvT0_iT1_T2_DpNS2_10kernel_argIT3_EE
.visible .entry _ZN3cub18CUB_300001_SM_10006detail9transform16transform_kernelINS2_10policy_hubILb1EN4cuda3std3__45tupleIJN6thrust24THRUST_300001_SM_1000_NS6detail15normal_iteratorINSA_10device_ptrIKfEEEEEEEE10policy1000Ei11variance_opNSC_INSD_IfEEEEJPSE_EEEvT0_iT1_T2_DpNS2_10kernel_argIT3_EE(
	.param .u32 _ZN3cub18CUB_300001_SM_10006detail9transform16transform_kernelINS2_10policy_hubILb1EN4cuda3std3__45tupleIJN6thrust24THRUST_300001_SM_1000_NS6detail15normal_iteratorINSA_10device_ptrIKfEEEEEEEE10policy1000Ei11variance_opNSC_INSD_IfEEEEJPSE_EEEvT0_iT1_T2_DpNS2_10kernel_argIT3_EE_param_0,
	.param .u32 _ZN3cub18CUB_300001_SM_10006detail9transform16transform_kernelINS2_10policy_hubILb1EN4cuda3std3__45tupleIJN6thrust24THRUST_300001_SM_1000_NS6detail15normal_iteratorINSA_10device_ptrIKfEEEEEEEE10policy1000Ei11variance_opNSC_INSD_IfEEEEJPSE_EEEvT0_iT1_T2_DpNS2_10kernel_argIT3_EE_param_1,
	.param .align 4 .b8 _ZN3cub18CUB_300001_SM_10006detail9transform16transform_kernelINS2_10policy_hubILb1EN4cuda3std3__45tupleIJN6thrust24THRUST_300001_SM_1000_NS6detail15normal_iteratorINSA_10device_ptrIKfEEEEEEEE10policy1000Ei11variance_opNSC_INSD_IfEEEEJPSE_EEEvT0_iT1_T2_DpNS2_10kernel_argIT3_EE_param_2[4],
	.param .align 8 .b8 _ZN3cub18CUB_300001_SM_10006detail9transform16transform_kernelINS2_10policy_hubILb1EN4cuda3std3__45tupleIJN6thrust24THRUST_300001_SM_1000_NS6detail15normal_iteratorINSA_10device_ptrIKfEEEEEEEE10policy1000Ei11variance_opNSC_INSD_IfEEEEJPSE_EEEvT0_iT1_T2_DpNS2_10kernel_argIT3_EE_param_3[8],
	.param .align 8 .b8 _ZN3cub18CUB_300001_SM_10006detail9transform16transform_kernelINS2_10policy_hubILb1EN4cuda3std3__45tupleIJN6thrust24THRUST_300001_SM_1000_NS6detail15normal_iteratorINSA_10device_ptrIKfEEEEEEEE10policy1000Ei11variance_opNSC_INSD_IfEEEEJPSE_EEEvT0_iT1_T2_DpNS2_10kernel_argIT3_EE_param_4[16]
)
.maxntid 128
{
	.reg .pred 	%p<37>;
	.reg .b32 	%r<84>;
	.reg .b32 	%f<135>;
	.reg .b64 	%rd<65>;

	ld.param.f32 	%f2, [_ZN3cub18CUB_300001_SM_10006detail9transform16transform_kernelINS2_10policy_hubILb1EN4cuda3std3__45tupleIJN6thrust24THRUST_300001_SM_1000_NS6detail15normal_iteratorINSA_10device_ptrIKfEEEEEEEE10policy1000Ei11variance_opNSC_INSD_IfEEEEJPSE_EEEvT0_iT1_T2_DpNS2_10kernel_argIT3_EE_param_2];
	ld.param.u32 	%r50, [_ZN3cub18CUB_300001_SM_10006detail9transform16transform_kernelINS2_10policy_hubILb1EN4cuda3std3__45tupleIJN6thrust24THRUST_300001_SM_1000_NS6detail15normal_iteratorINSA_10device_ptrIKfEEEEEEEE10policy1000Ei11variance_opNSC_INSD_IfEEEEJPSE_EEEvT0_iT1_T2_DpNS2_10kernel_argIT3_EE_param_0];
	ld.param.u64 	%rd15, [_ZN3cub18CUB_300001_SM_10006detail9transform16transform_kernelINS2_10policy_hubILb1EN4cuda3std3__45tupleIJN6thrust24THRUST_300001_SM_1000_NS6detail15normal_iteratorINSA_10device_ptrIKfEEEEEEEE10policy1000Ei11variance_opNSC_INSD_IfEEEEJPSE_EEEvT0_iT1_T2_DpNS2_10kernel_argIT3_EE_param_4];
	ld.param.u64 	%rd16, [_ZN3cub18CUB_300001_SM_10006detail9transform16transform_kernelINS2_10policy_hubILb1EN4cuda3std3__45tupleIJN6thrust24THRUST_300001_SM_1000_NS6detail15normal_iteratorINSA_10device_ptrIKfEEEEEEEE10policy1000Ei11variance_opNSC_INSD_IfEEEEJPSE_EEEvT0_iT1_T2_DpNS2_10kernel_argIT3_EE_param_3];
	ld.param.u32 	%r49, [_ZN3cub18CUB_300001_SM_10006detail9transform16transform_kernelINS2_10policy_hubILb1EN4cuda3std3__45tupleIJN6thrust24THRUST_300001_SM_1000_NS6detail15normal_iteratorINSA_10device_ptrIKfEEEEEEEE10policy1000Ei11variance_opNSC_INSD_IfEEEEJPSE_EEEvT0_iT1_T2_DpNS2_10kernel_argIT3_EE_param_1];
	cvta.to.global.u64 	%rd1, %rd16;
	cvta.to.global.u64 	%rd2, %rd15;
	shl.b32 	%r1, %r49, 7;
	mov.u32 	%r51, %ctaid.x;
	mul.lo.s32 	%r2, %r1, %r51;
	sub.s32 	%r3, %r50, %r2;
	min.s32 	%r4, %r1, %r3;
	shl.b32 	%r5, %r4, 2;
	mov.u32 	%r6, %tid.x;
	shl.b32 	%r72, %r6, 7;
	setp.ge.s32 	%p1, %r72, %r5;
	@%p1 bra 	$L__BB2_3;
	mul.wide.u32 	%rd17, %r6, 128;
	add.s64 	%rd18, %rd2, %rd17;
	mul.wide.s32 	%rd19, %r2, 4;
	add.s64 	%rd63, %rd18, %rd19;
$L__BB2_2:
	.pragma "nounroll";
	// begin inline asm
	prefetch.global.L2 [%rd63];
	// end inline asm
	add.s32 	%r72, %r72, 16384;
	add.s64 	%rd63, %rd63, 16384;
	setp.lt.s32 	%p2, %r72, %r5;
	@%p2 bra 	$L__BB2_2;
$L__BB2_3:
	mul.wide.s32 	%rd21, %r2, 4;
	add.s64 	%rd6, %rd2, %rd21;
	add.s64 	%rd7, %rd1, %rd21;
	setp.gt.s32 	%p3, %r1, %r3;
	@%p3 bra 	$L__BB2_17;
	setp.lt.s32 	%p4, %r49, 1;
	@%p4 bra 	$L__BB2_58;
	and.b32  	%r10, %r49, 15;
	setp.lt.u32 	%p5, %r49, 16;
	mov.b32 	%r79, 0;
	@%p5 bra 	$L__BB2_8;
	and.b32  	%r79, %r49, 2147483632;
	neg.s32 	%r74, %r79;
	add.s32 	%r73, %r6, 1152;
	mul.wide.u32 	%rd64, %r6, 4;
$L__BB2_7:
	.pragma "nounroll";
	mul.wide.s32 	%rd22, %r73, 4;
	add.s64 	%rd23, %rd22, 1536;
	add.s64 	%rd24, %rd6, %rd64;
	ld.global.f32 	%f3, [%rd24];
	sub.f32 	%f4, %f3, %f2;
	mul.f32 	%f5, %f4, %f4;
	add.s64 	%rd25, %rd7, %rd64;
	st.global.f32 	[%rd25], %f5;
	ld.global.f32 	%f6, [%rd24+512];
	sub.f32 	%f7, %f6, %f2;
	mul.f32 	%f8, %f7, %f7;
	st.global.f32 	[%rd25+512], %f8;
	ld.global.f32 	%f9, [%rd24+1024];
	sub.f32 	%f10, %f9, %f2;
	mul.f32 	%f11, %f10, %f10;
	st.global.f32 	[%rd25+1024], %f11;
	ld.global.f32 	%f12, [%rd24+1536];
	sub.f32 	%f13, %f12, %f2;
	mul.f32 	%f14, %f13, %f13;
	st.global.f32 	[%rd25+1536], %f14;
	ld.global.f32 	%f15, [%rd24+2048];
	sub.f32 	%f16, %f15, %f2;
	mul.f32 	%f17, %f16, %f16;
	st.global.f32 	[%rd25+2048], %f17;
	ld.global.f32 	%f18, [%rd24+2560];
	sub.f32 	%f19, %f18, %f2;
	mul.f32 	%f20, %f19, %f19;
	st.global.f32 	[%rd25+2560], %f20;
	ld.global.f32 	%f21, [%rd24+3072];
	sub.f32 	%f22, %f21, %f2;
	mul.f32 	%f23, %f22, %f22;
	st.global.f32 	[%rd25+3072], %f23;
	ld.global.f32 	%f24, [%rd24+3584];
	sub.f32 	%f25, %f24, %f2;
	mul.f32 	%f26, %f25, %f25;
	st.global.f32 	[%rd25+3584], %f26;
	ld.global.f32 	%f27, [%rd24+4096];
	sub.f32 	%f28, %f27, %f2;
	mul.f32 	%f29, %f28, %f28;
	st.global.f32 	[%rd25+4096], %f29;
	add.s64 	%rd26, %rd6, %rd23;
	ld.global.f32 	%f30, [%rd26+-1536];
	sub.f32 	%f31, %f30, %f2;
	mul.f32 	%f32, %f31, %f31;
	add.s64 	%rd27, %rd7, %rd23;
	st.global.f32 	[%rd27+-1536], %f32;
	ld.global.f32 	%f33, [%rd26+-1024];
	sub.f32 	%f34, %f33, %f2;
	mul.f32 	%f35, %f34, %f34;
	st.global.f32 	[%rd27+-1024], %f35;
	ld.global.f32 	%f36, [%rd26+-512];
	sub.f32 	%f37, %f36, %f2;
	mul.f32 	%f38, %f37, %f37;
	st.global.f32 	[%rd27+-512], %f38;
	ld.global.f32 	%f39, [%rd26];
	sub.f32 	%f40, %f39, %f2;
	mul.f32 	%f41, %f40, %f40;
	st.global.f32 	[%rd27], %f41;
	ld.global.f32 	%f42, [%rd26+512];
	sub.f32 	%f43, %f42, %f2;
	mul.f32 	%f44, %f43, %f43;
	st.global.f32 	[%rd27+512], %f44;
	ld.global.f32 	%f45, [%rd26+1024];
	sub.f32 	%f46, %f45, %f2;
	mul.f32 	%f47, %f46, %f46;
	st.global.f32 	[%rd27+1024], %f47;
	ld.global.f32 	%f48, [%rd26+1536];
	sub.f32 	%f49, %f48, %f2;
	mul.f32 	%f50, %f49, %f49;
	st.global.f32 	[%rd27+1536], %f50;
	add.s32 	%r74, %r74, 16;
	add.s32 	%r73, %r73, 2048;
	add.s64 	%rd64, %rd64, 8192;
	setp.eq.s32 	%p6, %r74, 0;
	@%p6 bra 	$L__BB2_8;
	bra.uni 	$L__BB2_7;
$L__BB2_8:
	setp.eq.s32 	%p7, %r10, 0;
	@%p7 bra 	$L__BB2_58;
	and.b32  	%r37, %r49, 7;
	setp.lt.u32 	%p8, %r10, 8;
	@%p8 bra 	$L__BB2_11;
	shl.b32 	%r53, %r79, 7;
	add.s32 	%r54, %r53, %r6;
	mul.wide.s32 	%rd28, %r54, 4;
	add.s64 	%rd29, %rd6, %rd28;
	ld.global.f32 	%f51, [%rd29];
	sub.f32 	%f52, %f51, %f2;
	mul.f32 	%f53, %f52, %f52;
	add.s64 	%rd30, %rd7, %rd28;
	st.global.f32 	[%rd30], %f53;
	ld.global.f32 	%f54, [%rd29+512];
	sub.f32 	%f55, %f54, %f2;
	mul.f32 	%f56, %f55, %f55;
	st.global.f32 	[%rd30+512], %f56;
	ld.global.f32 	%f57, [%rd29+1024];
	sub.f32 	%f58, %f57, %f2;
	mul.f32 	%f59, %f58, %f58;
	st.global.f32 	[%rd30+1024], %f59;
	ld.global.f32 	%f60, [%rd29+1536];
	sub.f32 	%f61, %f60, %f2;
	mul.f32 	%f62, %f61, %f61;
	st.global.f32 	[%rd30+1536], %f62;
	ld.global.f32 	%f63, [%rd29+2048];
	sub.f32 	%f64, %f63, %f2;
	mul.f32 	%f65, %f64, %f64;
	st.global.f32 	[%rd30+2048], %f65;
	ld.global.f32 	%f66, [%rd29+2560];
	sub.f32 	%f67, %f66, %f2;
	mul.f32 	%f68, %f67, %f67;
	st.global.f32 	[%rd30+2560], %f68;
	ld.global.f32 	%f69, [%rd29+3072];
	sub.f32 	%f70, %f69, %f2;
	mul.f32 	%f71, %f70, %f70;
	st.global.f32 	[%rd30+3072], %f71;
	ld.global.f32 	%f72, [%rd29+3584];
	sub.f32 	%f73, %f72, %f2;
	mul.f32 	%f74, %f73, %f73;
	st.global.f32 	[%rd30+3584], %f74;
	add.s32 	%r79, %r79, 8;
$L__BB2_11:
	setp.eq.s32 	%p9, %r37, 0;
	@%p9 bra 	$L__BB2_58;
	and.b32  	%r40, %r49, 3;
	setp.lt.u32 	%p10, %r37, 4;
	@%p10 bra 	$L__BB2_14;
	shl.b32 	%r55, %r79, 7;
	add.s32 	%r56, %r55, %r6;
	mul.wide.s32 	%rd31, %r56, 4;
	add.s64 	%rd32, %rd6, %rd31;
	ld.global.f32 	%f75, [%rd32];
	sub.f32 	%f76, %f75, %f2;
	mul.f32 	%f77, %f76, %f76;
	add.s64 	%rd33, %rd7, %rd31;
	st.global.f32 	[%rd33], %f77;
	ld.global.f32 	%f78, [%rd32+512];
	sub.f32 	%f79, %f78, %f2;
	mul.f32 	%f80, %f79, %f79;
	st.global.f32 	[%rd33+512], %f80;
	ld.global.f32 	%f81, [%rd32+1024];
	sub.f32 	%f82, %f81, %f2;
	mul.f32 	%f83, %f82, %f82;
	st.global.f32 	[%rd33+1024], %f83;
	ld.global.f32 	%f84, [%rd32+1536];
	sub.f32 	%f85, %f84, %f2;
	mul.f32 	%f86, %f85, %f85;
	st.global.f32 	[%rd33+1536], %f86;
	add.s32 	%r79, %r79, 4;
$L__BB2_14:
	setp.eq.s32 	%p11, %r40, 0;
	@%p11 bra 	$L__BB2_58;
	shl.b32 	%r57, %r79, 7;
	add.s32 	%r83, %r6, %r57;
	neg.s32 	%r82, %r40;
$L__BB2_16:
	.pragma "nounroll";
	mul.wide.s32 	%rd35, %r83, 4;
	add.s64 	%rd36, %rd7, %rd35;
	add.s64 	%rd37, %rd6, %rd35;
	ld.global.f32 	%f87, [%rd37];
	sub.f32 	%f88, %f87, %f2;
	mul.f32 	%f89, %f88, %f88;
	st.global.f32 	[%rd36], %f89;
	add.s32 	%r83, %r83, 128;
	add.s32 	%r82, %r82, 1;
	setp.ne.s32 	%p12, %r82, 0;
	@%p12 bra 	$L__BB2_16;
	bra.uni 	$L__BB2_58;
$L__BB2_17:
	setp.lt.s32 	%p13, %r49, 1;
	@%p13 bra 	$L__BB2_58;
	and.b32  	%r14, %r49, 7;
	setp.lt.u32 	%p14, %r49, 8;
	mov.b32 	%r76, 0;
	@%p14 bra 	$L__BB2_37;
	and.b32  	%r76, %r49, 2147483640;
	mov.b32 	%r75, 0;
$L__BB2_20:
	.pragma "nounroll";
	shl.b32 	%r60, %r75, 7;
	add.s32 	%r21, %r60, %r6;
	setp.ge.s32 	%p15, %r21, %r4;
	@%p15 bra 	$L__BB2_22;
	mul.wide.u32 	%rd38, %r21, 4;
	add.s64 	%rd39, %rd6, %rd38;
	ld.global.f32 	%f90, [%rd39];
	sub.f32 	%f91, %f90, %f2;
	mul.f32 	%f92, %f91, %f91;
	add.s64 	%rd40, %rd7, %rd38;
	st.global.f32 	[%rd40], %f92;
$L__BB2_22:
	add.s32 	%r61, %r21, 128;
	setp.ge.s32 	%p16, %r61, %r4;
	mul.wide.s32 	%rd41, %r61, 4;
	add.s64 	%rd11, %rd6, %rd41;
	add.s64 	%rd12, %rd7, %rd41;
	@%p16 bra 	$L__BB2_24;
	ld.global.f32 	%f93, [%rd11];
	sub.f32 	%f94, %f93, %f2;
	mul.f32 	%f95, %f94, %f94;
	st.global.f32 	[%rd12], %f95;
$L__BB2_24:
	add.s32 	%r62, %r21, 256;
	setp.ge.s32 	%p17, %r62, %r4;
	@%p17 bra 	$L__BB2_26;
	ld.global.f32 	%f96, [%rd11+512];
	sub.f32 	%f97, %f96, %f2;
	mul.f32 	%f98, %f97, %f97;
	st.global.f32 	[%rd12+512], %f98;
$L__BB2_26:
	add.s32 	%r63, %r21, 384;
	setp.ge.s32 	%p18, %r63, %r4;
	@%p18 bra 	$L__BB2_28;
	ld.global.f32 	%f99, [%rd11+1024];
	sub.f32 	%f100, %f99, %f2;
	mul.f32 	%f101, %f100, %f100;
	st.global.f32 	[%rd12+1024], %f101;
$L__BB2_28:
	add.s32 	%r64, %r21, 512;
	setp.ge.s32 	%p19, %r64, %r4;
	@%p19 bra 	$L__BB2_30;
	ld.global.f32 	%f102, [%rd11+1536];
	sub.f32 	%f103, %f102, %f2;
	mul.f32 	%f104, %f103, %f103;
	st.global.f32 	[%rd12+1536], %f104;
$L__BB2_30:
	add.s32 	%r65, %r21, 640;
	setp.ge.s32 	%p20, %r65, %r4;
	@%p20 bra 	$L__BB2_32;
	ld.global.f32 	%f105, [%rd11+2048];
	sub.f32 	%f106, %f105, %f2;
	mul.f32 	%f107, %f106, %f106;
	st.global.f32 	[%rd12+2048], %f107;
$L__BB2_32:
	add.s32 	%r66, %r21, 768;
	setp.ge.s32 	%p21, %r66, %r4;
	@%p21 bra 	$L__BB2_34;
	ld.global.f32 	%f108, [%rd11+2560];
	sub.f32 	%f109, %f108, %f2;
	mul.f32 	%f110, %f109, %f109;
	st.global.f32 	[%rd12+2560], %f110;
$L__BB2_34:
	add.s32 	%r67, %r21, 896;
	setp.ge.s32 	%p22, %r67, %r4;
	@%p22 bra 	$L__BB2_36;
	ld.global.f32 	%f111, [%rd11+3072];
	sub.f32 	%f112, %f111, %f2;
	mul.f32 	%f113, %f112, %f112;
	st.global.f32 	[%rd12+3072], %f113;
$L__BB2_36:
	add.s32 	%r75, %r75, 8;
	setp.ne.s32 	%p23, %r75, %r76;
	@%p23 bra 	$L__BB2_20;
$L__BB2_37:
	setp.eq.s32 	%p24, %r14, 0;
	@%p24 bra 	$L__BB2_58;
	and.b32  	%r24, %r49, 3;
	setp.lt.u32 	%p25, %r14, 4;
	@%p25 bra 	$L__BB2_48;
	shl.b32 	%r68, %r76, 7;
	add.s32 	%r25, %r68, %r6;
	setp.ge.s32 	%p26, %r25, %r4;
	@%p26 bra 	$L__BB2_41;
	mul.wide.s32 	%rd42, %r25, 4;
	add.s64 	%rd43, %rd6, %rd42;
	ld.global.f32 	%f114, [%rd43];
	sub.f32 	%f115, %f114, %f2;
	mul.f32 	%f116, %f115, %f115;
	add.s64 	%rd44, %rd7, %rd42;
	st.global.f32 	[%rd44], %f116;
$L__BB2_41:
	add.s32 	%r26, %r25, 128;
	setp.ge.s32 	%p27, %r26, %r4;
	@%p27 bra 	$L__BB2_43;
	mul.wide.s32 	%rd45, %r26, 4;
	add.s64 	%rd46, %rd6, %rd45;
	ld.global.f32 	%f117, [%rd46];
	sub.f32 	%f118, %f117, %f2;
	mul.f32 	%f119, %f118, %f118;
	add.s64 	%rd47, %rd7, %rd45;
	st.global.f32 	[%rd47], %f119;
$L__BB2_43:
	add.s32 	%r27, %r25, 256;
	setp.ge.s32 	%p28, %r27, %r4;
	@%p28 bra 	$L__BB2_45;
	mul.wide.s32 	%rd48, %r27, 4;
	add.s64 	%rd49, %rd6, %rd48;
	ld.global.f32 	%f120, [%rd49];
	sub.f32 	%f121, %f120, %f2;
	mul.f32 	%f122, %f121, %f121;
	add.s64 	%rd50, %rd7, %rd48;
	st.global.f32 	[%rd50], %f122;
$L__BB2_45:
	add.s32 	%r28, %r25, 384;
	setp.ge.s32 	%p29, %r28, %r4;
	@%p29 bra 	$L__BB2_47;
	mul.wide.s32 	%rd51, %r28, 4;
	add.s64 	%rd52, %rd6, %rd51;
	ld.global.f32 	%f123, [%rd52];
	sub.f32 	%f124, %f123, %f2;
	mul.f32 	%f125, %f124, %f124;
	add.s64 	%rd53, %rd7, %rd51;
	st.global.f32 	[%rd53], %f125;
$L__BB2_47:
	add.s32 	%r76, %r76, 4;
$L__BB2_48:
	setp.eq.s32 	%p30, %r24, 0;
	@%p30 bra 	$L__BB2_58;
	setp.eq.s32 	%p31, %r24, 1;
	@%p31 bra 	$L__BB2_55;
	shl.b32 	%r69, %r76, 7;
	add.s32 	%r31, %r69, %r6;
	setp.ge.s32 	%p32, %r31, %r4;
	@%p32 bra 	$L__BB2_52;
	mul.wide.s32 	%rd54, %r31, 4;
	add.s64 	%rd55, %rd6, %rd54;
	ld.global.f32 	%f126, [%rd55];
	sub.f32 	%f127, %f126, %f2;
	mul.f32 	%f128, %f127, %f127;
	add.s64 	%rd56, %rd7, %rd54;
	st.global.f32 	[%rd56], %f128;
$L__BB2_52:
	add.s32 	%r32, %r31, 128;
	setp.ge.s32 	%p33, %r32, %r4;
	@%p33 bra 	$L__BB2_54;
	mul.wide.s32 	%rd57, %r32, 4;
	add.s64 	%rd58, %rd6, %rd57;
	ld.global.f32 	%f129, [%rd58];
	sub.f32 	%f130, %f129, %f2;
	mul.f32 	%f131, %f130, %f130;
	add.s64 	%rd59, %rd7, %rd57;
	st.global.f32 	[%rd59], %f131;
$L__BB2_54:
	add.s32 	%r76, %r76, 2;
$L__BB2_55:
	and.b32  	%r70, %r49, 1;
	setp.eq.b32 	%p34, %r70, 1;
	not.pred 	%p35, %p34;
	@%p35 bra 	$L__BB2_58;
	shl.b32 	%r71, %r76, 7;
	add.s32 	%r35, %r71, %r6;
	setp.ge.s32 	%p36, %r35, %r4;
	@%p36 bra 	$L__BB2_58;
	mul.wide.s32 	%rd60, %r35, 4;
	add.s64 	%rd61, %rd6, %rd60;
	ld.global.f32 	%f132, [%rd61];
	sub.f32 	%f133, %f132, %f2;
	mul.f32 	%f134, %f133, %f133;
	add.s64 	%rd62, %rd7, %rd60;
	st.global.f32 	[%rd62], %f134;
$L__BB2_58:
	ret;

}
	// .globl	_ZN3cub18CUB_300001_SM_10006detail9transform16transform_kernelINS2_10policy_hubILb1EN4cuda3std3__45tupleIJN6thrust24THRUST_300001_SM_1000_NS6detail15normal_iteratorINSA_10device_ptrIKfEEEEEEEE10policy1000El11variance_opNSC_INSD_IfEEEEJPSE_EEEvT0_iT1_T2_DpNS2_10kernel_argIT3_EE
.visible .entry _ZN3cub18CUB_300001_SM_10006detail9transform16transform_kernelINS2_10policy_hubILb1EN4cuda3std3__45tupleIJN6thrust24THRUST_300001_SM_1000_NS6detail15normal_iteratorINSA_10device_ptrIKfEEEEEEEE10policy1000El11variance_opNSC_INSD_IfEEEEJPSE_EEEvT0_iT1_T2_DpNS2_10kernel_argIT3_EE(
	.param .u64 _ZN3cub18CUB_300001_SM_10006detail9transform16transform_kernelINS2_10policy_hubILb1EN4cuda3std3__45tupleIJN6thrust24THRUST_300001_SM_1000_NS6detail15normal_iteratorINSA_10device_ptrIKfEEEEEEEE10policy1000El11variance_opNSC_INSD_IfEEEEJPSE_EEEvT0_iT1_T2_DpNS2_10kernel_argIT3_EE_param_0,
	.param .u32 _ZN3cub18CUB_300001_SM_10006detail9transform16transform_kernelINS2_10policy_hubILb1EN4cuda3std3__45tupleIJN6thrust24THRUST_300001_SM_1000_NS6detail15normal_iteratorINSA_10device_ptrIKfEEEEEEEE10policy1000El11variance_opNSC_INSD_IfEEEEJPSE_EEEvT0_iT1_T2_DpNS2_10kernel_argIT3_EE_param_1,
	.param .align 4 .b8 _ZN3cub18CUB_300001_SM_10006detail9transform16transform_kernelINS2_10policy_hubILb1EN4cuda3std3__45tupleIJN6thrust24THRUST_300001_SM_1000_NS6detail15normal_iteratorINSA_10device_ptrIKfEEEEEEEE10policy1000El11variance_opNSC_INSD_IfEEEEJPSE_EEEvT0_iT1_T2_DpNS2_10kernel_argIT3_EE_param_2[4],
	.param .align 8 .b8 _ZN3cub18CUB_300001_SM_10006detail9transform16transform_kernelINS2_10policy_hubILb1EN4cuda3std3__45tupleIJN6thrust24THRUST_300001_SM_1000_NS6detail15normal_iteratorINSA_10device_ptrIKfEEEEEEEE10policy1000El11variance_opNSC_INSD_IfEEEEJPSE_EEEvT0_iT1_T2_DpNS2_10kernel_argIT3_EE_param_3[8],
	.param .align 8 .b8 _ZN3cub18CUB_300001_SM_10006detail9transform16transform_kernelINS2_10policy_hubILb1EN4cuda3std3__45tupleIJN6thrust24THRUST_300001_SM_1000_NS6detail15normal_iteratorINSA_10device_ptrIKfEEEEEEEE10policy1000El11variance_opNSC_INSD_IfEEEEJPSE_EEEvT0_iT1_T2_DpNS2_10kernel_argIT3_EE_param_4[16]
)
.maxntid 128
{
	.reg .pred 	%p<37>;
	.reg .b32 	%r<81>;
	.reg .b32 	%f<135>;
	.reg .b64 	%rd<71>;

	ld.param.f32 	%f2, [_ZN3cub18CUB_300001_SM_10006detail9transform16transform_kernelINS2_10policy_hubILb1EN4cuda3std3__45tupleIJN6thrust24THRUST_300001_SM_1000_NS6detail15normal_iteratorINSA_10device_ptrIKfEEEEEEEE10policy1000El11variance_opNSC_INSD_IfEEEEJPSE_EEEvT0_iT1_T2_DpNS2_10kernel_argIT3_EE_param_2];
	ld.param.u64 	%rd16, [_ZN3cub18CUB_300001_SM_10006detail9transform16transform_kernelINS2_10policy_hubILb1EN4cuda3std3__45tupleIJN6thrust24THRUST_300001_SM_1000_NS6detail15normal_iteratorINSA_10device_ptrIKfEEEEEEEE10policy1000El11variance_opNSC_INSD_IfEEEEJPSE_EEEvT0_iT1_T2_DpNS2_10kernel_argIT3_EE_param_0];
	ld.param.u64 	%rd17, [_ZN3cub18CUB_300001_SM_10006detail9transform16transform_kernelINS2_10policy_hubILb1EN4cuda3std3__45tupleIJN6thrust24THRUST_300001_SM_1000_NS6detail15normal_iteratorINSA_10device_ptrIKfEEEEEEEE10policy1000El11variance_opNSC_INSD_IfEEEEJPSE_EEEvT0_iT1_T2_DpNS2_10kernel_argIT3_EE_param_4];
	ld.param.u64 	%rd18, [_ZN3cub18CUB_300001_SM_10006detail9transform16transform_kernelINS2_10policy_hubILb1EN4cuda3std3__45tupleIJN6thrust24THRUST_300001_SM_1000_NS6detail15normal_iteratorINSA_10device_ptrIKfEEEEEEEE10policy1000El11variance_opNSC_INSD_IfEEEEJPSE_EEEvT0_iT1_T2_DpNS2_10kernel_argIT3_EE_param_3];
	ld.param.u32 	%r47, [_ZN3cub18CUB_300001_SM_10006detail9transform16transform_kernelINS2_10policy_hubILb1EN4cuda3std3__45tupleIJN6thrust24THRUST_300001_SM_1000_NS6detail15normal_iteratorINSA_10device_ptrIKfEEEEEEEE10policy1000El11variance_opNSC_INSD_IfEEEEJPSE_EEEvT0_iT1_T2_DpNS2_10kernel_argIT3_EE_param_1];
	cvta.to.global.u64 	%rd1, %rd18;
	cvta.to.global.u64 	%rd2, %rd17;
	shl.b32 	%r1, %r47, 7;
	mov.u32 	%r48, %ctaid.x;
	cvt.u64.u32 	%rd19, %r48;
	cvt.s64.s32 	%rd20, %r1;
	mul.lo.s64 	%rd3, %rd20, %rd19;
	sub.s64 	%rd21, %rd16, %rd3;
	min.s64 	%rd22, %rd21, %rd20;
	cvt.u32.u64 	%r2, %rd22;
	shl.b32 	%r3, %r2, 2;
	mov.u32 	%r4, %tid.x;
	shl.b32 	%r69, %r4, 7;
	setp.ge.s32 	%p1, %r69, %r3;
	@%p1 bra 	$L__BB3_3;
	shl.b64 	%rd23, %rd3, 2;
	add.s64 	%rd24, %rd2, %rd23;
	mul.wide.u32 	%rd25, %r4, 128;
	add.s64 	%rd69, %rd24, %rd25;
$L__BB3_2:
	.pragma "nounroll";
	// begin inline asm
	prefetch.global.L2 [%rd69];
	// end inline asm
	add.s32 	%r69, %r69, 16384;
	add.s64 	%rd69, %rd69, 16384;
	setp.lt.s32 	%p2, %r69, %r3;
	@%p2 bra 	$L__BB3_2;
$L__BB3_3:
	shl.b64 	%rd27, %rd3, 2;
	add.s64 	%rd7, %rd2, %rd27;
	add.s64 	%rd8, %rd1, %rd27;
	setp.eq.s32 	%p3, %r1, %r2;
	@%p3 bra 	$L__BB3_45;
	setp.lt.s32 	%p4, %r47, 1;
	@%p4 bra 	$L__BB3_58;
	and.b32  	%r8, %r47, 7;
	setp.lt.u32 	%p5, %r47, 8;
	mov.b32 	%r78, 0;
	@%p5 bra 	$L__BB3_24;
	and.b32  	%r78, %r47, 2147483640;
	mov.b32 	%r72, 0;
$L__BB3_7:
	.pragma "nounroll";
	shl.b32 	%r51, %r72, 7;
	add.s32 	%r19, %r51, %r4;
	setp.ge.s32 	%p6, %r19, %r2;
	@%p6 bra 	$L__BB3_9;
	mul.wide.u32 	%rd28, %r19, 4;
	add.s64 	%rd29, %rd7, %rd28;
	ld.global.f32 	%f3, [%rd29];
	sub.f32 	%f4, %f3, %f2;
	mul.f32 	%f5, %f4, %f4;
	add.s64 	%rd30, %rd8, %rd28;
	st.global.f32 	[%rd30], %f5;
$L__BB3_9:
	add.s32 	%r52, %r19, 128;
	setp.ge.s32 	%p7, %r52, %r2;
	mul.wide.s32 	%rd31, %r52, 4;
	add.s64 	%rd12, %rd7, %rd31;
	add.s64 	%rd13, %rd8, %rd31;
	@%p7 bra 	$L__BB3_11;
	ld.global.f32 	%f6, [%rd12];
	sub.f32 	%f7, %f6, %f2;
	mul.f32 	%f8, %f7, %f7;
	st.global.f32 	[%rd13], %f8;
$L__BB3_11:
	add.s32 	%r53, %r19, 256;
	setp.ge.s32 	%p8, %r53, %r2;
	@%p8 bra 	$L__BB3_13;
	ld.global.f32 	%f9, [%rd12+512];
	sub.f32 	%f10, %f9, %f2;
	mul.f32 	%f11, %f10, %f10;
	st.global.f32 	[%rd13+512], %f11;
$L__BB3_13:
	add.s32 	%r54, %r19, 384;
	setp.ge.s32 	%p9, %r54, %r2;
	@%p9 bra 	$L__BB3_15;
	ld.global.f32 	%f12, [%rd12+1024];
	sub.f32 	%f13, %f12, %f2;
	mul.f32 	%f14, %f13, %f13;
	st.global.f32 	[%rd13+1024], %f14;
$L__BB3_15:
	add.s32 	%r55, %r19, 512;
	setp.ge.s32 	%p10, %r55, %r2;
	@%p10 bra 	$L__BB3_17;
	ld.global.f32 	%f15, [%rd12+1536];
	sub.f32 	%f16, %f15, %f2;
	mul.f32 	%f17, %f16, %f16;
	st.global.f32 	[%rd13+1536], %f17;
$L__BB3_17:
	add.s32 	%r56, %r19, 640;
	setp.ge.s32 	%p11, %r56, %r2;
	@%p11 bra 	$L__BB3_19;
	ld.global.f32 	%f18, [%rd12+2048];
	sub.f32 	%f19, %f18, %f2;
	mul.f32 	%f20, %f19, %f19;
	st.global.f32 	[%rd13+2048], %f20;
$L__BB3_19:
	add.s32 	%r57, %r19, 768;
	setp.ge.s32 	%p12, %r57, %r2;
	@%p12 bra 	$L__BB3_21;
	ld.global.f32 	%f21, [%rd12+2560];
	sub.f32 	%f22, %f21, %f2;
	mul.f32 	%f23, %f22, %f22;
	st.global.f32 	[%rd13+2560], %f23;
$L__BB3_21:
	add.s32 	%r58, %r19, 896;
	setp.ge.s32 	%p13, %r58, %r2;
	@%p13 bra 	$L__BB3_23;
	ld.global.f32 	%f24, [%rd12+3072];
	sub.f32 	%f25, %f24, %f2;
	mul.f32 	%f26, %f25, %f25;
	st.global.f32 	[%rd13+3072], %f26;
$L__BB3_23:
	add.s32 	%r72, %r72, 8;
	setp.eq.s32 	%p14, %r72, %r78;
	@%p14 bra 	$L__BB3_24;
	bra.uni 	$L__BB3_7;
$L__BB3_24:
	setp.eq.s32 	%p15, %r8, 0;
	@%p15 bra 	$L__BB3_58;
	and.b32  	%r35, %r47, 3;
	setp.lt.u32 	%p16, %r8, 4;
	@%p16 bra 	$L__BB3_35;
	shl.b32 	%r59, %r78, 7;
	add.s32 	%r36, %r59, %r4;
	setp.ge.s32 	%p17, %r36, %r2;
	@%p17 bra 	$L__BB3_28;
	mul.wide.s32 	%rd32, %r36, 4;
	add.s64 	%rd33, %rd7, %rd32;
	ld.global.f32 	%f27, [%rd33];
	sub.f32 	%f28, %f27, %f2;
	mul.f32 	%f29, %f28, %f28;
	add.s64 	%rd34, %rd8, %rd32;
	st.global.f32 	[%rd34], %f29;
$L__BB3_28:
	add.s32 	%r37, %r36, 128;
	setp.ge.s32 	%p18, %r37, %r2;
	@%p18 bra 	$L__BB3_30;
	mul.wide.s32 	%rd35, %r37, 4;
	add.s64 	%rd36, %rd7, %rd35;
	ld.global.f32 	%f30, [%rd36];
	sub.f32 	%f31, %f30, %f2;
	mul.f32 	%f32, %f31, %f31;
	add.s64 	%rd37, %rd8, %rd35;
	st.global.f32 	[%rd37], %f32;
$L__BB3_30:
	add.s32 	%r38, %r36, 256;
	setp.ge.s32 	%p19, %r38, %r2;
	@%p19 bra 	$L__BB3_32;
	mul.wide.s32 	%rd38, %r38, 4;
	add.s64 	%rd39, %rd7, %rd38;
	ld.global.f32 	%f33, [%rd39];
	sub.f32 	%f34, %f33, %f2;
	mul.f32 	%f35, %f34, %f34;
	add.s64 	%rd40, %rd8, %rd38;
	st.global.f32 	[%rd40], %f35;
$L__BB3_32:
	add.s32 	%r39, %r36, 384;
	setp.ge.s32 	%p20, %r39, %r2;
	@%p20 bra 	$L__BB3_34;
	mul.wide.s32 	%rd41, %r39, 4;
	add.s64 	%rd42, %rd7, %rd41;
	ld.global.f32 	%f36, [%rd42];
	sub.f32 	%f37, %f36, %f2;
	mul.f32 	%f38, %f37, %f37;
	add.s64 	%rd43, %rd8, %rd41;
	st.global.f32 	[%rd43], %f38;
$L__BB3_34:
	add.s32 	%r78, %r78, 4;
$L__BB3_35:
	setp.eq.s32 	%p21, %r35, 0;
	@%p21 bra 	$L__BB3_58;
	setp.eq.s32 	%p22, %r35, 1;
	@%p22 bra 	$L__BB3_42;
	shl.b32 	%r60, %r78, 7;
	add.s32 	%r42, %r60, %r4;
	setp.ge.s32 	%p23, %r42, %r2;
	@%p23 bra 	$L__BB3_39;
	mul.wide.s32 	%rd44, %r42, 4;
	add.s64 	%rd45, %rd7, %rd44;
	ld.global.f32 	%f39, [%rd45];
	sub.f32 	%f40, %f39, %f2;
	mul.f32 	%f41, %f40, %f40;
	add.s64 	%rd46, %rd8, %rd44;
	st.global.f32 	[%rd46], %f41;
$L__BB3_39:
	add.s32 	%r43, %r42, 128;
	setp.ge.s32 	%p24, %r43, %r2;
	@%p24 bra 	$L__BB3_41;
	mul.wide.s32 	%rd47, %r43, 4;
	add.s64 	%rd48, %rd7, %rd47;
	ld.global.f32 	%f42, [%rd48];
	sub.f32 	%f43, %f42, %f2;
	mul.f32 	%f44, %f43, %f43;
	add.s64 	%rd49, %rd8, %rd47;
	st.global.f32 	[%rd49], %f44;
$L__BB3_41:
	add.s32 	%r78, %r78, 2;
$L__BB3_42:
	and.b32  	%r61, %r47, 1;
	setp.eq.b32 	%p25, %r61, 1;
	not.pred 	%p26, %p25;
	@%p26 bra 	$L__BB3_58;
	shl.b32 	%r62, %r78, 7;
	add.s32 	%r46, %r62, %r4;
	setp.ge.s32 	%p27, %r46, %r2;
	@%p27 bra 	$L__BB3_58;
	mul.wide.s32 	%rd50, %r46, 4;
	add.s64 	%rd51, %rd7, %rd50;
	ld.global.f32 	%f45, [%rd51];
	sub.f32 	%f46, %f45, %f2;
	mul.f32 	%f47, %f46, %f46;
	add.s64 	%rd52, %rd8, %rd50;
	st.global.f32 	[%rd52], %f47;
	bra.uni 	$L__BB3_58;
$L__BB3_45:
	setp.lt.s32 	%p28, %r47, 1;
	@%p28 bra 	$L__BB3_58;
	and.b32  	%r10, %r47, 15;
	setp.lt.u32 	%p29, %r47, 16;
	mov.b32 	%r74, 0;
	@%p29 bra 	$L__BB3_49;
	and.b32  	%r74, %r47, 2147483632;
	neg.s32 	%r71, %r74;
	add.s32 	%r70, %r4, 1152;
	mul.wide.u32 	%rd70, %r4, 4;
$L__BB3_48:
	.pragma "nounroll";
	mul.wide.s32 	%rd53, %r70, 4;
	add.s64 	%rd54, %rd53, 1536;
	add.s64 	%rd55, %rd7, %rd70;
	ld.global.f32 	%f48, [%rd55];
	sub.f32 	%f49, %f48, %f2;
	mul.f32 	%f50, %f49, %f49;
	add.s64 	%rd56, %rd8, %rd70;
	st.global.f32 	[%rd56], %f50;
	ld.global.f32 	%f51, [%rd55+512];
	sub.f32 	%f52, %f51, %f2;
	mul.f32 	%f53, %f52, %f52;
	st.global.f32 	[%rd56+512], %f53;
	ld.global.f32 	%f54, [%rd55+1024];
	sub.f32 	%f55, %f54, %f2;
	mul.f32 	%f56, %f55, %f55;
	st.global.f32 	[%rd56+1024], %f56;
	ld.global.f32 	%f57, [%rd55+1536];
	sub.f32 	%f58, %f57, %f2;
	mul.f32 	%f59, %f58, %f58;
	st.global.f32 	[%rd56+1536], %f59;
	ld.global.f32 	%f60, [%rd55+2048];
	sub.f32 	%f61, %f60, %f2;
	mul.f32 	%f62, %f61, %f61;
	st.global.f32 	[%rd56+2048], %f62;
	ld.global.f32 	%f63, [%rd55+2560];
	sub.f32 	%f64, %f63, %f2;
	mul.f32 	%f65, %f64, %f64;
	st.global.f32 	[%rd56+2560], %f65;
	ld.global.f32 	%f66, [%rd55+3072];
	sub.f32 	%f67, %f66, %f2;
	mul.f32 	%f68, %f67, %f67;
	st.global.f32 	[%rd56+3072], %f68;
	ld.global.f32 	%f69, [%rd55+3584];
	sub.f32 	%f70, %f69, %f2;
	mul.f32 	%f71, %f70, %f70;
	st.global.f32 	[%rd56+3584], %f71;
	ld.global.f32 	%f72, [%rd55+4096];
	sub.f32 	%f73, %f72, %f2;
	mul.f32 	%f74, %f73, %f73;
	st.global.f32 	[%rd56+4096], %f74;
	add.s64 	%rd57, %rd7, %rd54;
	ld.global.f32 	%f75, [%rd57+-1536];
	sub.f32 	%f76, %f75, %f2;
	mul.f32 	%f77, %f76, %f76;
	add.s64 	%rd58, %rd8, %rd54;
	st.global.f32 	[%rd58+-1536], %f77;
	ld.global.f32 	%f78, [%rd57+-1024];
	sub.f32 	%f79, %f78, %f2;
	mul.f32 	%f80, %f79, %f79;
	st.global.f32 	[%rd58+-1024], %f80;
	ld.global.f32 	%f81, [%rd57+-512];
	sub.f32 	%f82, %f81, %f2;
	mul.f32 	%f83, %f82, %f82;
	st.global.f32 	[%rd58+-512], %f83;
	ld.global.f32 	%f84, [%rd57];
	sub.f32 	%f85, %f84, %f2;
	mul.f32 	%f86, %f85, %f85;
	st.global.f32 	[%rd58], %f86;
	ld.global.f32 	%f87, [%rd57+512];
	sub.f32 	%f88, %f87, %f2;
	mul.f32 	%f89, %f88, %f88;
	st.global.f32 	[%rd58+512], %f89;
	ld.global.f32 	%f90, [%rd57+1024];
	sub.f32 	%f91, %f90, %f2;
	mul.f32 	%f92, %f91, %f91;
	st.global.f32 	[%rd58+1024], %f92;
	ld.global.f32 	%f93, [%rd57+1536];
	sub.f32 	%f94, %f93, %f2;
	mul.f32 	%f95, %f94, %f94;
	st.global.f32 	[%rd58+1536], %f95;
	add.s32 	%r71, %r71, 16;
	add.s32 	%r70, %r70, 2048;
	add.s64 	%rd70, %rd70, 8192;
	setp.eq.s32 	%p30, %r71, 0;
	@%p30 bra 	$L__BB3_49;
	bra.uni 	$L__BB3_48;
$L__BB3_49:
	setp.eq.s32 	%p31, %r10, 0;
	@%p31 bra 	$L__BB3_58;
	and.b32  	%r22, %r47, 7;
	setp.lt.u32 	%p32, %r10, 8;
	@%p32 bra 	$L__BB3_52;
	shl.b32 	%r64, %r74, 7;
	add.s32 	%r65, %r64, %r4;
	mul.wide.s32 	%rd59, %r65, 4;
	add.s64 	%rd60, %rd7, %rd59;
	ld.global.f32 	%f96, [%rd60];
	sub.f32 	%f97, %f96, %f2;
	mul.f32 	%f98, %f97, %f97;
	add.s64 	%rd61, %rd8, %rd59;
	st.global.f32 	[%rd61], %f98;
	ld.global.f32 	%f99, [%rd60+512];
	sub.f32 	%f100, %f99, %f2;
	mul.f32 	%f101, %f100, %f100;
	st.global.f32 	[%rd61+512], %f101;
	ld.global.f32 	%f102, [%rd60+1024];
	sub.f32 	%f103, %f102, %f2;
	mul.f32 	%f104, %f103, %f103;
	st.global.f32 	[%rd61+1024], %f104;
	ld.global.f32 	%f105, [%rd60+1536];
	sub.f32 	%f106, %f105, %f2;
	mul.f32 	%f107, %f106, %f106;
	st.global.f32 	[%rd61+1536], %f107;
	ld.global.f32 	%f108, [%rd60+2048];
	sub.f32 	%f109, %f108, %f2;
	mul.f32 	%f110, %f109, %f109;
	st.global.f32 	[%rd61+2048], %f110;
	ld.global.f32 	%f111, [%rd60+2560];
	sub.f32 	%f112, %f111, %f2;
	mul.f32 	%f113, %f112, %f112;
	st.global.f32 	[%rd61+2560], %f113;
	ld.global.f32 	%f114, [%rd60+3072];
	sub.f32 	%f115, %f114, %f2;
	mul.f32 	%f116, %f115, %f115;
	st.global.f32 	[%rd61+3072], %f116;
	ld.global.f32 	%f117, [%rd60+3584];
	sub.f32 	%f118, %f117, %f2;
	mul.f32 	%f119, %f118, %f118;
	st.global.f32 	[%rd61+3584], %f119;
	add.s32 	%r74, %r74, 8;
$L__BB3_52:
	setp.eq.s32 	%p33, %r22, 0;
	@%p33 bra 	$L__BB3_58;
	and.b32  	%r25, %r47, 3;
	setp.lt.u32 	%p34, %r22, 4;
	@%p34 bra 	$L__BB3_55;
	shl.b32 	%r66, %r74, 7;
	add.s32 	%r67, %r66, %r4;
	mul.wide.s32 	%rd62, %r67, 4;
	add.s64 	%rd63, %rd7, %rd62;
	ld.global.f32 	%f120, [%rd63];
	sub.f32 	%f121, %f120, %f2;
	mul.f32 	%f122, %f121, %f121;
	add.s64 	%rd64, %rd8, %rd62;
	st.global.f32 	[%rd64], %f122;
	ld.global.f32 	%f123, [%rd63+512];
	sub.f32 	%f124, %f123, %f2;
	mul.f32 	%f125, %f124, %f124;
	st.global.f32 	[%rd64+512], %f125;
	ld.global.f32 	%f126, [%rd63+1024];
	sub.f32 	%f127, %f126, %f2;
	mul.f32 	%f128, %f127, %f127;
	st.global.f32 	[%rd64+1024], %f128;
	ld.global.f32 	%f129, [%rd63+1536];
	sub.f32 	%f130, %f129, %f2;
	mul.f32 	%f131, %f130, %f130;
	st.global.f32 	[%rd64+1536], %f131;
	add.s32 	%r74, %r74, 4;
$L__BB3_55:
	setp.eq.s32 	%p35, %r25, 0;
	@%p35 bra 	$L__BB3_58;
	shl.b32 	%r68, %r74, 7;
	add.s32 	%r77, %r4, %r68;
	neg.s32 	%r76, %r25;
$L__BB3_57:
	.pragma "nounroll";
	mul.wide.s32 	%rd66, %r77, 4;
	add.s64 	%rd67, %rd8, %rd66;
	add.s64 	%rd68, %rd7, %rd66;
	ld.global.f32 	%f132, [%rd68];
	sub.f32 	%f133, %f132, %f2;
	mul.f32 	%f134, %f133, %f133;
	st.global.f32 	[%rd67], %f134;
	add.s32 	%r77, %r77, 128;
	add.s32 	%r76, %r76, 1;
	setp.eq.s32 	%p36, %r76, 0;
	@%p36 bra 	$L__BB3_58;
	bra.uni 	$L__BB3_57;
$L__BB3_58:
	ret;

}
	// .globl	_ZN3cub18CUB_300001_SM_10006detail6reduce28DeviceReduceSingleTileKernelINS2_10policy_hubIfjN4cuda3std3__44plusIfEEE10Policy1000EN6thrust24THRUST_300001_SM_1000_NS6detail15normal_iteratorINSD_10device_ptrIKfEEEEPfjS9_ff11variance_opEEvT0_T1_T2_T3_T4_T6_
.visible .entry _ZN3cub18CUB_300001_SM_10006detail6reduce28DeviceReduceSingleTileKernelINS2_10policy_hubIfjN4cuda3std3__44plusIfEEE10Policy1000EN6thrust24THRUST_300001_SM_1000_NS6detail15normal_iteratorINSD_10device_ptrIKfEEEEPfjS9_ff11variance_opEEvT0_T1_T2_T3_T4_T6_(
	.param .align 8 .b8 _ZN3cub18CUB_300001_SM_10006detail6reduce28DeviceReduceSingleTileKernelINS2_10policy_hubIfjN4cuda3std3__44plusIfEEE10Policy1000EN6thrust24THRUST_300001_SM_1000_NS6detail15normal_iteratorINSD_10device_ptrIKfEEEEPfjS9_ff11variance_opEEvT0_T1_T2_T3_T4_T6__param_0[8],
	.param .u64 .ptr .align 1 _ZN3cub18CUB_300001_SM_10006detail6reduce28DeviceReduceSingleTileKernelINS2_10policy_hubIfjN4cuda3std3__44plusIfEEE10Policy1000EN6thrust24THRUST_300001_SM_1000_NS6detail15normal_iteratorINSD_10device_ptrIKfEEEEPfjS9_ff11variance_opEEvT0_T1_T2_T3_T4_T6__param_1,
	.param .u32 _ZN3cub18CUB_300001_SM_10006detail6reduce28DeviceReduceSingleTileKernelINS2_10policy_hubIfjN4cuda3std3__44plusIfEEE10Policy1000EN6thrust24THRUST_300001_SM_1000_NS6detail15normal_iteratorINSD_10device_ptrIKfEEEEPfjS9_ff11variance_opEEvT0_T1_T2_T3_T4_T6__param_2,
	.param .align 1 .b8 _ZN3cub18CUB_300001_SM_10006detail6reduce28DeviceReduceSingleTileKernelINS2_10policy_hubIfjN4cuda3std3__44plusIfEEE10Policy1000EN6thrust24THRUST_300001_SM_1000_NS6detail15normal_iteratorINSD_10device_ptrIKfEEEEPfjS9_ff11variance_opEEvT0_T1_T2_T3_T4_T6__param_3[1],
	.param .f32 _ZN3cub18CUB_300001_SM_10006detail6reduce28DeviceReduceSingleTileKernelINS2_10policy_hubIfjN4cuda3std3__44plusIfEEE10Policy1000EN6thrust24THRUST_300001_SM_1000_NS6detail15normal_iteratorINSD_10device_ptrIKfEEEEPfjS9_ff11variance_opEEvT0_T1_T2_T3_T4_T6__param_4,
	.param .align 4 .b8 _ZN3cub18CUB_300001_SM_10006detail6reduce28DeviceReduceSingleTileKernelINS2_10policy_hubIfjN4cuda3std3__44plusIfEEE10Policy1000EN6thrust24THRUST_300001_SM_1000_NS6detail15normal_iteratorINSD_10device_ptrIKfEEEEPfjS9_ff11variance_opEEvT0_T1_T2_T3_T4_T6__param_5[4]
)
.maxntid 512
.minnctapersm 1
{
	.reg .pred 	%p<67>;
	.reg .b32 	%r<211>;
	.reg .b32 	%f<493>;
	.reg .b64 	%rd<84>;
	// demoted variable
	.shared .align 4 .b8 _ZZN3cub18CUB_300001_SM_10006detail6reduce28DeviceReduceSingleTileKernelINS2_10policy_hubIfjN4cuda3std3__44plusIfEEE10Policy1000EN6thrust24THRUST_300001_SM_1000_NS6detail15normal_iteratorINSD_10device_ptrIKfEEEEPfjS9_ff11variance_opEEvT0_T1_T2_T3_T4_T6_E12temp_storage[84];
	ld.param.f32 	%f44, [_ZN3cub18CUB_300001_SM_10006detail6reduce28DeviceReduceSingleTileKernelINS2_10policy_hubIfjN4cuda3std3__44plusIfEEE10Policy1000EN6thrust24THRUST_300001_SM_1000_NS6detail15normal_iteratorINSD_10device_ptrIKfEEEEPfjS9_ff11variance_opEEvT0_T1_T2_T3_T4_T6__param_5];
	ld.param.u64 	%rd9, [_ZN3cub18CUB_300001_SM_10006detail6reduce28DeviceReduceSingleTileKernelINS2_10policy_hubIfjN4cuda3std3__44plusIfEEE10Policy1000EN6thrust24THRUST_300001_SM_1000_NS6detail15normal_iteratorINSD_10device_ptrIKfEEEEPfjS9_ff11variance_opEEvT0_T1_T2_T3_T4_T6__param_0];
	ld.param.u64 	%rd10, [_ZN3cub18CUB_300001_SM_10006detail6reduce28DeviceReduceSingleTileKernelINS2_10policy_hubIfjN4cuda3std3__44plusIfEEE10Policy1000EN6thrust24THRUST_300001_SM_1000_NS6detail15normal_iteratorINSD_10device_ptrIKfEEEEPfjS9_ff11variance_opEEvT0_T1_T2_T3_T4_T6__param_1];
	ld.param.u32 	%r51, [_ZN3cub18CUB_300001_SM_10006detail6reduce28DeviceReduceSingleTileKernelINS2_10policy_hubIfjN4cuda3std3__44plusIfEEE10Policy1000EN6thrust24THRUST_300001_SM_1000_NS6detail15normal_iteratorINSD_10device_ptrIKfEEEEPfjS9_ff11variance_opEEvT0_T1_T2_T3_T4_T6__param_2];
	ld.param.f32 	%f43, [_ZN3cub18CUB_300001_SM_10006detail6reduce28DeviceReduceSingleTileKernelINS2_10policy_hubIfjN4cuda3std3__44plusIfEEE10Policy1000EN6thrust24THRUST_300001_SM_1000_NS6detail15normal_iteratorINSD_10device_ptrIKfEEEEPfjS9_ff11variance_opEEvT0_T1_T2_T3_T4_T6__param_4];
	cvta.to.global.u64 	%rd1, %rd10;
	setp.ne.s32 	%p1, %r51, 0;
	@%p1 bra 	$L__BB4_3;
	mov.u32 	%r193, %tid.x;
	setp.ne.s32 	%p66, %r193, 0;
	@%p66 bra 	$L__BB4_52;
	st.global.f32 	[%rd1], %f43;
	bra.uni 	$L__BB4_52;
$L__BB4_3:
	cvta.to.global.u64 	%rd2, %rd9;
	setp.gt.u32 	%p2, %r51, 8191;
	@%p2 bra 	$L__BB4_28;
	mov.u32 	%r1, %tid.x;
	setp.ge.u32 	%p24, %r1, %r51;
	mov.f32 	%f480, 0f00000000;
	mov.u32 	%r197, %r1;
	@%p24 bra 	$L__BB4_6;
	mul.wide.u32 	%rd73, %r1, 4;
	add.s64 	%rd74, %rd2, %rd73;
	ld.global.f32 	%f282, [%rd74];
	sub.f32 	%f283, %f282, %f44;
	mul.f32 	%f480, %f283, %f283;
	add.s32 	%r197, %r1, 512;
$L__BB4_6:
	setp.ge.u32 	%p25, %r197, %r51;
	@%p25 bra 	$L__BB4_19;
	not.b32 	%r120, %r197;
	add.s32 	%r121, %r51, %r120;
	shr.u32 	%r122, %r121, 9;
	add.s32 	%r4, %r122, 1;
	and.b32  	%r5, %r4, 15;
	setp.lt.u32 	%p26, %r121, 7680;
	@%p26 bra 	$L__BB4_10;
	and.b32  	%r123, %r4, 16777200;
	neg.s32 	%r195, %r123;
	mul.wide.u32 	%rd75, %r197, 4;
	add.s64 	%rd76, %rd75, %rd2;
	add.s64 	%rd82, %rd76, 16384;
$L__BB4_9:
	.pragma "nounroll";
	ld.global.f32 	%f285, [%rd82+-16384];
	sub.f32 	%f286, %f285, %f44;
	fma.rn.f32 	%f287, %f286, %f286, %f480;
	ld.global.f32 	%f288, [%rd82+-14336];
	sub.f32 	%f289, %f288, %f44;
	fma.rn.f32 	%f290, %f289, %f289, %f287;
	ld.global.f32 	%f291, [%rd82+-12288];
	sub.f32 	%f292, %f291, %f44;
	fma.rn.f32 	%f293, %f292, %f292, %f290;
	ld.global.f32 	%f294, [%rd82+-10240];
	sub.f32 	%f295, %f294, %f44;
	fma.rn.f32 	%f296, %f295, %f295, %f293;
	ld.global.f32 	%f297, [%rd82+-8192];
	sub.f32 	%f298, %f297, %f44;
	fma.rn.f32 	%f299, %f298, %f298, %f296;
	ld.global.f32 	%f300, [%rd82+-6144];
	sub.f32 	%f301, %f300, %f44;
	fma.rn.f32 	%f302, %f301, %f301, %f299;
	ld.global.f32 	%f303, [%rd82+-4096];
	sub.f32 	%f304, %f303, %f44;
	fma.rn.f32 	%f305, %f304, %f304, %f302;
	ld.global.f32 	%f306, [%rd82+-2048];
	sub.f32 	%f307, %f306, %f44;
	fma.rn.f32 	%f308, %f307, %f307, %f305;
	ld.global.f32 	%f309, [%rd82];
	sub.f32 	%f310, %f309, %f44;
	fma.rn.f32 	%f311, %f310, %f310, %f308;
	ld.global.f32 	%f312, [%rd82+2048];
	sub.f32 	%f313, %f312, %f44;
	fma.rn.f32 	%f314, %f313, %f313, %f311;
	ld.global.f32 	%f315, [%rd82+4096];
	sub.f32 	%f316, %f315, %f44;
	fma.rn.f32 	%f317, %f316, %f316, %f314;
	ld.global.f32 	%f318, [%rd82+6144];
	sub.f32 	%f319, %f318, %f44;
	fma.rn.f32 	%f320, %f319, %f319, %f317;
	ld.global.f32 	%f321, [%rd82+8192];
	sub.f32 	%f322, %f321, %f44;
	fma.rn.f32 	%f323, %f322, %f322, %f320;
	ld.global.f32 	%f324, [%rd82+10240];
	sub.f32 	%f325, %f324, %f44;
	fma.rn.f32 	%f326, %f325, %f325, %f323;
	ld.global.f32 	%f327, [%rd82+12288];
	sub.f32 	%f328, %f327, %f44;
	fma.rn.f32 	%f329, %f328, %f328, %f326;
	ld.global.f32 	%f330, [%rd82+14336];
	sub.f32 	%f331, %f330, %f44;
	fma.rn.f32 	%f480, %f331, %f331, %f329;
	add.s32 	%r197, %r197, 8192;
	add.s32 	%r195, %r195, 16;
	add.s64 	%rd82, %rd82, 32768;
	setp.ne.s32 	%p27, %r195, 0;
	@%p27 bra 	$L__BB4_9;
$L__BB4_10:
	setp.eq.s32 	%p28, %r5, 0;
	@%p28 bra 	$L__BB4_19;
	and.b32  	%r12, %r4, 7;
	setp.lt.u32 	%p29, %r5, 8;
	@%p29 bra 	$L__BB4_13;
	mul.wide.u32 	%rd77, %r197, 4;
	add.s64 	%rd78, %rd2, %rd77;
	ld.global.f32 	%f333, [%rd78];
	sub.f32 	%f334, %f333, %f44;
	fma.rn.f32 	%f335, %f334, %f334, %f480;
	ld.global.f32 	%f336, [%rd78+2048];
	sub.f32 	%f337, %f336, %f44;
	fma.rn.f32 	%f338, %f337, %f337, %f335;
	ld.global.f32 	%f339, [%rd78+4096];
	sub.f32 	%f340, %f339, %f44;
	fma.rn.f32 	%f341, %f340, %f340, %f338;
	ld.global.f32 	%f342, [%rd78+6144];
	sub.f32 	%f343, %f342, %f44;
	fma.rn.f32 	%f344, %f343, %f343, %f341;
	ld.global.f32 	%f345, [%rd78+8192];
	sub.f32 	%f346, %f345, %f44;
	fma.rn.f32 	%f347, %f346, %f346, %f344;
	ld.global.f32 	%f348, [%rd78+10240];
	sub.f32 	%f349, %f348, %f44;
	fma.rn.f32 	%f350, %f349, %f349, %f347;
	ld.global.f32 	%f351, [%rd78+12288];
	sub.f32 	%f352, %f351, %f44;
	fma.rn.f32 	%f353, %f352, %f352, %f350;
	ld.global.f32 	%f354, [%rd78+14336];
	sub.f32 	%f355, %f354, %f44;
	fma.rn.f32 	%f480, %f355, %f355, %f353;
	add.s32 	%r197, %r197, 4096;
$L__BB4_13:
	setp.eq.s32 	%p30, %r12, 0;
	@%p30 bra 	$L__BB4_19;
	and.b32  	%r15, %r4, 3;
	setp.lt.u32 	%p31, %r12, 4;
	@%p31 bra 	$L__BB4_16;
	mul.wide.u32 	%rd79, %r197, 4;
	add.s64 	%rd80, %rd2, %rd79;
	ld.global.f32 	%f357, [%rd80];
	sub.f32 	%f358, %f357, %f44;
	fma.rn.f32 	%f359, %f358, %f358, %f480;
	ld.global.f32 	%f360, [%rd80+2048];
	sub.f32 	%f361, %f360, %f44;
	fma.rn.f32 	%f362, %f361, %f361, %f359;
	ld.global.f32 	%f363, [%rd80+4096];
	sub.f32 	%f364, %f363, %f44;
	fma.rn.f32 	%f365, %f364, %f364, %f362;
	ld.global.f32 	%f366, [%rd80+6144];
	sub.f32 	%f367, %f366, %f44;
	fma.rn.f32 	%f480, %f367, %f367, %f365;
	add.s32 	%r197, %r197, 2048;
$L__BB4_16:
	setp.eq.s32 	%p32, %r15, 0;
	@%p32 bra 	$L__BB4_19;
	mul.wide.u32 	%rd81, %r197, 4;
	add.s64 	%rd83, %rd2, %rd81;
	neg.s32 	%r200, %r15;
$L__BB4_18:
	.pragma "nounroll";
	ld.global.f32 	%f368, [%rd83];
	sub.f32 	%f369, %f368, %f44;
	fma.rn.f32 	%f480, %f369, %f369, %f480;
	add.s64 	%rd83, %rd83, 2048;
	add.s32 	%r200, %r200, 1;
	setp.ne.s32 	%p33, %r200, 0;
	@%p33 bra 	$L__BB4_18;
$L__BB4_19:
	setp.lt.u32 	%p34, %r51, 512;
	@%p34 bra 	$L__BB4_24;
	// begin inline asm
	mov.u32 %r162, %laneid;
	// end inline asm
	mov.b32 	%r164, %f480;
	mov.b32 	%r165, 1;
	mov.b32 	%r186, 31;
	mov.b32 	%r187, -1;
	// begin inline asm
	shfl.sync.down.b32 %r163, %r164, %r165, %r186, %r187;
	// end inline asm
	setp.gt.s32 	%p58, %r162, 30;
	mov.b32 	%f428, %r163;
	add.f32 	%f429, %f480, %f428;
	selp.f32 	%f430, %f480, %f429, %p58;
	mov.b32 	%r169, %f430;
	mov.b32 	%r170, 2;
	// begin inline asm
	shfl.sync.down.b32 %r168, %r169, %r170, %r186, %r187;
	// end inline asm
	setp.gt.s32 	%p59, %r162, 29;
	mov.b32 	%f431, %r168;
	add.f32 	%f432, %f430, %f431;
	selp.f32 	%f433, %f430, %f432, %p59;
	mov.b32 	%r174, %f433;
	mov.b32 	%r175, 4;
	// begin inline asm
	shfl.sync.down.b32 %r173, %r174, %r175, %r186, %r187;
	// end inline asm
	setp.gt.s32 	%p60, %r162, 27;
	mov.b32 	%f434, %r173;
	add.f32 	%f435, %f433, %f434;
	selp.f32 	%f436, %f433, %f435, %p60;
	mov.b32 	%r179, %f436;
	mov.b32 	%r180, 8;
	// begin inline asm
	shfl.sync.down.b32 %r178, %r179, %r180, %r186, %r187;
	// end inline asm
	setp.gt.s32 	%p61, %r162, 23;
	mov.b32 	%f437, %r178;
	add.f32 	%f438, %f436, %f437;
	selp.f32 	%f439, %f436, %f438, %p61;
	mov.b32 	%r184, %f439;
	mov.b32 	%r185, 16;
	// begin inline asm
	shfl.sync.down.b32 %r183, %r184, %r185, %r186, %r187;
	// end inline asm
	setp.gt.s32 	%p62, %r162, 15;
	mov.b32 	%f440, %r183;
	add.f32 	%f17, %f439, %f440;
	selp.f32 	%f492, %f439, %f17, %p62;
	setp.ne.s32 	%p63, %r162, 0;
	@%p63 bra 	$L__BB4_22;
	shr.u32 	%r188, %r1, 3;
	and.b32  	%r189, %r188, 124;
	mov.u32 	%r190, _ZZN3cub18CUB_300001_SM_10006detail6reduce28DeviceReduceSingleTileKernelINS2_10policy_hubIfjN4cuda3std3__44plusIfEEE10Policy1000EN6thrust24THRUST_300001_SM_1000_NS6detail15normal_iteratorINSD_10device_ptrIKfEEEEPfjS9_ff11variance_opEEvT0_T1_T2_T3_T4_T6_E12temp_storage;
	add.s32 	%r191, %r190, %r189;
	st.shared.f32 	[%r191+16], %f17;
$L__BB4_22:
	bar.sync 	0;
	setp.ne.s32 	%p64, %r1, 0;
	@%p64 bra 	$L__BB4_50;
	ld.shared.f32 	%f441, [_ZZN3cub18CUB_300001_SM_10006detail6reduce28DeviceReduceSingleTileKernelINS2_10policy_hubIfjN4cuda3std3__44plusIfEEE10Policy1000EN6thrust24THRUST_300001_SM_1000_NS6detail15normal_iteratorINSD_10device_ptrIKfEEEEPfjS9_ff11variance_opEEvT0_T1_T2_T3_T4_T6_E12temp_storage+20];
	add.f32 	%f442, %f492, %f441;
	ld.shared.f32 	%f443, [_ZZN3cub18CUB_300001_SM_10006detail6reduce28DeviceReduceSingleTileKernelINS2_10policy_hubIfjN4cuda3std3__44plusIfEEE10Policy1000EN6thrust24THRUST_300001_SM_1000_NS6detail15normal_iteratorINSD_10device_ptrIKfEEEEPfjS9_ff11variance_opEEvT0_T1_T2_T3_T4_T6_E12temp_storage+24];
	add.f32 	%f444, %f442, %f443;
	ld.shared.f32 	%f445, [_ZZN3cub18CUB_300001_SM_10006detail6reduce28DeviceReduceSingleTileKernelINS2_10policy_hubIfjN4cuda3std3__44plusIfEEE10Policy1000EN6thrust24THRUST_300001_SM_1000_NS6detail15normal_iteratorINSD_10device_ptrIKfEEEEPfjS9_ff11variance_opEEvT0_T1_T2_T3_T4_T6_E12temp_storage+28];
	add.f32 	%f446, %f444, %f445;
	ld.shared.f32 	%f447, [_ZZN3cub18CUB_300001_SM_10006detail6reduce28DeviceReduceSingleTileKernelINS2_10policy_hubIfjN4cuda3std3__44plusIfEEE10Policy1000EN6thrust24THRUST_300001_SM_1000_NS6detail15normal_iteratorINSD_10device_ptrIKfEEEEPfjS9_ff11variance_opEEvT0_T1_T2_T3_T4_T6_E12temp_storage+32];
	add.f32 	%f448, %f446, %f447;
	ld.shared.f32 	%f449, [_ZZN3cub18CUB_300001_SM_10006detail6reduce28DeviceReduceSingleTileKernelINS2_10policy_hubIfjN4cuda3std3__44plusIfEEE10Policy1000EN6thrust24THRUST_300001_SM_1000_NS6detail15normal_iteratorINSD_10device_ptrIKfEEEEPfjS9_ff11variance_opEEvT0_T1_T2_T3_T4_T6_E12temp_storage+36];
	add.f32 	%f450, %f448, %f449;
	ld.shared.f32 	%f451, [_ZZN3cub18CUB_300001_SM_10006detail6reduce28DeviceReduceSingleTileKernelINS2_10policy_hubIfjN4cuda3std3__44plusIfEEE10Policy1000EN6thrust24THRUST_300001_SM_1000_NS6detail15normal_iteratorINSD_10device_ptrIKfEEEEPfjS9_ff11variance_opEEvT0_T1_T2_T3_T4_T6_E12temp_storage+40];
	add.f32 	%f452, %f450, %f451;
	ld.shared.f32 	%f453, [_ZZN3cub18CUB_300001_SM_10006detail6reduce28DeviceReduceSingleTileKernelINS2_10policy_hubIfjN4cuda3std3__44plusIfEEE10Policy1000EN6thrust24THRUST_300001_SM_1000_NS6detail15normal_iteratorINSD_10device_ptrIKfEEEEPfjS9_ff11variance_opEEvT0_T1_T2_T3_T4_T6_E12temp_storage+44];
	add.f32 	%f454, %f452, %f453;
	ld.shared.f32 	%f455, [_ZZN3cub18CUB_300001_SM_10006detail6reduce28DeviceReduceSingleTileKernelINS2_10policy_hubIfjN4cuda3std3__44plusIfEEE10Policy1000EN6thrust24THRUST_300001_SM_1000_NS6detail15normal_iteratorINSD_10device_ptrIKfEEEEPfjS9_ff11variance_opEEvT0_T1_T2_T3_T4_T6_E12temp_storage+48];
	add.f32 	%f456, %f454, %f455;
	ld.shared.f32 	%f457, [_ZZN3cub18CUB_300001_SM_10006detail6reduce28DeviceReduceSingleTileKernelINS2_10policy_hubIfjN4cuda3std3__44plusIfEEE10Policy1000EN6thrust24THRUST_300001_SM_1000_NS6detail15normal_iteratorINSD_10device_ptrIKfEEEEPfjS9_ff11variance_opEEvT0_T1_T2_T3_T4_T6_E12temp_storage+52];
	add.f32 	%f458, %f456, %f457;
	ld.shared.f32 	%f459, [_ZZN3cub18CUB_300001_SM_10006detail6reduce28DeviceReduceSingleTileKernelINS2_10policy_hubIfjN4cuda3std3__44plusIfEEE10Policy1000EN6thrust24THRUST_300001_SM_1000_NS6detail15normal_iteratorINSD_10device_ptrIKfEEEEPfjS9_ff11variance_opEEvT0_T1_T2_T3_T4_T6_E12temp_storage+56];
	add.f32 	%f460, %f458, %f459;
	ld.shared.f32 	%f461, [_ZZN3cub18CUB_300001_SM_10006detail6reduce28DeviceReduceSingleTileKernelINS2_10policy_hubIfjN4cuda3std3__44plusIfEEE10Policy1000EN6thrust24THRUST_300001_SM_1000_NS6detail15normal_iteratorINSD_10device_ptrIKfEEEEPfjS9_ff11variance_opEEvT0_T1_T2_T3_T4_T6_E12temp_storage+60];
	add.f32 	%f462, %f460, %f461;
	ld.shared.f32 	%f463, [_ZZN3cub18CUB_300001_SM_10006detail6reduce28DeviceReduceSingleTileKernelINS2_10policy_hubIfjN4cuda3std3__44plusIfEEE10Policy1000EN6thrust24THRUST_300001_SM_1000_NS6detail15normal_iteratorINSD_10device_ptrIKfEEEEPfjS9_ff11variance_opEEvT0_T1_T2_T3_T4_T6_E12temp_storage+64];
	add.f32 	%f464, %f462, %f463;
	ld.shared.f32 	%f465, [_ZZN3cub18CUB_300001_SM_10006detail6reduce28DeviceReduceSingleTileKernelINS2_10policy_hubIfjN4cuda3std3__44plusIfEEE10Policy1000EN6thrust24THRUST_300001_SM_1000_NS6detail15normal_iteratorINSD_10device_ptrIKfEEEEPfjS9_ff11variance_opEEvT0_T1_T2_T3_T4_T6_E12temp_storage+68];
	add.f32 	%f466, %f464, %f465;
	ld.shared.f32 	%f467, [_ZZN3cub18CUB_300001_SM_10006detail6reduce28DeviceReduceSingleTileKernelINS2_10policy_hubIfjN4cuda3std3__44plusIfEEE10Policy1000EN6thrust24THRUST_300001_SM_1000_NS6detail15normal_iteratorINSD_10device_ptrIKfEEEEPfjS9_ff11variance_opEEvT0_T1_T2_T3_T4_T6_E12temp_storage+72];
	add.f32 	%f468, %f466, %f467;
	ld.shared.f32 	%f469, [_ZZN3cub18CUB_300001_SM_10006detail6reduce28DeviceReduceSingleTileKernelINS2_10policy_hubIfjN4cuda3std3__44plusIfEEE10Policy1000EN6thrust24THRUST_300001_SM_1000_NS6detail15normal_iteratorINSD_10device_ptrIKfEEEEPfjS9_ff11variance_opEEvT0_T1_T2_T3_T4_T6_E12temp_storage+76];
	add.f32 	%f492, %f468, %f469;
	bra.uni 	$L__BB4_50;
$L__BB4_24:
	// begin inline asm
	mov.u32 %r124, %laneid;
	// end inline asm
	and.b32  	%r150, %r1, 992;
	add.s32 	%r151, %r150, 32;
	setp.gt.u32 	%p35, %r151, %r51;
	not.b32 	%r152, %r150;
	add.s32 	%r153, %r51, %r152;
	selp.b32 	%r148, %r153, 31, %p35;
	mov.b32 	%r126, %f480;
	mov.b32 	%r127, 1;
	mov.b32 	%r149, -1;
	// begin inline asm
	shfl.sync.down.b32 %r125, %r126, %r127, %r148, %r149;
	// end inline asm
	setp.lt.s32 	%p36, %r124, %r148;
	mov.b32 	%f370, %r125;
	add.f32 	%f371, %f480, %f370;
	selp.f32 	%f372, %f371, %f480, %p36;
	mov.b32 	%r131, %f372;
	mov.b32 	%r132, 2;
	// begin inline asm
	shfl.sync.down.b32 %r130, %r131, %r132, %r148, %r149;
	// end inline asm
	add.s32 	%r154, %r124, 2;
	setp.gt.s32 	%p37, %r154, %r148;
	mov.b32 	%f373, %r130;
	add.f32 	%f374, %f372, %f373;
	selp.f32 	%f375, %f372, %f374, %p37;
	mov.b32 	%r136, %f375;
	mov.b32 	%r137, 4;
	// begin inline asm
	shfl.sync.down.b32 %r135, %r136, %r137, %r148, %r149;
	// end inline asm
	add.s32 	%r155, %r124, 4;
	setp.gt.s32 	%p38, %r155, %r148;
	mov.b32 	%f376, %r135;
	add.f32 	%f377, %f375, %f376;
	selp.f32 	%f378, %f375, %f377, %p38;
	mov.b32 	%r141, %f378;
	mov.b32 	%r142, 8;
	// begin inline asm
	shfl.sync.down.b32 %r140, %r141, %r142, %r148, %r149;
	// end inline asm
	add.s32 	%r156, %r124, 8;
	setp.gt.s32 	%p39, %r156, %r148;
	mov.b32 	%f379, %r140;
	add.f32 	%f380, %f378, %f379;
	selp.f32 	%f381, %f378, %f380, %p39;
	mov.b32 	%r146, %f381;
	mov.b32 	%r147, 16;
	// begin inline asm
	shfl.sync.down.b32 %r145, %r146, %r147, %r148, %r149;
	// end inline asm
	add.s32 	%r157, %r124, 16;
	setp.gt.s32 	%p40, %r157, %r148;
	mov.b32 	%f382, %r145;
	add.f32 	%f383, %f381, %f382;
	selp.f32 	%f492, %f381, %f383, %p40;
	setp.ne.s32 	%p41, %r124, 0;
	@%p41 bra 	$L__BB4_26;
	shr.u32 	%r158, %r1, 3;
	and.b32  	%r159, %r158, 124;
	mov.u32 	%r160, _ZZN3cub18CUB_300001_SM_10006detail6reduce28DeviceReduceSingleTileKernelINS2_10policy_hubIfjN4cuda3std3__44plusIfEEE10Policy1000EN6thrust24THRUST_300001_SM_1000_NS6detail15normal_iteratorINSD_10device_ptrIKfEEEEPfjS9_ff11variance_opEEvT0_T1_T2_T3_T4_T6_E12temp_storage;
	add.s32 	%r161, %r160, %r159;
	st.shared.f32 	[%r161+16], %f492;
$L__BB4_26:
	bar.sync 	0;
	setp.ne.s32 	%p42, %r1, 0;
	@%p42 bra 	$L__BB4_50;
	setp.gt.u32 	%p43, %r51, 32;
	ld.shared.f32 	%f384, [_ZZN3cub18CUB_300001_SM_10006detail6reduce28DeviceReduceSingleTileKernelINS2_10policy_hubIfjN4cuda3std3__44plusIfEEE10Policy1000EN6thrust24THRUST_300001_SM_1000_NS6detail15normal_iteratorINSD_10device_ptrIKfEEEEPfjS9_ff11variance_opEEvT0_T1_T2_T3_T4_T6_E12temp_storage+20];
	add.f32 	%f385, %f492, %f384;
	selp.f32 	%f386, %f385, %f492, %p43;
	setp.gt.u32 	%p44, %r51, 64;
	ld.shared.f32 	%f387, [_ZZN3cub18CUB_300001_SM_10006detail6reduce28DeviceReduceSingleTileKernelINS2_10policy_hubIfjN4cuda3std3__44plusIfEEE10Policy1000EN6thrust24THRUST_300001_SM_1000_NS6detail15normal_iteratorINSD_10device_ptrIKfEEEEPfjS9_ff11variance_opEEvT0_T1_T2_T3_T4_T6_E12temp_storage+24];
	add.f32 	%f388, %f387, %f386;
	selp.f32 	%f389, %f388, %f386, %p44;
	setp.gt.u32 	%p45, %r51, 96;
	ld.shared.f32 	%f390, [_ZZN3cub18CUB_300001_SM_10006detail6reduce28DeviceReduceSingleTileKernelINS2_10policy_hubIfjN4cuda3std3__44plusIfEEE10Policy1000EN6thrust24THRUST_300001_SM_1000_NS6detail15normal_iteratorINSD_10device_ptrIKfEEEEPfjS9_ff11variance_opEEvT0_T1_T2_T3_T4_T6_E12temp_storage+28];
	add.f32 	%f391, %f390, %f389;
	selp.f32 	%f392, %f391, %f389, %p45;
	setp.gt.u32 	%p46, %r51, 128;
	ld.shared.f32 	%f393, [_ZZN3cub18CUB_300001_SM_10006detail6reduce28DeviceReduceSingleTileKernelINS2_10policy_hubIfjN4cuda3std3__44plusIfEEE10Policy1000EN6thrust24THRUST_300001_SM_1000_NS6detail15normal_iteratorINSD_10device_ptrIKfEEEEPfjS9_ff11variance_opEEvT0_T1_T2_T3_T4_T6_E12temp_storage+32];
	add.f32 	%f394, %f393, %f392;
	selp.f32 	%f395, %f394, %f392, %p46;
	setp.gt.u32 	%p47, %r51, 160;
	ld.shared.f32 	%f396, [_ZZN3cub18CUB_300001_SM_10006detail6reduce28DeviceReduceSingleTileKernelINS2_10policy_hubIfjN4cuda3std3__44plusIfEEE10Policy1000EN6thrust24THRUST_300001_SM_1000_NS6detail15normal_iteratorINSD_10device_ptrIKfEEEEPfjS9_ff11variance_opEEvT0_T1_T2_T3_T4_T6_E12temp_storage+36];
	add.f32 	%f397, %f396, %f395;
	selp.f32 	%f398, %f397, %f395, %p47;
	setp.gt.u32 	%p48, %r51, 192;
	ld.shared.f32 	%f399, [_ZZN3cub18CUB_300001_SM_10006detail6reduce28DeviceReduceSingleTileKernelINS2_10policy_hubIfjN4cuda3std3__44plusIfEEE10Policy1000EN6thrust24THRUST_300001_SM_1000_NS6detail15normal_iteratorINSD_10device_ptrIKfEEEEPfjS9_ff11variance_opEEvT0_T1_T2_T3_T4_T6_E12temp_storage+40];
	add.f32 	%f400, %f399, %f398;
	selp.f32 	%f401, %f400, %f398, %p48;
	setp.gt.u32 	%p49, %r51, 224;
	ld.shared.f32 	%f402, [_ZZN3cub18CUB_300001_SM_10006detail6reduce28DeviceReduceSingleTileKernelINS2_10policy_hubIfjN4cuda3std3__44plusIfEEE10Policy1000EN6thrust24THRUST_300001_SM_1000_NS6detail15normal_iteratorINSD_10device_ptrIKfEEEEPfjS9_ff11variance_opEEvT0_T1_T2_T3_T4_T6_E12temp_storage+44];
	add.f32 	%f403, %f402, %f401;
	selp.f32 	%f404, %f403, %f401, %p49;
	setp.gt.u32 	%p50, %r51, 256;
	ld.shared.f32 	%f405, [_ZZN3cub18CUB_300001_SM_10006detail6reduce28DeviceReduceSingleTileKernelINS2_10policy_hubIfjN4cuda3std3__44plusIfEEE10Policy1000EN6thrust24THRUST_300001_SM_1000_NS6detail15normal_iteratorINSD_10device_ptrIKfEEEEPfjS9_ff11variance_opEEvT0_T1_T2_T3_T4_T6_E12temp_storage+48];
	add.f32 	%f406, %f405, %f404;
	selp.f32 	%f407, %f406, %f404, %p50;
	setp.gt.u32 	%p51, %r51, 288;
	ld.shared.f32 	%f408, [_ZZN3cub18CUB_300001_SM_10006detail6reduce28DeviceReduceSingleTileKernelINS2_10policy_hubIfjN4cuda3std3__44plusIfEEE10Policy1000EN6thrust24THRUST_300001_SM_1000_NS6detail15normal_iteratorINSD_10device_ptrIKfEEEEPfjS9_ff11variance_opEEvT0_T1_T2_T3_T4_T6_E12temp_storage+52];
	add.f32 	%f409, %f408, %f407;
	selp.f32 	%f410, %f409, %f407, %p51;
	setp.gt.u32 	%p52, %r51, 320;
	ld.shared.f32 	%f411, [_ZZN3cub18CUB_300001_SM_10006detail6reduce28DeviceReduceSingleTileKernelINS2_10policy_hubIfjN4cuda3std3__44plusIfEEE10Policy1000EN6thrust24THRUST_300001_SM_1000_NS6detail15normal_iteratorINSD_10device_ptrIKfEEEEPfjS9_ff11variance_opEEvT0_T1_T2_T3_T4_T6_E12temp_storage+56];
	add.f32 	%f412, %f411, %f410;
	selp.f32 	%f413, %f412, %f410, %p52;
	setp.gt.u32 	%p53, %r51, 352;
	ld.shared.f32 	%f414, [_ZZN3cub18CUB_300001_SM_10006detail6reduce28DeviceReduceSingleTileKernelINS2_10policy_hubIfjN4cuda3std3__44plusIfEEE10Policy1000EN6thrust24THRUST_300001_SM_1000_NS6detail15normal_iteratorINSD_10device_ptrIKfEEEEPfjS9_ff11variance_opEEvT0_T1_T2_T3_T4_T6_E12temp_storage+60];
	add.f32 	%f415, %f414, %f413;
	selp.f32 	%f416, %f415, %f413, %p53;
	setp.gt.u32 	%p54, %r51, 384;
	ld.shared.f32 	%f417, [_ZZN3cub18CUB_300001_SM_10006detail6reduce28DeviceReduceSingleTileKernelINS2_10policy_hubIfjN4cuda3std3__44plusIfEEE10Policy1000EN6thrust24THRUST_300001_SM_1000_NS6detail15normal_iteratorINSD_10device_ptrIKfEEEEPfjS9_ff11variance_opEEvT0_T1_T2_T3_T4_T6_E12temp_storage+64];
	add.f32 	%f418, %f417, %f416;
	selp.f32 	%f419, %f418, %f416, %p54;
	setp.gt.u32 	%p55, %r51, 416;
	ld.shared.f32 	%f420, [_ZZN3cub18CUB_300001_SM_10006detail6reduce28DeviceReduceSingleTileKernelINS2_10policy_hubIfjN4cuda3std3__44plusIfEEE10Policy1000EN6thrust24THRUST_300001_SM_1000_NS6detail15normal_iteratorINSD_10device_ptrIKfEEEEPfjS9_ff11variance_opEEvT0_T1_T2_T3_T4_T6_E12temp_storage+68];
	add.f32 	%f421, %f420, %f419;
	selp.f32 	%f422, %f421, %f419, %p55;
	setp.gt.u32 	%p56, %r51, 448;
	ld.shared.f32 	%f423, [_ZZN3cub18CUB_300001_SM_10006detail6reduce28DeviceReduceSingleTileKernelINS2_10policy_hubIfjN4cuda3std3__44plusIfEEE10Policy1000EN6thrust24THRUST_300001_SM_1000_NS6detail15normal_iteratorINSD_10device_ptrIKfEEEEPfjS9_ff11variance_opEEvT0_T1_T2_T3_T4_T6_E12temp_storage+72];
	add.f32 	%f424, %f423, %f422;
	selp.f32 	%f425, %f424, %f422, %p56;
	setp.gt.u32 	%p57, %r51, 480;
	ld.shared.f32 	%f426, [_ZZN3cub18CUB_300001_SM_10006detail6reduce28DeviceReduceSingleTileKernelINS2_10policy_hubIfjN4cuda3std3__44plusIfEEE10Policy1000EN6thrust24THRUST_300001_SM_1000_NS6detail15normal_iteratorINSD_10device_ptrIKfEEEEPfjS9_ff11variance_opEEvT0_T1_T2_T3_T4_T6_E12temp_storage+76];
	add.f32 	%f427, %f426, %f425;
	selp.f32 	%f492, %f427, %f425, %p57;
	bra.uni 	$L__BB4_50;
$L__BB4_28:
	mov.u32 	%r21, %tid.x;
	mul.wide.u32 	%rd11, %r21, 4;
	add.s64 	%rd12, %rd2, %rd11;
	ld.global.f32 	%f45, [%rd12];
	sub.f32 	%f46, %f45, %f44;
	ld.global.f32 	%f47, [%rd12+2048];
	sub.f32 	%f48, %f47, %f44;
	mul.f32 	%f49, %f48, %f48;
	ld.global.f32 	%f50, [%rd12+4096];
	sub.f32 	%f51, %f50, %f44;
	ld.global.f32 	%f52, [%rd12+6144];
	sub.f32 	%f53, %f52, %f44;
	mul.f32 	%f54, %f53, %f53;
	ld.global.f32 	%f55, [%rd12+8192];
	sub.f32 	%f56, %f55, %f44;
	ld.global.f32 	%f57, [%rd12+10240];
	sub.f32 	%f58, %f57, %f44;
	mul.f32 	%f59, %f58, %f58;
	ld.global.f32 	%f60, [%rd12+12288];
	sub.f32 	%f61, %f60, %f44;
	ld.global.f32 	%f62, [%rd12+14336];
	sub.f32 	%f63, %f62, %f44;
	mul.f32 	%f64, %f63, %f63;
	ld.global.f32 	%f65, [%rd12+16384];
	sub.f32 	%f66, %f65, %f44;
	ld.global.f32 	%f67, [%rd12+18432];
	sub.f32 	%f68, %f67, %f44;
	mul.f32 	%f69, %f68, %f68;
	ld.global.f32 	%f70, [%rd12+20480];
	sub.f32 	%f71, %f70, %f44;
	ld.global.f32 	%f72, [%rd12+22528];
	sub.f32 	%f73, %f72, %f44;
	mul.f32 	%f74, %f73, %f73;
	ld.global.f32 	%f75, [%rd12+24576];
	sub.f32 	%f76, %f75, %f44;
	ld.global.f32 	%f77, [%rd12+26624];
	sub.f32 	%f78, %f77, %f44;
	mul.f32 	%f79, %f78, %f78;
	ld.global.f32 	%f80, [%rd12+28672];
	sub.f32 	%f81, %f80, %f44;
	ld.global.f32 	%f82, [%rd12+30720];
	sub.f32 	%f83, %f82, %f44;
	mul.f32 	%f84, %f83, %f83;
	fma.rn.f32 	%f85, %f46, %f46, %f49;
	fma.rn.f32 	%f86, %f51, %f51, %f54;
	fma.rn.f32 	%f87, %f56, %f56, %f59;
	fma.rn.f32 	%f88, %f61, %f61, %f64;
	fma.rn.f32 	%f89, %f66, %f66, %f69;
	fma.rn.f32 	%f90, %f71, %f71, %f74;
	fma.rn.f32 	%f91, %f76, %f76, %f79;
	fma.rn.f32 	%f92, %f81, %f81, %f84;
	add.f32 	%f93, %f85, %f86;
	add.f32 	%f94, %f87, %f88;
	add.f32 	%f95, %f89, %f90;
	add.f32 	%f96, %f91, %f92;
	add.f32 	%f97, %f93, %f94;
	add.f32 	%f98, %f95, %f96;
	add.f32 	%f491, %f97, %f98;
	add.s32 	%r22, %r51, -8192;
	setp.lt.u32 	%p3, %r22, 8192;
	mov.b32 	%r202, 8192;
	@%p3 bra 	$L__BB4_32;
	mov.b32 	%r202, 8192;
$L__BB4_30:
	add.s32 	%r54, %r21, %r202;
	mul.wide.u32 	%rd13, %r54, 4;
	add.s64 	%rd14, %rd2, %rd13;
	ld.global.f32 	%f99, [%rd14];
	sub.f32 	%f100, %f99, %f44;
	ld.global.f32 	%f101, [%rd14+2048];
	sub.f32 	%f102, %f101, %f44;
	ld.global.f32 	%f103, [%rd14+4096];
	sub.f32 	%f104, %f103, %f44;
	mul.f32 	%f105, %f104, %f104;
	ld.global.f32 	%f106, [%rd14+6144];
	sub.f32 	%f107, %f106, %f44;
	ld.global.f32 	%f108, [%rd14+8192];
	sub.f32 	%f109, %f108, %f44;
	mul.f32 	%f110, %f109, %f109;
	ld.global.f32 	%f111, [%rd14+10240];
	sub.f32 	%f112, %f111, %f44;
	ld.global.f32 	%f113, [%rd14+12288];
	sub.f32 	%f114, %f113, %f44;
	mul.f32 	%f115, %f114, %f114;
	ld.global.f32 	%f116, [%rd14+14336];
	sub.f32 	%f117, %f116, %f44;
	ld.global.f32 	%f118, [%rd14+16384];
	sub.f32 	%f119, %f118, %f44;
	mul.f32 	%f120, %f119, %f119;
	ld.global.f32 	%f121, [%rd14+18432];
	sub.f32 	%f122, %f121, %f44;
	ld.global.f32 	%f123, [%rd14+20480];
	sub.f32 	%f124, %f123, %f44;
	mul.f32 	%f125, %f124, %f124;
	ld.global.f32 	%f126, [%rd14+22528];
	sub.f32 	%f127, %f126, %f44;
	ld.global.f32 	%f128, [%rd14+24576];
	sub.f32 	%f129, %f128, %f44;
	mul.f32 	%f130, %f129, %f129;
	ld.global.f32 	%f131, [%rd14+26624];
	sub.f32 	%f132, %f131, %f44;
	ld.global.f32 	%f133, [%rd14+28672];
	sub.f32 	%f134, %f133, %f44;
	mul.f32 	%f135, %f134, %f134;
	ld.global.f32 	%f136, [%rd14+30720];
	sub.f32 	%f137, %f136, %f44;
	fma.rn.f32 	%f138, %f100, %f100, %f491;
	fma.rn.f32 	%f139, %f102, %f102, %f105;
	fma.rn.f32 	%f140, %f107, %f107, %f110;
	fma.rn.f32 	%f141, %f112, %f112, %f115;
	fma.rn.f32 	%f142, %f117, %f117, %f120;
	fma.rn.f32 	%f143, %f122, %f122, %f125;
	fma.rn.f32 	%f144, %f127, %f127, %f130;
	fma.rn.f32 	%f145, %f132, %f132, %f135;
	add.f32 	%f146, %f138, %f139;
	add.f32 	%f147, %f140, %f141;
	add.f32 	%f148, %f142, %f143;
	add.f32 	%f149, %f144, %f145;
	add.f32 	%f150, %f146, %f147;
	add.f32 	%f151, %f148, %f149;
	add.f32 	%f152, %f150, %f151;
	fma.rn.f32 	%f491, %f137, %f137, %f152;
	sub.s32 	%r55, %r51, %r202;
	setp.lt.u32 	%p4, %r55, 8192;
	@%p4 bra 	$L__BB4_46;
	add.s32 	%r202, %r202, 8192;
	setp.le.u32 	%p5, %r202, %r22;
	@%p5 bra 	$L__BB4_30;
$L__BB4_32:
	setp.le.u32 	%p6, %r51, %r202;
	sub.s32 	%r56, %r51, %r202;
	setp.ge.s32 	%p7, %r21, %r56;
	or.pred  	%p8, %p6, %p7;
	@%p8 bra 	$L__BB4_46;
	not.b32 	%r58, %r21;
	add.s32 	%r59, %r51, %r58;
	sub.s32 	%r60, %r59, %r202;
	shr.u32 	%r61, %r60, 9;
	add.s32 	%r26, %r61, 1;
	and.b32  	%r27, %r26, 15;
	setp.lt.u32 	%p9, %r60, 7680;
	mov.u32 	%r207, %r21;
	@%p9 bra 	$L__BB4_37;
	or.b32  	%r205, %r21, 4096;
	add.s32 	%r204, %r21, %r202;
	and.b32  	%r62, %r26, 16777200;
	neg.s32 	%r203, %r62;
$L__BB4_35:
	.pragma "nounroll";
	mul.wide.u32 	%rd15, %r204, 4;
	add.s64 	%rd16, %rd2, %rd15;
	ld.global.f32 	%f154, [%rd16];
	sub.f32 	%f155, %f154, %f44;
	fma.rn.f32 	%f156, %f155, %f155, %f491;
	add.s32 	%r63, %r204, 512;
	mul.wide.u32 	%rd17, %r63, 4;
	add.s64 	%rd18, %rd2, %rd17;
	ld.global.f32 	%f157, [%rd18];
	sub.f32 	%f158, %f157, %f44;
	fma.rn.f32 	%f159, %f158, %f158, %f156;
	add.s32 	%r64, %r204, 1024;
	mul.wide.u32 	%rd19, %r64, 4;
	add.s64 	%rd20, %rd2, %rd19;
	ld.global.f32 	%f160, [%rd20];
	sub.f32 	%f161, %f160, %f44;
	fma.rn.f32 	%f162, %f161, %f161, %f159;
	add.s32 	%r65, %r204, 1536;
	mul.wide.u32 	%rd21, %r65, 4;
	add.s64 	%rd22, %rd2, %rd21;
	ld.global.f32 	%f163, [%rd22];
	sub.f32 	%f164, %f163, %f44;
	fma.rn.f32 	%f165, %f164, %f164, %f162;
	add.s32 	%r66, %r204, 2048;
	mul.wide.u32 	%rd23, %r66, 4;
	add.s64 	%rd24, %rd2, %rd23;
	ld.global.f32 	%f166, [%rd24];
	sub.f32 	%f167, %f166, %f44;
	fma.rn.f32 	%f168, %f167, %f167, %f165;
	add.s32 	%r67, %r204, 2560;
	mul.wide.u32 	%rd25, %r67, 4;
	add.s64 	%rd26, %rd2, %rd25;
	ld.global.f32 	%f169, [%rd26];
	sub.f32 	%f170, %f169, %f44;
	fma.rn.f32 	%f171, %f170, %f170, %f168;
	add.s32 	%r68, %r204, 3072;
	mul.wide.u32 	%rd27, %r68, 4;
	add.s64 	%rd28, %rd2, %rd27;
	ld.global.f32 	%f172, [%rd28];
	sub.f32 	%f173, %f172, %f44;
	fma.rn.f32 	%f174, %f173, %f173, %f171;
	add.s32 	%r69, %r204, 3584;
	mul.wide.u32 	%rd29, %r69, 4;
	add.s64 	%rd30, %rd2, %rd29;
	ld.global.f32 	%f175, [%rd30];
	sub.f32 	%f176, %f175, %f44;
	fma.rn.f32 	%f177, %f176, %f176, %f174;
	add.s32 	%r70, %r204, 4096;
	mul.wide.u32 	%rd31, %r70, 4;
	add.s64 	%rd32, %rd2, %rd31;
	ld.global.f32 	%f178, [%rd32];
	sub.f32 	%f179, %f178, %f44;
	fma.rn.f32 	%f180, %f179, %f179, %f177;
	add.s32 	%r71, %r204, 4608;
	mul.wide.u32 	%rd33, %r71, 4;
	add.s64 	%rd34, %rd2, %rd33;
	ld.global.f32 	%f181, [%rd34];
	sub.f32 	%f182, %f181, %f44;
	fma.rn.f32 	%f183, %f182, %f182, %f180;
	add.s32 	%r72, %r204, 5120;
	mul.wide.u32 	%rd35, %r72, 4;
	add.s64 	%rd36, %rd2, %rd35;
	ld.global.f32 	%f184, [%rd36];
	sub.f32 	%f185, %f184, %f44;
	fma.rn.f32 	%f186, %f185, %f185, %f183;
	add.s32 	%r73, %r204, 5632;
	mul.wide.u32 	%rd37, %r73, 4;
	add.s64 	%rd38, %rd2, %rd37;
	ld.global.f32 	%f187, [%rd38];
	sub.f32 	%f188, %f187, %f44;
	fma.rn.f32 	%f189, %f188, %f188, %f186;
	add.s32 	%r74, %r204, 6144;
	mul.wide.u32 	%rd39, %r74, 4;
	add.s64 	%rd40, %rd2, %rd39;
	ld.global.f32 	%f190, [%rd40];
	sub.f32 	%f191, %f190, %f44;
	fma.rn.f32 	%f192, %f191, %f191, %f189;
	add.s32 	%r75, %r204, 6656;
	mul.wide.u32 	%rd41, %r75, 4;
	add.s64 	%rd42, %rd2, %rd41;
	ld.global.f32 	%f193, [%rd42];
	sub.f32 	%f194, %f193, %f44;
	fma.rn.f32 	%f195, %f194, %f194, %f192;
	add.s32 	%r76, %r204, 7168;
	mul.wide.u32 	%rd43, %r76, 4;
	add.s64 	%rd44, %rd2, %rd43;
	ld.global.f32 	%f196, [%rd44];
	sub.f32 	%f197, %f196, %f44;
	fma.rn.f32 	%f198, %f197, %f197, %f195;
	add.s32 	%r77, %r204, 7680;
	mul.wide.u32 	%rd45, %r77, 4;
	add.s64 	%rd46, %rd2, %rd45;
	ld.global.f32 	%f199, [%rd46];
	sub.f32 	%f200, %f199, %f44;
	fma.rn.f32 	%f491, %f200, %f200, %f198;
	add.s32 	%r205, %r205, 8192;
	add.s32 	%r204, %r204, 8192;
	add.s32 	%r203, %r203, 16;
	setp.ne.s32 	%p10, %r203, 0;
	@%p10 bra 	$L__BB4_35;
	add.s32 	%r207, %r205, -4096;
$L__BB4_37:
	setp.eq.s32 	%p11, %r27, 0;
	@%p11 bra 	$L__BB4_46;
	and.b32  	%r39, %r26, 7;
	setp.lt.u32 	%p12, %r27, 8;
	@%p12 bra 	$L__BB4_40;
	add.s32 	%r78, %r207, %r202;
	mul.wide.u32 	%rd47, %r78, 4;
	add.s64 	%rd48, %rd2, %rd47;
	ld.global.f32 	%f202, [%rd48];
	sub.f32 	%f203, %f202, %f44;
	fma.rn.f32 	%f204, %f203, %f203, %f491;
	add.s32 	%r79, %r78, 512;
	mul.wide.u32 	%rd49, %r79, 4;
	add.s64 	%rd50, %rd2, %rd49;
	ld.global.f32 	%f205, [%rd50];
	sub.f32 	%f206, %f205, %f44;
	fma.rn.f32 	%f207, %f206, %f206, %f204;
	add.s32 	%r80, %r78, 1024;
	mul.wide.u32 	%rd51, %r80, 4;
	add.s64 	%rd52, %rd2, %rd51;
	ld.global.f32 	%f208, [%rd52];
	sub.f32 	%f209, %f208, %f44;
	fma.rn.f32 	%f210, %f209, %f209, %f207;
	add.s32 	%r81, %r78, 1536;
	mul.wide.u32 	%rd53, %r81, 4;
	add.s64 	%rd54, %rd2, %rd53;
	ld.global.f32 	%f211, [%rd54];
	sub.f32 	%f212, %f211, %f44;
	fma.rn.f32 	%f213, %f212, %f212, %f210;
	add.s32 	%r82, %r78, 2048;
	mul.wide.u32 	%rd55, %r82, 4;
	add.s64 	%rd56, %rd2, %rd55;
	ld.global.f32 	%f214, [%rd56];
	sub.f32 	%f215, %f214, %f44;
	fma.rn.f32 	%f216, %f215, %f215, %f213;
	add.s32 	%r83, %r78, 2560;
	mul.wide.u32 	%rd57, %r83, 4;
	add.s64 	%rd58, %rd2, %rd57;
	ld.global.f32 	%f217, [%rd58];
	sub.f32 	%f218, %f217, %f44;
	fma.rn.f32 	%f219, %f218, %f218, %f216;
	add.s32 	%r84, %r78, 3072;
	mul.wide.u32 	%rd59, %r84, 4;
	add.s64 	%rd60, %rd2, %rd59;
	ld.global.f32 	%f220, [%rd60];
	sub.f32 	%f221, %f220, %f44;
	fma.rn.f32 	%f222, %f221, %f221, %f219;
	add.s32 	%r85, %r78, 3584;
	mul.wide.u32 	%rd61, %r85, 4;
	add.s64 	%rd62, %rd2, %rd61;
	ld.global.f32 	%f223, [%rd62];
	sub.f32 	%f224, %f223, %f44;
	fma.rn.f32 	%f491, %f224, %f224, %f222;
	add.s32 	%r207, %r207, 4096;
$L__BB4_40:
	setp.eq.s32 	%p13, %r39, 0;
	@%p13 bra 	$L__BB4_46;
	and.b32  	%r42, %r26, 3;
	setp.lt.u32 	%p14, %r39, 4;
	@%p14 bra 	$L__BB4_43;
	add.s32 	%r86, %r207, %r202;
	mul.wide.u32 	%rd63, %r86, 4;
	add.s64 	%rd64, %rd2, %rd63;
	ld.global.f32 	%f226, [%rd64];
	sub.f32 	%f227, %f226, %f44;
	fma.rn.f32 	%f228, %f227, %f227, %f491;
	add.s32 	%r87, %r86, 512;
	mul.wide.u32 	%rd65, %r87, 4;
	add.s64 	%rd66, %rd2, %rd65;
	ld.global.f32 	%f229, [%rd66];
	sub.f32 	%f230, %f229, %f44;
	fma.rn.f32 	%f231, %f230, %f230, %f228;
	add.s32 	%r88, %r86, 1024;
	mul.wide.u32 	%rd67, %r88, 4;
	add.s64 	%rd68, %rd2, %rd67;
	ld.global.f32 	%f232, [%rd68];
	sub.f32 	%f233, %f232, %f44;
	fma.rn.f32 	%f234, %f233, %f233, %f231;
	add.s32 	%r89, %r86, 1536;
	mul.wide.u32 	%rd69, %r89, 4;
	add.s64 	%rd70, %rd2, %rd69;
	ld.global.f32 	%f235, [%rd70];
	sub.f32 	%f236, %f235, %f44;
	fma.rn.f32 	%f491, %f236, %f236, %f234;
	add.s32 	%r207, %r207, 2048;
$L__BB4_43:
	setp.eq.s32 	%p15, %r42, 0;
	@%p15 bra 	$L__BB4_46;
	add.s32 	%r210, %r207, %r202;
	neg.s32 	%r209, %r42;
$L__BB4_45:
	.pragma "nounroll";
	mul.wide.u32 	%rd71, %r210, 4;
	add.s64 	%rd72, %rd2, %rd71;
	ld.global.f32 	%f237, [%rd72];
	sub.f32 	%f238, %f237, %f44;
	fma.rn.f32 	%f491, %f238, %f238, %f491;
	add.s32 	%r210, %r210, 512;
	add.s32 	%r209, %r209, 1;
	setp.ne.s32 	%p16, %r209, 0;
	@%p16 bra 	$L__BB4_45;
$L__BB4_46:
	// begin inline asm
	mov.u32 %r90, %laneid;
	// end inline asm
	mov.b32 	%r92, %f491;
	mov.b32 	%r93, 1;
	mov.b32 	%r114, 31;
	mov.b32 	%r115, -1;
	// begin inline asm
	shfl.sync.down.b32 %r91, %r92, %r93, %r114, %r115;
	// end inline asm
	setp.gt.s32 	%p17, %r90, 30;
	mov.b32 	%f239, %r91;
	add.f32 	%f240, %f491, %f239;
	selp.f32 	%f241, %f491, %f240, %p17;
	mov.b32 	%r97, %f241;
	mov.b32 	%r98, 2;
	// begin inline asm
	shfl.sync.down.b32 %r96, %r97, %r98, %r114, %r115;
	// end inline asm
	setp.gt.s32 	%p18, %r90, 29;
	mov.b32 	%f242, %r96;
	add.f32 	%f243, %f241, %f242;
	selp.f32 	%f244, %f241, %f243, %p18;
	mov.b32 	%r102, %f244;
	mov.b32 	%r103, 4;
	// begin inline asm
	shfl.sync.down.b32 %r101, %r102, %r103, %r114, %r115;
	// end inline asm
	setp.gt.s32 	%p19, %r90, 27;
	mov.b32 	%f245, %r101;
	add.f32 	%f246, %f244, %f245;
	selp.f32 	%f247, %f244, %f246, %p19;
	mov.b32 	%r107, %f247;
	mov.b32 	%r108, 8;
	// begin inline asm
	shfl.sync.down.b32 %r106, %r107, %r108, %r114, %r115;
	// end inline asm
	setp.gt.s32 	%p20, %r90, 23;
	mov.b32 	%f248, %r106;
	add.f32 	%f249, %f247, %f248;
	selp.f32 	%f250, %f247, %f249, %p20;
	mov.b32 	%r112, %f250;
	mov.b32 	%r113, 16;
	// begin inline asm
	shfl.sync.down.b32 %r111, %r112, %r113, %r114, %r115;
	// end inline asm
	setp.gt.s32 	%p21, %r90, 15;
	mov.b32 	%f251, %r111;
	add.f32 	%f39, %f250, %f251;
	selp.f32 	%f492, %f250, %f39, %p21;
	setp.ne.s32 	%p22, %r90, 0;
	@%p22 bra 	$L__BB4_48;
	shr.u32 	%r116, %r21, 3;
	and.b32  	%r117, %r116, 124;
	mov.u32 	%r118, _ZZN3cub18CUB_300001_SM_10006detail6reduce28DeviceReduceSingleTileKernelINS2_10policy_hubIfjN4cuda3std3__44plusIfEEE10Policy1000EN6thrust24THRUST_300001_SM_1000_NS6detail15normal_iteratorINSD_10device_ptrIKfEEEEPfjS9_ff11variance_opEEvT0_T1_T2_T3_T4_T6_E12temp_storage;
	add.s32 	%r119, %r118, %r117;
	st.shared.f32 	[%r119+16], %f39;
$L__BB4_48:
	bar.sync 	0;
	setp.ne.s32 	%p23, %r21, 0;
	@%p23 bra 	$L__BB4_50;
	ld.shared.f32 	%f252, [_ZZN3cub18CUB_300001_SM_10006detail6reduce28DeviceReduceSingleTileKernelINS2_10policy_hubIfjN4cuda3std3__44plusIfEEE10Policy1000EN6thrust24THRUST_300001_SM_1000_NS6detail15normal_iteratorINSD_10device_ptrIKfEEEEPfjS9_ff11variance_opEEvT0_T1_T2_T3_T4_T6_E12temp_storage+20];
	add.f32 	%f253, %f492, %f252;
	ld.shared.f32 	%f254, [_ZZN3cub18CUB_300001_SM_10006detail6reduce28DeviceReduceSingleTileKernelINS2_10policy_hubIfjN4cuda3std3__44plusIfEEE10Policy1000EN6thrust24THRUST_300001_SM_1000_NS6detail15normal_iteratorINSD_10device_ptrIKfEEEEPfjS9_ff11variance_opEEvT0_T1_T2_T3_T4_T6_E12temp_storage+24];
	add.f32 	%f255, %f253, %f254;
	ld.shared.f32 	%f256, [_ZZN3cub18CUB_300001_SM_10006detail6reduce28DeviceReduceSingleTileKernelINS2_10policy_hubIfjN4cuda3std3__44plusIfEEE10Policy1000EN6thrust24THRUST_300001_SM_1000_NS6detail15normal_iteratorINSD_10device_ptrIKfEEEEPfjS9_ff11variance_opEEvT0_T1_T2_T3_T4_T6_E12temp_storage+28];
	add.f32 	%f257, %f255, %f256;
	ld.shared.f32 	%f258, [_ZZN3cub18CUB_300001_SM_10006detail6reduce28DeviceReduceSingleTileKernelINS2_10policy_hubIfjN4cuda3std3__44plusIfEEE10Policy1000EN6thrust24THRUST_300001_SM_1000_NS6detail15normal_iteratorINSD_10device_ptrIKfEEEEPfjS9_ff11variance_opEEvT0_T1_T2_T3_T4_T6_E12temp_storage+32];
	add.f32 	%f259, %f257, %f258;
	ld.shared.f32 	%f260, [_ZZN3cub18CUB_300001_SM_10006detail6reduce28DeviceReduceSingleTileKernelINS2_10policy_hubIfjN4cuda3std3__44plusIfEEE10Policy1000EN6thrust24THRUST_300001_SM_1000_NS6detail15normal_iteratorINSD_10device_ptrIKfEEEEPfjS9_ff11variance_opEEvT0_T1_T2_T3_T4_T6_E12temp_storage+36];
	add.f32 	%f261, %f259, %f260;
	ld.shared.f32 	%f262, [_ZZN3cub18CUB_300001_SM_10006detail6reduce28DeviceReduceSingleTileKernelINS2_10policy_hubIfjN4cuda3std3__44plusIfEEE10Policy1000EN6thrust24THRUST_300001_SM_1000_NS6detail15normal_iteratorINSD_10device_ptrIKfEEEEPfjS9_ff11variance_opEEvT0_T1_T2_T3_T4_T6_E12temp_storage+40];
	add.f32 	%f263, %f261, %f262;
	ld.shared.f32 	%f264, [_ZZN3cub18CUB_300001_SM_10006detail6reduce28DeviceReduceSingleTileKernelINS2_10policy_hubIfjN4cuda3std3__44plusIfEEE10Policy1000EN6thrust24THRUST_300001_SM_1000_NS6detail15normal_iteratorINSD_10device_ptrIKfEEEEPfjS9_ff11variance_opEEvT0_T1_T2_T3_T4_T6_E12temp_storage+44];
	add.f32 	%f265, %f263, %f264;
	ld.shared.f32 	%f266, [_ZZN3cub18CUB_300001_SM_10006detail6reduce28DeviceReduceSingleTileKernelINS2_10policy_hubIfjN4cuda3std3__44plusIfEEE10Policy1000EN6thrust24THRUST_300001_SM_1000_NS6detail15normal_iteratorINSD_10device_ptrIKfEEEEPfjS9_ff11variance_opEEvT0_T1_T2_T3_T4_T6_E12temp_storage+48];
	add.f32 	%f267, %f265, %f266;
	ld.shared.f32 	%f268, [_ZZN3cub18CUB_300001_SM_10006detail6reduce28DeviceReduceSingleTileKernelINS2_10policy_hubIfjN4cuda3std3__44plusIfEEE10Policy1000EN6thrust24THRUST_300001_SM_1000_NS6detail15normal_iteratorINSD_10device_ptrIKfEEEEPfjS9_ff11variance_opEEvT0_T1_T2_T3_T4_T6_E12temp_storage+52];
	add.f32 	%f269, %f267, %f268;
	ld.shared.f32 	%f270, [_ZZN3cub18CUB_300001_SM_10006detail6reduce28DeviceReduceSingleTileKernelINS2_10policy_hubIfjN4cuda3std3__44plusIfEEE10Policy1000EN6thrust24THRUST_300001_SM_1000_NS6detail15normal_iteratorINSD_10device_ptrIKfEEEEPfjS9_ff11variance_opEEvT0_T1_T2_T3_T4_T6_E12temp_storage+56];
	add.f32 	%f271, %f269, %f270;
	ld.shared.f32 	%f272, [_ZZN3cub18CUB_300001_SM_10006detail6reduce28DeviceReduceSingleTileKernelINS2_10policy_hubIfjN4cuda3std3__44plusIfEEE10Policy1000EN6thrust24THRUST_300001_SM_1000_NS6detail15normal_iteratorINSD_10device_ptrIKfEEEEPfjS9_ff11variance_opEEvT0_T1_T2_T3_T4_T6_E12temp_storage+60];
	add.f32 	%f273, %f271, %f272;
	ld.shared.f32 	%f274, [_ZZN3cub18CUB_300001_SM_10006detail6reduce28DeviceReduceSingleTileKernelINS2_10policy_hubIfjN4cuda3std3__44plusIfEEE10Policy1000EN6thrust24THRUST_300001_SM_1000_NS6detail15normal_iteratorINSD_10device_ptrIKfEEEEPfjS9_ff11variance_opEEvT0_T1_T2_T3_T4_T6_E12temp_storage+64];
	add.f32 	%f275, %f273, %f274;
	ld.shared.f32 	%f276, [_ZZN3cub18CUB_300001_SM_10006detail6reduce28DeviceReduceSingleTileKernelINS2_10policy_hubIfjN4cuda3std3__44plusIfEEE10Policy1000EN6thrust24THRUST_300001_SM_1000_NS6detail15normal_iteratorINSD_10device_ptrIKfEEEEPfjS9_ff11variance_opEEvT0_T1_T2_T3_T4_T6_E12temp_storage+68];
	add.f32 	%f277, %f275, %f276;
	ld.shared.f32 	%f278, [_ZZN3cub18CUB_300001_SM_10006detail6reduce28DeviceReduceSingleTileKernelINS2_10policy_hubIfjN4cuda3std3__44plusIfEEE10Policy1000EN6thrust24THRUST_300001_SM_1000_NS6detail15normal_iteratorINSD_10device_ptrIKfEEEEPfjS9_ff11variance_opEEvT0_T1_T2_T3_T4_T6_E12temp_storage+72];
	add.f32 	%f279, %f277, %f278;
	ld.shared.f32 	%f280, [_ZZN3cub18CUB_300001_SM_10006detail6reduce28DeviceReduceSingleTileKernelINS2_10policy_hubIfjN4cuda3std3__44plusIfEEE10Policy1000EN6thrust24THRUST_300001_SM_1000_NS6detail15normal_iteratorINSD_10device_ptrIKfEEEEPfjS9_ff11variance_opEEvT0_T1_T2_T3_T4_T6_E12temp_storage+76];
	add.f32 	%f492, %f279, %f280;
$L__BB4_50:
	mov.u32 	%r192, %tid.x;
	setp.ne.s32 	%p65, %r192, 0;
	@%p65 bra 	$L__BB4_52;
	add.f32 	%f470, %f43, %f492;
	st.global.f32 	[%rd1], %f470;
$L__BB4_52:
	ret;

}
	// .globl	_ZN3cub18CUB_300001_SM_10006detail6reduce18DeviceReduceKernelINS2_10policy_hubIfjN4cuda3std3__44plusIfEEE10Policy1000EN6thrust24THRUST_300001_SM_1000_NS6detail15normal_iteratorINSD_10device_ptrIKfEEEEjS9_f11variance_opEEvT0_PT3_T1_NS0_13GridEvenShareISO_EET2_T4_
.visible .entry _ZN3cub18CUB_300001_SM_10006detail6reduce18DeviceReduceKernelINS2_10policy_hubIfjN4cuda3std3__44plusIfEEE10Policy1000EN6thrust24THRUST_300001_SM_1000_NS6detail15normal_iteratorINSD_10device_ptrIKfEEEEjS9_f11variance_opEEvT0_PT3_T1_NS0_13GridEvenShareISO_EET2_T4_(
	.param .align 8 .b8 _ZN3cub18CUB_300001_SM_10006detail6reduce18DeviceReduceKernelINS2_10policy_hubIfjN4cuda3std3__44plusIfEEE10Policy1000EN6thrust24THRUST_300001_SM_1000_NS6detail15normal_iteratorINSD_10device_ptrIKfEEEEjS9_f11variance_opEEvT0_PT3_T1_NS0_13GridEvenShareISO_EET2_T4__param_0[8],
	.param .u64 .ptr .align 1 _ZN3cub18CUB_300001_SM_10006detail6reduce18DeviceReduceKernelINS2_10policy_hubIfjN4cuda3std3__44plusIfEEE10Policy1000EN6thrust24THRUST_300001_SM_1000_NS6detail15normal_iteratorINSD_10device_ptrIKfEEEEjS9_f11variance_opEEvT0_PT3_T1_NS0_13GridEvenShareISO_EET2_T4__param_1,
	.param .u32 _ZN3cub18CUB_300001_SM_10006detail6reduce18DeviceReduceKernelINS2_10policy_hubIfjN4cuda3std3__44plusIfEEE10Policy1000EN6thrust24THRUST_300001_SM_1000_NS6detail15normal_iteratorINSD_10device_ptrIKfEEEEjS9_f11variance_opEEvT0_PT3_T1_NS0_13GridEvenShareISO_EET2_T4__param_2,
	.param .align 4 .b8 _ZN3cub18CUB_300001_SM_10006detail6reduce18DeviceReduceKernelINS2_10policy_hubIfjN4cuda3std3__44plusIfEEE10Policy1000EN6thrust24THRUST_300001_SM_1000_NS6detail15normal_iteratorINSD_10device_ptrIKfEEEEjS9_f11variance_opEEvT0_PT3_T1_NS0_13GridEvenShareISO_EET2_T4__param_3[40],
	.param .align 1 .b8 _ZN3cub18CUB_300001_SM_10006detail6reduce18DeviceReduceKernelINS2_10policy_hubIfjN4cuda3std3__44plusIfEEE10Policy1000EN6thrust24THRUST_300001_SM_1000_NS6detail15normal_iteratorINSD_10device_ptrIKfEEEEjS9_f11variance_opEEvT0_PT3_T1_NS0_13GridEvenShareISO_EET2_T4__param_4[1],
	.param .align 4 .b8 _ZN3cub18CUB_300001_SM_10006detail6reduce18DeviceReduceKernelINS2_10policy_hubIfjN4cuda3std3__44plusIfEEE10Policy1000EN6thrust24THRUST_300001_SM_1000_NS6detail15normal_iteratorINSD_10device_ptrIKfEEEEjS9_f11variance_opEEvT0_PT3_T1_NS0_13GridEvenShareISO_EET2_T4__param_5[4]
)
.maxntid 512
{
	.reg .pred 	%p<65>;
	.reg .b16 	%rs<4>;
	.reg .b32 	%r<277>;
	.reg .b32 	%f<488>;
	.reg .b64 	%rd<129>;
	// demoted variable
	.shared .align 4 .b8 _ZZN3cub18CUB_300001_SM_10006detail6reduce18DeviceReduceKernelINS2_10policy_hubIfjN4cuda3std3__44plusIfEEE10Policy1000EN6thrust24THRUST_300001_SM_1000_NS6detail15normal_iteratorINSD_10device_ptrIKfEEEEjS9_f11variance_opEEvT0_PT3_T1_NS0_13GridEvenShareISO_EET2_T4_E12temp_storage[84];
	ld.param.f32 	%f1, [_ZN3cub18CUB_300001_SM_10006detail6reduce18DeviceReduceKernelINS2_10policy_hubIfjN4cuda3std3__44plusIfEEE10Policy1000EN6thrust24THRUST_300001_SM_1000_NS6detail15normal_iteratorINSD_10device_ptrIKfEEEEjS9_f11variance_opEEvT0_PT3_T1_NS0_13GridEvenShareISO_EET2_T4__param_5];
	ld.param.u32 	%r1, [_ZN3cub18CUB_300001_SM_10006detail6reduce18DeviceReduceKernelINS2_10policy_hubIfjN4cuda3std3__44plusIfEEE10Policy1000EN6thrust24THRUST_300001_SM_1000_NS6detail15normal_iteratorINSD_10device_ptrIKfEEEEjS9_f11variance_opEEvT0_PT3_T1_NS0_13GridEvenShareISO_EET2_T4__param_3+20];
	ld.param.u32 	%r2, [_ZN3cub18CUB_300001_SM_10006detail6reduce18DeviceReduceKernelINS2_10policy_hubIfjN4cuda3std3__44plusIfEEE10Policy1000EN6thrust24THRUST_300001_SM_1000_NS6detail15normal_iteratorINSD_10device_ptrIKfEEEEjS9_f11variance_opEEvT0_PT3_T1_NS0_13GridEvenShareISO_EET2_T4__param_3+24];
	ld.param.u64 	%rd3, [_ZN3cub18CUB_300001_SM_10006detail6reduce18DeviceReduceKernelINS2_10policy_hubIfjN4cuda3std3__44plusIfEEE10Policy1000EN6thrust24THRUST_300001_SM_1000_NS6detail15normal_iteratorINSD_10device_ptrIKfEEEEjS9_f11variance_opEEvT0_PT3_T1_NS0_13GridEvenShareISO_EET2_T4__param_0];
	ld.param.u64 	%rd2, [_ZN3cub18CUB_300001_SM_10006detail6reduce18DeviceReduceKernelINS2_10policy_hubIfjN4cuda3std3__44plusIfEEE10Policy1000EN6thrust24THRUST_300001_SM_1000_NS6detail15normal_iteratorINSD_10device_ptrIKfEEEEjS9_f11variance_opEEvT0_PT3_T1_NS0_13GridEvenShareISO_EET2_T4__param_1];
	cvta.to.global.u64 	%rd1, %rd3;
	mov.u32 	%r3, %ctaid.x;
	shl.b32 	%r4, %r2, 13;
	shl.b32 	%r268, %r3, 13;
	sub.s32 	%r6, %r1, %r268;
	setp.gt.u32 	%p1, %r6, 8191;
	@%p1 bra 	$L__BB5_26;
	mov.u32 	%r7, %tid.x;
	setp.ge.u32 	%p23, %r7, %r6;
	mov.f32 	%f476, 0f00000000;
	mov.u32 	%r259, %r7;
	@%p23 bra 	$L__BB5_3;
	add.s32 	%r153, %r268, %r7;
	mul.wide.u32 	%rd66, %r153, 4;
	add.s64 	%rd67, %rd1, %rd66;
	ld.global.f32 	%f279, [%rd67];
	sub.f32 	%f280, %f279, %f1;
	mul.f32 	%f476, %f280, %f280;
	add.s32 	%r259, %r7, 512;
$L__BB5_3:
	setp.ge.u32 	%p24, %r259, %r6;
	@%p24 bra 	$L__BB5_17;
	not.b32 	%r154, %r259;
	add.s32 	%r155, %r1, %r154;
	sub.s32 	%r156, %r155, %r268;
	shr.u32 	%r157, %r156, 9;
	add.s32 	%r10, %r157, 1;
	and.b32  	%r11, %r10, 15;
	setp.lt.u32 	%p25, %r156, 7680;
	@%p25 bra 	$L__BB5_8;
	or.b32  	%r258, %r259, 4096;
	add.s32 	%r257, %r259, %r268;
	and.b32  	%r158, %r10, 16777200;
	neg.s32 	%r256, %r158;
$L__BB5_6:
	.pragma "nounroll";
	mul.wide.u32 	%rd68, %r257, 4;
	add.s64 	%rd69, %rd1, %rd68;
	ld.global.f32 	%f282, [%rd69];
	sub.f32 	%f283, %f282, %f1;
	fma.rn.f32 	%f284, %f283, %f283, %f476;
	add.s32 	%r159, %r257, 512;
	mul.wide.u32 	%rd70, %r159, 4;
	add.s64 	%rd71, %rd1, %rd70;
	ld.global.f32 	%f285, [%rd71];
	sub.f32 	%f286, %f285, %f1;
	fma.rn.f32 	%f287, %f286, %f286, %f284;
	add.s32 	%r160, %r257, 1024;
	mul.wide.u32 	%rd72, %r160, 4;
	add.s64 	%rd73, %rd1, %rd72;
	ld.global.f32 	%f288, [%rd73];
	sub.f32 	%f289, %f288, %f1;
	fma.rn.f32 	%f290, %f289, %f289, %f287;
	add.s32 	%r161, %r257, 1536;
	mul.wide.u32 	%rd74, %r161, 4;
	add.s64 	%rd75, %rd1, %rd74;
	ld.global.f32 	%f291, [%rd75];
	sub.f32 	%f292, %f291, %f1;
	fma.rn.f32 	%f293, %f292, %f292, %f290;
	add.s32 	%r162, %r257, 2048;
	mul.wide.u32 	%rd76, %r162, 4;
	add.s64 	%rd77, %rd1, %rd76;
	ld.global.f32 	%f294, [%rd77];
	sub.f32 	%f295, %f294, %f1;
	fma.rn.f32 	%f296, %f295, %f295, %f293;
	add.s32 	%r163, %r257, 2560;
	mul.wide.u32 	%rd78, %r163, 4;
	add.s64 	%rd79, %rd1, %rd78;
	ld.global.f32 	%f297, [%rd79];
	sub.f32 	%f298, %f297, %f1;
	fma.rn.f32 	%f299, %f298, %f298, %f296;
	add.s32 	%r164, %r257, 3072;
	mul.wide.u32 	%rd80, %r164, 4;
	add.s64 	%rd81, %rd1, %rd80;
	ld.global.f32 	%f300, [%rd81];
	sub.f32 	%f301, %f300, %f1;
	fma.rn.f32 	%f302, %f301, %f301, %f299;
	add.s32 	%r165, %r257, 3584;
	mul.wide.u32 	%rd82, %r165, 4;
	add.s64 	%rd83, %rd1, %rd82;
	ld.global.f32 	%f303, [%rd83];
	sub.f32 	%f304, %f303, %f1;
	fma.rn.f32 	%f305, %f304, %f304, %f302;
	add.s32 	%r166, %r257, 4096;
	mul.wide.u32 	%rd84, %r166, 4;
	add.s64 	%rd85, %rd1, %rd84;
	ld.global.f32 	%f306, [%rd85];
	sub.f32 	%f307, %f306, %f1;
	fma.rn.f32 	%f308, %f307, %f307, %f305;
	add.s32 	%r167, %r257, 4608;
	mul.wide.u32 	%rd86, %r167, 4;
	add.s64 	%rd87, %rd1, %rd86;
	ld.global.f32 	%f309, [%rd87];
	sub.f32 	%f310, %f309, %f1;
	fma.rn.f32 	%f311, %f310, %f310, %f308;
	add.s32 	%r168, %r257, 5120;
	mul.wide.u32 	%rd88, %r168, 4;
	add.s64 	%rd89, %rd1, %rd88;
	ld.global.f32 	%f312, [%rd89];
	sub.f32 	%f313, %f312, %f1;
	fma.rn.f32 	%f314, %f313, %f313, %f311;
	add.s32 	%r169, %r257, 5632;
	mul.wide.u32 	%rd90, %r169, 4;
	add.s64 	%rd91, %rd1, %rd90;
	ld.global.f32 	%f315, [%rd91];
	sub.f32 	%f316, %f315, %f1;
	fma.rn.f32 	%f317, %f316, %f316, %f314;
	add.s32 	%r170, %r257, 6144;
	mul.wide.u32 	%rd92, %r170, 4;
	add.s64 	%rd93, %rd1, %rd92;
	ld.global.f32 	%f318, [%rd93];
	sub.f32 	%f319, %f318, %f1;
	fma.rn.f32 	%f320, %f319, %f319, %f317;
	add.s32 	%r171, %r257, 6656;
	mul.wide.u32 	%rd94, %r171, 4;
	add.s64 	%rd95, %rd1, %rd94;
	ld.global.f32 	%f321, [%rd95];
	sub.f32 	%f322, %f321, %f1;
	fma.rn.f32 	%f323, %f322, %f322, %f320;
	add.s32 	%r172, %r257, 7168;
	mul.wide.u32 	%rd96, %r172, 4;
	add.s64 	%rd97, %rd1, %rd96;
	ld.global.f32 	%f324, [%rd97];
	sub.f32 	%f325, %f324, %f1;
	fma.rn.f32 	%f326, %f325, %f325, %f323;
	add.s32 	%r173, %r257, 7680;
	mul.wide.u32 	%rd98, %r173, 4;
	add.s64 	%rd99, %rd1, %rd98;
	ld.global.f32 	%f327, [%rd99];
	sub.f32 	%f328, %f327, %f1;
	fma.rn.f32 	%f476, %f328, %f328, %f326;
	add.s32 	%r258, %r258, 8192;
	add.s32 	%r257, %r257, 8192;
	add.s32 	%r256, %r256, 16;
	setp.ne.s32 	%p26, %r256, 0;
	@%p26 bra 	$L__BB5_6;
	add.s32 	%r259, %r258, -4096;
$L__BB5_8:
	setp.eq.s32 	%p27, %r11, 0;
	@%p27 bra 	$L__BB5_17;
	and.b32  	%r23, %r10, 7;
	setp.lt.u32 	%p28, %r11, 8;
	@%p28 bra 	$L__BB5_11;
	add.s32 	%r174, %r268, %r259;
	mul.wide.u32 	%rd100, %r174, 4;
	add.s64 	%rd101, %rd1, %rd100;
	ld.global.f32 	%f330, [%rd101];
	sub.f32 	%f331, %f330, %f1;
	fma.rn.f32 	%f332, %f331, %f331, %f476;
	add.s32 	%r175, %r174, 512;
	mul.wide.u32 	%rd102, %r175, 4;
	add.s64 	%rd103, %rd1, %rd102;
	ld.global.f32 	%f333, [%rd103];
	sub.f32 	%f334, %f333, %f1;
	fma.rn.f32 	%f335, %f334, %f334, %f332;
	add.s32 	%r176, %r174, 1024;
	mul.wide.u32 	%rd104, %r176, 4;
	add.s64 	%rd105, %rd1, %rd104;
	ld.global.f32 	%f336, [%rd105];
	sub.f32 	%f337, %f336, %f1;
	fma.rn.f32 	%f338, %f337, %f337, %f335;
	add.s32 	%r177, %r174, 1536;
	mul.wide.u32 	%rd106, %r177, 4;
	add.s64 	%rd107, %rd1, %rd106;
	ld.global.f32 	%f339, [%rd107];
	sub.f32 	%f340, %f339, %f1;
	fma.rn.f32 	%f341, %f340, %f340, %f338;
	add.s32 	%r178, %r174, 2048;
	mul.wide.u32 	%rd108, %r178, 4;
	add.s64 	%rd109, %rd1, %rd108;
	ld.global.f32 	%f342, [%rd109];
	sub.f32 	%f343, %f342, %f1;
	fma.rn.f32 	%f344, %f343, %f343, %f341;
	add.s32 	%r179, %r174, 2560;
	mul.wide.u32 	%rd110, %r179, 4;
	add.s64 	%rd111, %rd1, %rd110;
	ld.global.f32 	%f345, [%rd111];
	sub.f32 	%f346, %f345, %f1;
	fma.rn.f32 	%f347, %f346, %f346, %f344;
	add.s32 	%r180, %r174, 3072;
	mul.wide.u32 	%rd112, %r180, 4;
	add.s64 	%rd113, %rd1, %rd112;
	ld.global.f32 	%f348, [%rd113];
	sub.f32 	%f349, %f348, %f1;
	fma.rn.f32 	%f350, %f349, %f349, %f347;
	add.s32 	%r181, %r174, 3584;
	mul.wide.u32 	%rd114, %r181, 4;
	add.s64 	%rd115, %rd1, %rd114;
	ld.global.f32 	%f351, [%rd115];
	sub.f32 	%f352, %f351, %f1;
	fma.rn.f32 	%f476, %f352, %f352, %f350;
	add.s32 	%r259, %r259, 4096;
$L__BB5_11:
	setp.eq.s32 	%p29, %r23, 0;
	@%p29 bra 	$L__BB5_17;
	and.b32  	%r26, %r10, 3;
	setp.lt.u32 	%p30, %r23, 4;
	@%p30 bra 	$L__BB5_14;
	add.s32 	%r182, %r268, %r259;
	mul.wide.u32 	%rd116, %r182, 4;
	add.s64 	%rd117, %rd1, %rd116;
	ld.global.f32 	%f354, [%rd117];
	sub.f32 	%f355, %f354, %f1;
	fma.rn.f32 	%f356, %f355, %f355, %f476;
	add.s32 	%r183, %r182, 512;
	mul.wide.u32 	%rd118, %r183, 4;
	add.s64 	%rd119, %rd1, %rd118;
	ld.global.f32 	%f357, [%rd119];
	sub.f32 	%f358, %f357, %f1;
	fma.rn.f32 	%f359, %f358, %f358, %f356;
	add.s32 	%r184, %r182, 1024;
	mul.wide.u32 	%rd120, %r184, 4;
	add.s64 	%rd121, %rd1, %rd120;
	ld.global.f32 	%f360, [%rd121];
	sub.f32 	%f361, %f360, %f1;
	fma.rn.f32 	%f362, %f361, %f361, %f359;
	add.s32 	%r185, %r182, 1536;
	mul.wide.u32 	%rd122, %r185, 4;
	add.s64 	%rd123, %rd1, %rd122;
	ld.global.f32 	%f363, [%rd123];
	sub.f32 	%f364, %f363, %f1;
	fma.rn.f32 	%f476, %f364, %f364, %f362;
	add.s32 	%r259, %r259, 2048;
$L__BB5_14:
	setp.eq.s32 	%p31, %r26, 0;
	@%p31 bra 	$L__BB5_17;
	add.s32 	%r263, %r259, %r268;
	neg.s32 	%r262, %r26;
$L__BB5_16:
	.pragma "nounroll";
	mul.wide.u32 	%rd124, %r263, 4;
	add.s64 	%rd125, %rd1, %rd124;
	ld.global.f32 	%f365, [%rd125];
	sub.f32 	%f366, %f365, %f1;
	fma.rn.f32 	%f476, %f366, %f366, %f476;
	add.s32 	%r263, %r263, 512;
	add.s32 	%r262, %r262, 1;
	setp.ne.s32 	%p32, %r262, 0;
	@%p32 bra 	$L__BB5_16;
$L__BB5_17:
	setp.lt.u32 	%p33, %r6, 512;
	@%p33 bra 	$L__BB5_22;
	// begin inline asm
	mov.u32 %r224, %laneid;
	// end inline asm
	mov.b32 	%r226, %f476;
	mov.b32 	%r227, 1;
	mov.b32 	%r248, 31;
	mov.b32 	%r249, -1;
	// begin inline asm
	shfl.sync.down.b32 %r225, %r226, %r227, %r248, %r249;
	// end inline asm
	setp.gt.s32 	%p57, %r224, 30;
	mov.b32 	%f425, %r225;
	add.f32 	%f426, %f476, %f425;
	selp.f32 	%f427, %f476, %f426, %p57;
	mov.b32 	%r231, %f427;
	mov.b32 	%r232, 2;
	// begin inline asm
	shfl.sync.down.b32 %r230, %r231, %r232, %r248, %r249;
	// end inline asm
	setp.gt.s32 	%p58, %r224, 29;
	mov.b32 	%f428, %r230;
	add.f32 	%f429, %f427, %f428;
	selp.f32 	%f430, %f427, %f429, %p58;
	mov.b32 	%r236, %f430;
	mov.b32 	%r237, 4;
	// begin inline asm
	shfl.sync.down.b32 %r235, %r236, %r237, %r248, %r249;
	// end inline asm
	setp.gt.s32 	%p59, %r224, 27;
	mov.b32 	%f431, %r235;
	add.f32 	%f432, %f430, %f431;
	selp.f32 	%f433, %f430, %f432, %p59;
	mov.b32 	%r241, %f433;
	mov.b32 	%r242, 8;
	// begin inline asm
	shfl.sync.down.b32 %r240, %r241, %r242, %r248, %r249;
	// end inline asm
	setp.gt.s32 	%p60, %r224, 23;
	mov.b32 	%f434, %r240;
	add.f32 	%f435, %f433, %f434;
	selp.f32 	%f436, %f433, %f435, %p60;
	mov.b32 	%r246, %f436;
	mov.b32 	%r247, 16;
	// begin inline asm
	shfl.sync.down.b32 %r245, %r246, %r247, %r248, %r249;
	// end inline asm
	setp.gt.s32 	%p61, %r224, 15;
	mov.b32 	%f437, %r245;
	add.f32 	%f17, %f436, %f437;
	selp.f32 	%f487, %f436, %f17, %p61;
	setp.ne.s32 	%p62, %r224, 0;
	@%p62 bra 	$L__BB5_20;
	shr.u32 	%r250, %r7, 3;
	and.b32  	%r251, %r250, 124;
	mov.u32 	%r252, _ZZN3cub18CUB_300001_SM_10006detail6reduce18DeviceReduceKernelINS2_10policy_hubIfjN4cuda3std3__44plusIfEEE10Policy1000EN6thrust24THRUST_300001_SM_1000_NS6detail15normal_iteratorINSD_10device_ptrIKfEEEEjS9_f11variance_opEEvT0_PT3_T1_NS0_13GridEvenShareISO_EET2_T4_E12temp_storage;
	add.s32 	%r253, %r252, %r251;
	st.shared.f32 	[%r253+16], %f17;
$L__BB5_20:
	bar.sync 	0;
	setp.ne.s32 	%p63, %r7, 0;
	@%p63 bra 	$L__BB5_48;
	ld.shared.f32 	%f438, [_ZZN3cub18CUB_300001_SM_10006detail6reduce18DeviceReduceKernelINS2_10policy_hubIfjN4cuda3std3__44plusIfEEE10Policy1000EN6thrust24THRUST_300001_SM_1000_NS6detail15normal_iteratorINSD_10device_ptrIKfEEEEjS9_f11variance_opEEvT0_PT3_T1_NS0_13GridEvenShareISO_EET2_T4_E12temp_storage+20];
	add.f32 	%f439, %f487, %f438;
	ld.shared.f32 	%f440, [_ZZN3cub18CUB_300001_SM_10006detail6reduce18DeviceReduceKernelINS2_10policy_hubIfjN4cuda3std3__44plusIfEEE10Policy1000EN6thrust24THRUST_300001_SM_1000_NS6detail15normal_iteratorINSD_10device_ptrIKfEEEEjS9_f11variance_opEEvT0_PT3_T1_NS0_13GridEvenShareISO_EET2_T4_E12temp_storage+24];
	add.f32 	%f441, %f439, %f440;
	ld.shared.f32 	%f442, [_ZZN3cub18CUB_300001_SM_10006detail6reduce18DeviceReduceKernelINS2_10policy_hubIfjN4cuda3std3__44plusIfEEE10Policy1000EN6thrust24THRUST_300001_SM_1000_NS6detail15normal_iteratorINSD_10device_ptrIKfEEEEjS9_f11variance_opEEvT0_PT3_T1_NS0_13GridEvenShareISO_EET2_T4_E12temp_storage+28];
	add.f32 	%f443, %f441, %f442;
	ld.shared.f32 	%f444, [_ZZN3cub18CUB_300001_SM_10006detail6reduce18DeviceReduceKernelINS2_10policy_hubIfjN4cuda3std3__44plusIfEEE10Policy1000EN6thrust24THRUST_300001_SM_1000_NS6detail15normal_iteratorINSD_10device_ptrIKfEEEEjS9_f11variance_opEEvT0_PT3_T1_NS0_13GridEvenShareISO_EET2_T4_E12temp_storage+32];
	add.f32 	%f445, %f443, %f444;
	ld.shared.f32 	%f446, [_ZZN3cub18CUB_300001_SM_10006detail6reduce18DeviceReduceKernelINS2_10policy_hubIfjN4cuda3std3__44plusIfEEE10Policy1000EN6thrust24THRUST_300001_SM_1000_NS6detail15normal_iteratorINSD_10device_ptrIKfEEEEjS9_f11variance_opEEvT0_PT3_T1_NS0_13GridEvenShareISO_EET2_T4_E12temp_storage+36];
	add.f32 	%f447, %f445, %f446;
	ld.shared.f32 	%f448, [_ZZN3cub18CUB_300001_SM_10006detail6reduce18DeviceReduceKernelINS2_10policy_hubIfjN4cuda3std3__44plusIfEEE10Policy1000EN6thrust24THRUST_300001_SM_1000_NS6detail15normal_iteratorINSD_10device_ptrIKfEEEEjS9_f11variance_opEEvT0_PT3_T1_NS0_13GridEvenShareISO_EET2_T4_E12temp_storage+40];
	add.f32 	%f449, %f447, %f448;
	ld.shared.f32 	%f450, [_ZZN3cub18CUB_300001_SM_10006detail6reduce18DeviceReduceKernelINS2_10policy_hubIfjN4cuda3std3__44plusIfEEE10Policy1000EN6thrust24THRUST_300001_SM_1000_NS6detail15normal_iteratorINSD_10device_ptrIKfEEEEjS9_f11variance_opEEvT0_PT3_T1_NS0_13GridEvenShareISO_EET2_T4_E12temp_storage+44];
	add.f32 	%f451, %f449, %f450;
	ld.shared.f32 	%f452, [_ZZN3cub18CUB_300001_SM_10006detail6reduce18DeviceReduceKernelINS2_10policy_hubIfjN4cuda3std3__44plusIfEEE10Policy1000EN6thrust24THRUST_300001_SM_1000_NS6detail15normal_iteratorINSD_10device_ptrIKfEEEEjS9_f11variance_opEEvT0_PT3_T1_NS0_13GridEvenShareISO_EET2_T4_E12temp_storage+48];
	add.f32 	%f453, %f451, %f452;
	ld.shared.f32 	%f454, [_ZZN3cub18CUB_300001_SM_10006detail6reduce18DeviceReduceKernelINS2_10policy_hubIfjN4cuda3std3__44plusIfEEE10Policy1000EN6thrust24THRUST_300001_SM_1000_NS6detail15normal_iteratorINSD_10device_ptrIKfEEEEjS9_f11variance_opEEvT0_PT3_T1_NS0_13GridEvenShareISO_EET2_T4_E12temp_storage+52];
	add.f32 	%f455, %f453, %f454;
	ld.shared.f32 	%f456, [_ZZN3cub18CUB_300001_SM_10006detail6reduce18DeviceReduceKernelINS2_10policy_hubIfjN4cuda3std3__44plusIfEEE10Policy1000EN6thrust24THRUST_300001_SM_1000_NS6detail15normal_iteratorINSD_10device_ptrIKfEEEEjS9_f11variance_opEEvT0_PT3_T1_NS0_13GridEvenShareISO_EET2_T4_E12temp_storage+56];
	add.f32 	%f457, %f455, %f456;
	ld.shared.f32 	%f458, [_ZZN3cub18CUB_300001_SM_10006detail6reduce18DeviceReduceKernelINS2_10policy_hubIfjN4cuda3std3__44plusIfEEE10Policy1000EN6thrust24THRUST_300001_SM_1000_NS6detail15normal_iteratorINSD_10device_ptrIKfEEEEjS9_f11variance_opEEvT0_PT3_T1_NS0_13GridEvenShareISO_EET2_T4_E12temp_storage+60];
	add.f32 	%f459, %f457, %f458;
	ld.shared.f32 	%f460, [_ZZN3cub18CUB_300001_SM_10006detail6reduce18DeviceReduceKernelINS2_10policy_hubIfjN4cuda3std3__44plusIfEEE10Policy1000EN6thrust24THRUST_300001_SM_1000_NS6detail15normal_iteratorINSD_10device_ptrIKfEEEEjS9_f11variance_opEEvT0_PT3_T1_NS0_13GridEvenShareISO_EET2_T4_E12temp_storage+64];
	add.f32 	%f461, %f459, %f460;
	ld.shared.f32 	%f462, [_ZZN3cub18CUB_300001_SM_10006detail6reduce18DeviceReduceKernelINS2_10policy_hubIfjN4cuda3std3__44plusIfEEE10Policy1000EN6thrust24THRUST_300001_SM_1000_NS6detail15normal_iteratorINSD_10device_ptrIKfEEEEjS9_f11variance_opEEvT0_PT3_T1_NS0_13GridEvenShareISO_EET2_T4_E12temp_storage+68];
	add.f32 	%f463, %f461, %f462;
	ld.shared.f32 	%f464, [_ZZN3cub18CUB_300001_SM_10006detail6reduce18DeviceReduceKernelINS2_10policy_hubIfjN4cuda3std3__44plusIfEEE10Policy1000EN6thrust24THRUST_300001_SM_1000_NS6detail15normal_iteratorINSD_10device_ptrIKfEEEEjS9_f11variance_opEEvT0_PT3_T1_NS0_13GridEvenShareISO_EET2_T4_E12temp_storage+72];
	add.f32 	%f465, %f463, %f464;
	ld.shared.f32 	%f466, [_ZZN3cub18CUB_300001_SM_10006detail6reduce18DeviceReduceKernelINS2_10policy_hubIfjN4cuda3std3__44plusIfEEE10Policy1000EN6thrust24THRUST_300001_SM_1000_NS6detail15normal_iteratorINSD_10device_ptrIKfEEEEjS9_f11variance_opEEvT0_PT3_T1_NS0_13GridEvenShareISO_EET2_T4_E12temp_storage+76];
	add.f32 	%f487, %f465, %f466;
	bra.uni 	$L__BB5_48;
$L__BB5_22:
	// begin inline asm
	mov.u32 %r186, %laneid;
	// end inline asm
	and.b32  	%r212, %r7, 992;
	add.s32 	%r213, %r212, 32;
	setp.gt.u32 	%p34, %r213, %r6;
	not.b32 	%r214, %r212;
	add.s32 	%r215, %r6, %r214;
	selp.b32 	%r210, %r215, 31, %p34;
	mov.b32 	%r188, %f476;
	mov.b32 	%r189, 1;
	mov.b32 	%r211, -1;
	// begin inline asm
	shfl.sync.down.b32 %r187, %r188, %r189, %r210, %r211;
	// end inline asm
	setp.lt.s32 	%p35, %r186, %r210;
	mov.b32 	%f367, %r187;
	add.f32 	%f368, %f476, %f367;
	selp.f32 	%f369, %f368, %f476, %p35;
	mov.b32 	%r193, %f369;
	mov.b32 	%r194, 2;
	// begin inline asm
	shfl.sync.down.b32 %r192, %r193, %r194, %r210, %r211;
	// end inline asm
	add.s32 	%r216, %r186, 2;
	setp.gt.s32 	%p36, %r216, %r210;
	mov.b32 	%f370, %r192;
	add.f32 	%f371, %f369, %f370;
	selp.f32 	%f372, %f369, %f371, %p36;
	mov.b32 	%r198, %f372;
	mov.b32 	%r199, 4;
	// begin inline asm
	shfl.sync.down.b32 %r197, %r198, %r199, %r210, %r211;
	// end inline asm
	add.s32 	%r217, %r186, 4;
	setp.gt.s32 	%p37, %r217, %r210;
	mov.b32 	%f373, %r197;
	add.f32 	%f374, %f372, %f373;
	selp.f32 	%f375, %f372, %f374, %p37;
	mov.b32 	%r203, %f375;
	mov.b32 	%r204, 8;
	// begin inline asm
	shfl.sync.down.b32 %r202, %r203, %r204, %r210, %r211;
	// end inline asm
	add.s32 	%r218, %r186, 8;
	setp.gt.s32 	%p38, %r218, %r210;
	mov.b32 	%f376, %r202;
	add.f32 	%f377, %f375, %f376;
	selp.f32 	%f378, %f375, %f377, %p38;
	mov.b32 	%r208, %f378;
	mov.b32 	%r209, 16;
	// begin inline asm
	shfl.sync.down.b32 %r207, %r208, %r209, %r210, %r211;
	// end inline asm
	add.s32 	%r219, %r186, 16;
	setp.gt.s32 	%p39, %r219, %r210;
	mov.b32 	%f379, %r207;
	add.f32 	%f380, %f378, %f379;
	selp.f32 	%f487, %f378, %f380, %p39;
	setp.ne.s32 	%p40, %r186, 0;
	@%p40 bra 	$L__BB5_24;
	shr.u32 	%r220, %r7, 3;
	and.b32  	%r221, %r220, 124;
	mov.u32 	%r222, _ZZN3cub18CUB_300001_SM_10006detail6reduce18DeviceReduceKernelINS2_10policy_hubIfjN4cuda3std3__44plusIfEEE10Policy1000EN6thrust24THRUST_300001_SM_1000_NS6detail15normal_iteratorINSD_10device_ptrIKfEEEEjS9_f11variance_opEEvT0_PT3_T1_NS0_13GridEvenShareISO_EET2_T4_E12temp_storage;
	add.s32 	%r223, %r222, %r221;
	st.shared.f32 	[%r223+16], %f487;
$L__BB5_24:
	bar.sync 	0;
	setp.ne.s32 	%p41, %r7, 0;
	@%p41 bra 	$L__BB5_48;
	setp.gt.u32 	%p42, %r6, 32;
	ld.shared.f32 	%f381, [_ZZN3cub18CUB_300001_SM_10006detail6reduce18DeviceReduceKernelINS2_10policy_hubIfjN4cuda3std3__44plusIfEEE10Policy1000EN6thrust24THRUST_300001_SM_1000_NS6detail15normal_iteratorINSD_10device_ptrIKfEEEEjS9_f11variance_opEEvT0_PT3_T1_NS0_13GridEvenShareISO_EET2_T4_E12temp_storage+20];
	add.f32 	%f382, %f487, %f381;
	selp.f32 	%f383, %f382, %f487, %p42;
	setp.gt.u32 	%p43, %r6, 64;
	ld.shared.f32 	%f384, [_ZZN3cub18CUB_300001_SM_10006detail6reduce18DeviceReduceKernelINS2_10policy_hubIfjN4cuda3std3__44plusIfEEE10Policy1000EN6thrust24THRUST_300001_SM_1000_NS6detail15normal_iteratorINSD_10device_ptrIKfEEEEjS9_f11variance_opEEvT0_PT3_T1_NS0_13GridEvenShareISO_EET2_T4_E12temp_storage+24];
	add.f32 	%f385, %f384, %f383;
	selp.f32 	%f386, %f385, %f383, %p43;
	setp.gt.u32 	%p44, %r6, 96;
	ld.shared.f32 	%f387, [_ZZN3cub18CUB_300001_SM_10006detail6reduce18DeviceReduceKernelINS2_10policy_hubIfjN4cuda3std3__44plusIfEEE10Policy1000EN6thrust24THRUST_300001_SM_1000_NS6detail15normal_iteratorINSD_10device_ptrIKfEEEEjS9_f11variance_opEEvT0_PT3_T1_NS0_13GridEvenShareISO_EET2_T4_E12temp_storage+28];
	add.f32 	%f388, %f387, %f386;
	selp.f32 	%f389, %f388, %f386, %p44;
	setp.gt.u32 	%p45, %r6, 128;
	ld.shared.f32 	%f390, [_ZZN3cub18CUB_300001_SM_10006detail6reduce18DeviceReduceKernelINS2_10policy_hubIfjN4cuda3std3__44plusIfEEE10Policy1000EN6thrust24THRUST_300001_SM_1000_NS6detail15normal_iteratorINSD_10device_ptrIKfEEEEjS9_f11variance_opEEvT0_PT3_T1_NS0_13GridEvenShareISO_EET2_T4_E12temp_storage+32];
	add.f32 	%f391, %f390, %f389;
	selp.f32 	%f392, %f391, %f389, %p45;
	setp.gt.u32 	%p46, %r6, 160;
	ld.shared.f32 	%f393, [_ZZN3cub18CUB_300001_SM_10006detail6reduce18DeviceReduceKernelINS2_10policy_hubIfjN4cuda3std3__44plusIfEEE10Policy1000EN6thrust24THRUST_300001_SM_1000_NS6detail15normal_iteratorINSD_10device_ptrIKfEEEEjS9_f11variance_opEEvT0_PT3_T1_NS0_13GridEvenShareISO_EET2_T4_E12temp_storage+36];
	add.f32 	%f394, %f393, %f392;
	selp.f32 	%f395, %f394, %f392, %p46;
	setp.gt.u32 	%p47, %r6, 192;
	ld.shared.f32 	%f396, [_ZZN3cub18CUB_300001_SM_10006detail6reduce18DeviceReduceKernelINS2_10policy_hubIfjN4cuda3std3__44plusIfEEE10Policy1000EN6thrust24THRUST_300001_SM_1000_NS6detail15normal_iteratorINSD_10device_ptrIKfEEEEjS9_f11variance_opEEvT0_PT3_T1_NS0_13GridEvenShareISO_EET2_T4_E12temp_storage+40];
	add.f32 	%f397, %f396, %f395;
	selp.f32 	%f398, %f397, %f395, %p47;
	setp.gt.u32 	%p48, %r6, 224;
	ld.shared.f32 	%f399, [_ZZN3cub18CUB_300001_SM_10006detail6reduce18DeviceReduceKernelINS2_10policy_hubIfjN4cuda3std3__44plusIfEEE10Policy1000EN6thrust24THRUST_300001_SM_1000_NS6detail15normal_iteratorINSD_10device_ptrIKfEEEEjS9_f11variance_opEEvT0_PT3_T1_NS0_13GridEvenShareISO_EET2_T4_E12temp_storage+44];
	add.f32 	%f400, %f399, %f398;
	selp.f32 	%f401, %f400, %f398, %p48;
	setp.gt.u32 	%p49, %r6, 256;
	ld.shared.f32 	%f402, [_ZZN3cub18CUB_300001_SM_10006detail6reduce18DeviceReduceKernelINS2_10policy_hubIfjN4cuda3std3__44plusIfEEE10Policy1000EN6thrust24THRUST_300001_SM_1000_NS6detail15normal_iteratorINSD_10device_ptrIKfEEEEjS9_f11variance_opEEvT0_PT3_T1_NS0_13GridEvenShareISO_EET2_T4_E12temp_storage+48];
	add.f32 	%f403, %f402, %f401;
	selp.f32 	%f404, %f403, %f401, %p49;
	setp.gt.u32 	%p50, %r6, 288;
	ld.shared.f32 	%f405, [_ZZN3cub18CUB_300001_SM_10006detail6reduce18DeviceReduceKernelINS2_10policy_hubIfjN4cuda3std3__44plusIfEEE10Policy1000EN6thrust24THRUST_300001_SM_1000_NS6detail15normal_iteratorINSD_10device_ptrIKfEEEEjS9_f11variance_opEEvT0_PT3_T1_NS0_13GridEvenShareISO_EET2_T4_E12temp_storage+52];
	add.f32 	%f406, %f405, %f404;
	selp.f32 	%f407, %f406, %f404, %p50;
	setp.gt.u32 	%p51, %r6, 320;
	ld.shared.f32 	%f408, [_ZZN3cub18CUB_300001_SM_10006detail6reduce18DeviceReduceKernelINS2_10policy_hubIfjN4cuda3std3__44plusIfEEE10Policy1000EN6thrust24THRUST_300001_SM_1000_NS6detail15normal_iteratorINSD_10device_ptrIKfEEEEjS9_f11variance_opEEvT0_PT3_T1_NS0_13GridEvenShareISO_EET2_T4_E12temp_storage+56];
	add.f32 	%f409, %f408, %f407;
	selp.f32 	%f410, %f409, %f407, %p51;
	setp.gt.u32 	%p52, %r6, 352;
	ld.shared.f32 	%f411, [_ZZN3cub18CUB_300001_SM_10006detail6reduce18DeviceReduceKernelINS2_10policy_hubIfjN4cuda3std3__44plusIfEEE10Policy1000EN6thrust24THRUST_300001_SM_1000_NS6detail15normal_iteratorINSD_10device_ptrIKfEEEEjS9_f11variance_opEEvT0_PT3_T1_NS0_13GridEvenShareISO_EET2_T4_E12temp_storage+60];
	add.f32 	%f412, %f411, %f410;
	selp.f32 	%f413, %f412, %f410, %p52;
	setp.gt.u32 	%p53, %r6, 384;
	ld.shared.f32 	%f414, [_ZZN3cub18CUB_300001_SM_10006detail6reduce18DeviceReduceKernelINS2_10policy_hubIfjN4cuda3std3__44plusIfEEE10Policy1000EN6thrust24THRUST_300001_SM_1000_NS6detail15normal_iteratorINSD_10device_ptrIKfEEEEjS9_f11variance_opEEvT0_PT3_T1_NS0_13GridEvenShareISO_EET2_T4_E12temp_storage+64];
	add.f32 	%f415, %f414, %f413;
	selp.f32 	%f416, %f415, %f413, %p53;
	setp.gt.u32 	%p54, %r6, 416;
	ld.shared.f32 	%f417, [_ZZN3cub18CUB_300001_SM_10006detail6reduce18DeviceReduceKernelINS2_10policy_hubIfjN4cuda3std3__44plusIfEEE10Policy1000EN6thrust24THRUST_300001_SM_1000_NS6detail15normal_iteratorINSD_10device_ptrIKfEEEEjS9_f11variance_opEEvT0_PT3_T1_NS0_13GridEvenShareISO_EET2_T4_E12temp_storage+68];
	add.f32 	%f418, %f417, %f416;
	selp.f32 	%f419, %f418, %f416, %p54;
	setp.gt.u32 	%p55, %r6, 448;
	ld.shared.f32 	%f420, [_ZZN3cub18CUB_300001_SM_10006detail6reduce18DeviceReduceKernelINS2_10policy_hubIfjN4cuda3std3__44plusIfEEE10Policy1000EN6thrust24THRUST_300001_SM_1000_NS6detail15normal_iteratorINSD_10device_ptrIKfEEEEjS9_f11variance_opEEvT0_PT3_T1_NS0_13GridEvenShareISO_EET2_T4_E12temp_storage+72];
	add.f32 	%f421, %f420, %f419;
	selp.f32 	%f422, %f421, %f419, %p55;
	setp.gt.u32 	%p56, %r6, 480;
	ld.shared.f32 	%f423, [_ZZN3cub18CUB_300001_SM_10006detail6reduce18DeviceReduceKernelINS2_10policy_hubIfjN4cuda3std3__44plusIfEEE10Policy1000EN6thrust24THRUST_300001_SM_1000_NS6detail15normal_iteratorINSD_10device_ptrIKfEEEEjS9_f11variance_opEEvT0_PT3_T1_NS0_13GridEvenShareISO_EET2_T4_E12temp_storage+76];
	add.f32 	%f424, %f423, %f422;
	selp.f32 	%f487, %f424, %f422, %p56;
	bra.uni 	$L__BB5_48;
$L__BB5_26:
	mov.u32 	%r35, %tid.x;
	add.s32 	%r73, %r35, %r268;
	mul.wide.u32 	%rd4, %r73, 4;
	add.s64 	%rd5, %rd1, %rd4;
	ld.global.f32 	%f42, [%rd5];
	sub.f32 	%f43, %f42, %f1;
	ld.global.f32 	%f44, [%rd5+2048];
	sub.f32 	%f45, %f44, %f1;
	mul.f32 	%f46, %f45, %f45;
	ld.global.f32 	%f47, [%rd5+4096];
	sub.f32 	%f48, %f47, %f1;
	ld.global.f32 	%f49, [%rd5+6144];
	sub.f32 	%f50, %f49, %f1;
	mul.f32 	%f51, %f50, %f50;
	ld.global.f32 	%f52, [%rd5+8192];
	sub.f32 	%f53, %f52, %f1;
	ld.global.f32 	%f54, [%rd5+10240];
	sub.f32 	%f55, %f54, %f1;
	mul.f32 	%f56, %f55, %f55;
	ld.global.f32 	%f57, [%rd5+12288];
	sub.f32 	%f58, %f57, %f1;
	ld.global.f32 	%f59, [%rd5+14336];
	sub.f32 	%f60, %f59, %f1;
	mul.f32 	%f61, %f60, %f60;
	ld.global.f32 	%f62, [%rd5+16384];
	sub.f32 	%f63, %f62, %f1;
	ld.global.f32 	%f64, [%rd5+18432];
	sub.f32 	%f65, %f64, %f1;
	mul.f32 	%f66, %f65, %f65;
	ld.global.f32 	%f67, [%rd5+20480];
	sub.f32 	%f68, %f67, %f1;
	ld.global.f32 	%f69, [%rd5+22528];
	sub.f32 	%f70, %f69, %f1;
	mul.f32 	%f71, %f70, %f70;
	ld.global.f32 	%f72, [%rd5+24576];
	sub.f32 	%f73, %f72, %f1;
	ld.global.f32 	%f74, [%rd5+26624];
	sub.f32 	%f75, %f74, %f1;
	mul.f32 	%f76, %f75, %f75;
	ld.global.f32 	%f77, [%rd5+28672];
	sub.f32 	%f78, %f77, %f1;
	ld.global.f32 	%f79, [%rd5+30720];
	sub.f32 	%f80, %f79, %f1;
	mul.f32 	%f81, %f80, %f80;
	fma.rn.f32 	%f82, %f43, %f43, %f46;
	fma.rn.f32 	%f83, %f48, %f48, %f51;
	fma.rn.f32 	%f84, %f53, %f53, %f56;
	fma.rn.f32 	%f85, %f58, %f58, %f61;
	fma.rn.f32 	%f86, %f63, %f63, %f66;
	fma.rn.f32 	%f87, %f68, %f68, %f71;
	fma.rn.f32 	%f88, %f73, %f73, %f76;
	fma.rn.f32 	%f89, %f78, %f78, %f81;
	add.f32 	%f90, %f82, %f83;
	add.f32 	%f91, %f84, %f85;
	add.f32 	%f92, %f86, %f87;
	add.f32 	%f93, %f88, %f89;
	add.f32 	%f94, %f90, %f91;
	add.f32 	%f95, %f92, %f93;
	add.f32 	%f486, %f94, %f95;
	setp.lt.u32 	%p2, %r6, %r4;
	@%p2 bra 	$L__BB5_44;
	add.s32 	%r36, %r1, -8192;
	add.s32 	%r37, %r4, %r268;
	not.b32 	%r75, %r35;
	add.s32 	%r76, %r75, %r1;
	sub.s32 	%r77, %r76, %r4;
	sub.s32 	%r265, %r77, %r268;
	add.s32 	%r78, %r37, %r35;
	add.s32 	%r264, %r78, 4096;
	mov.b32 	%r267, 0;
	mov.u32 	%r266, %r37;
$L__BB5_28:
	add.s32 	%r268, %r268, %r4;
	setp.gt.u32 	%p3, %r268, %r36;
	@%p3 bra 	$L__BB5_30;
	add.s32 	%r79, %r35, %r268;
	mul.wide.u32 	%rd6, %r79, 4;
	add.s64 	%rd7, %rd1, %rd6;
	ld.global.f32 	%f96, [%rd7];
	sub.f32 	%f97, %f96, %f1;
	ld.global.f32 	%f98, [%rd7+2048];
	sub.f32 	%f99, %f98, %f1;
	ld.global.f32 	%f100, [%rd7+4096];
	sub.f32 	%f101, %f100, %f1;
	mul.f32 	%f102, %f101, %f101;
	ld.global.f32 	%f103, [%rd7+6144];
	sub.f32 	%f104, %f103, %f1;
	ld.global.f32 	%f105, [%rd7+8192];
	sub.f32 	%f106, %f105, %f1;
	mul.f32 	%f107, %f106, %f106;
	ld.global.f32 	%f108, [%rd7+10240];
	sub.f32 	%f109, %f108, %f1;
	ld.global.f32 	%f110, [%rd7+12288];
	sub.f32 	%f111, %f110, %f1;
	mul.f32 	%f112, %f111, %f111;
	ld.global.f32 	%f113, [%rd7+14336];
	sub.f32 	%f114, %f113, %f1;
	ld.global.f32 	%f115, [%rd7+16384];
	sub.f32 	%f116, %f115, %f1;
	mul.f32 	%f117, %f116, %f116;
	ld.global.f32 	%f118, [%rd7+18432];
	sub.f32 	%f119, %f118, %f1;
	ld.global.f32 	%f120, [%rd7+20480];
	sub.f32 	%f121, %f120, %f1;
	mul.f32 	%f122, %f121, %f121;
	ld.global.f32 	%f123, [%rd7+22528];
	sub.f32 	%f124, %f123, %f1;
	ld.global.f32 	%f125, [%rd7+24576];
	sub.f32 	%f126, %f125, %f1;
	mul.f32 	%f127, %f126, %f126;
	ld.global.f32 	%f128, [%rd7+26624];
	sub.f32 	%f129, %f128, %f1;
	ld.global.f32 	%f130, [%rd7+28672];
	sub.f32 	%f131, %f130, %f1;
	mul.f32 	%f132, %f131, %f131;
	ld.global.f32 	%f133, [%rd7+30720];
	sub.f32 	%f134, %f133, %f1;
	fma.rn.f32 	%f135, %f97, %f97, %f486;
	fma.rn.f32 	%f136, %f99, %f99, %f102;
	fma.rn.f32 	%f137, %f104, %f104, %f107;
	fma.rn.f32 	%f138, %f109, %f109, %f112;
	fma.rn.f32 	%f139, %f114, %f114, %f117;
	fma.rn.f32 	%f140, %f119, %f119, %f122;
	fma.rn.f32 	%f141, %f124, %f124, %f127;
	fma.rn.f32 	%f142, %f129, %f129, %f132;
	add.f32 	%f143, %f135, %f136;
	add.f32 	%f144, %f137, %f138;
	add.f32 	%f145, %f139, %f140;
	add.f32 	%f146, %f141, %f142;
	add.f32 	%f147, %f143, %f144;
	add.f32 	%f148, %f145, %f146;
	add.f32 	%f149, %f147, %f148;
	fma.rn.f32 	%f486, %f134, %f134, %f149;
	sub.s32 	%r80, %r1, %r268;
	setp.lt.u32 	%p4, %r80, %r4;
	add.s32 	%r267, %r267, 1;
	add.s32 	%r266, %r266, %r4;
	sub.s32 	%r265, %r265, %r4;
	add.s32 	%r264, %r264, %r4;
	@%p4 bra 	$L__BB5_44;
	bra.uni 	$L__BB5_28;
$L__BB5_30:
	setp.le.u32 	%p5, %r1, %r268;
	sub.s32 	%r81, %r1, %r268;
	setp.ge.s32 	%p6, %r35, %r81;
	or.pred  	%p7, %p5, %p6;
	@%p7 bra 	$L__BB5_44;
	add.s32 	%r84, %r1, %r75;
	sub.s32 	%r85, %r84, %r37;
	mul.lo.s32 	%r86, %r2, %r267;
	shl.b32 	%r87, %r86, 13;
	sub.s32 	%r88, %r85, %r87;
	shr.u32 	%r89, %r88, 9;
	add.s32 	%r50, %r89, 1;
	and.b32  	%r51, %r50, 15;
	setp.lt.u32 	%p8, %r88, 7680;
	mov.u32 	%r273, %r35;
	@%p8 bra 	$L__BB5_35;
	or.b32  	%r271, %r35, 4096;
	shr.u32 	%r90, %r265, 9;
	add.s32 	%r91, %r90, 1;
	and.b32  	%r92, %r91, 16777200;
	neg.s32 	%r269, %r92;
$L__BB5_33:
	.pragma "nounroll";
	add.s32 	%r93, %r264, -4096;
	mul.wide.u32 	%rd8, %r93, 4;
	add.s64 	%rd9, %rd1, %rd8;
	ld.global.f32 	%f151, [%rd9];
	sub.f32 	%f152, %f151, %f1;
	fma.rn.f32 	%f153, %f152, %f152, %f486;
	add.s32 	%r94, %r264, -3584;
	mul.wide.u32 	%rd10, %r94, 4;
	add.s64 	%rd11, %rd1, %rd10;
	ld.global.f32 	%f154, [%rd11];
	sub.f32 	%f155, %f154, %f1;
	fma.rn.f32 	%f156, %f155, %f155, %f153;
	add.s32 	%r95, %r264, -3072;
	mul.wide.u32 	%rd12, %r95, 4;
	add.s64 	%rd13, %rd1, %rd12;
	ld.global.f32 	%f157, [%rd13];
	sub.f32 	%f158, %f157, %f1;
	fma.rn.f32 	%f159, %f158, %f158, %f156;
	add.s32 	%r96, %r264, -2560;
	mul.wide.u32 	%rd14, %r96, 4;
	add.s64 	%rd15, %rd1, %rd14;
	ld.global.f32 	%f160, [%rd15];
	sub.f32 	%f161, %f160, %f1;
	fma.rn.f32 	%f162, %f161, %f161, %f159;
	add.s32 	%r97, %r264, -2048;
	mul.wide.u32 	%rd16, %r97, 4;
	add.s64 	%rd17, %rd1, %rd16;
	ld.global.f32 	%f163, [%rd17];
	sub.f32 	%f164, %f163, %f1;
	fma.rn.f32 	%f165, %f164, %f164, %f162;
	add.s32 	%r98, %r264, -1536;
	mul.wide.u32 	%rd18, %r98, 4;
	add.s64 	%rd19, %rd1, %rd18;
	ld.global.f32 	%f166, [%rd19];
	sub.f32 	%f167, %f166, %f1;
	fma.rn.f32 	%f168, %f167, %f167, %f165;
	add.s32 	%r99, %r264, -1024;
	mul.wide.u32 	%rd20, %r99, 4;
	add.s64 	%rd21, %rd1, %rd20;
	ld.global.f32 	%f169, [%rd21];
	sub.f32 	%f170, %f169, %f1;
	fma.rn.f32 	%f171, %f170, %f170, %f168;
	add.s32 	%r100, %r264, 3584;
	add.s32 	%r101, %r264, -512;
	mul.wide.u32 	%rd22, %r101, 4;
	add.s64 	%rd23, %rd1, %rd22;
	ld.global.f32 	%f172, [%rd23];
	sub.f32 	%f173, %f172, %f1;
	fma.rn.f32 	%f174, %f173, %f173, %f171;
	mul.wide.u32 	%rd24, %r264, 4;
	add.s64 	%rd25, %rd1, %rd24;
	ld.global.f32 	%f175, [%rd25];
	sub.f32 	%f176, %f175, %f1;
	fma.rn.f32 	%f177, %f176, %f176, %f174;
	add.s32 	%r102, %r264, 512;
	mul.wide.u32 	%rd26, %r102, 4;
	add.s64 	%rd27, %rd1, %rd26;
	ld.global.f32 	%f178, [%rd27];
	sub.f32 	%f179, %f178, %f1;
	fma.rn.f32 	%f180, %f179, %f179, %f177;
	add.s32 	%r103, %r264, 1024;
	mul.wide.u32 	%rd28, %r103, 4;
	add.s64 	%rd29, %rd1, %rd28;
	ld.global.f32 	%f181, [%rd29];
	sub.f32 	%f182, %f181, %f1;
	fma.rn.f32 	%f183, %f182, %f182, %f180;
	add.s32 	%r104, %r264, 1536;
	mul.wide.u32 	%rd30, %r104, 4;
	add.s64 	%rd31, %rd1, %rd30;
	ld.global.f32 	%f184, [%rd31];
	sub.f32 	%f185, %f184, %f1;
	fma.rn.f32 	%f186, %f185, %f185, %f183;
	add.s32 	%r105, %r264, 2048;
	mul.wide.u32 	%rd32, %r105, 4;
	add.s64 	%rd33, %rd1, %rd32;
	ld.global.f32 	%f187, [%rd33];
	sub.f32 	%f188, %f187, %f1;
	fma.rn.f32 	%f189, %f188, %f188, %f186;
	add.s32 	%r106, %r264, 2560;
	mul.wide.u32 	%rd34, %r106, 4;
	add.s64 	%rd35, %rd1, %rd34;
	ld.global.f32 	%f190, [%rd35];
	sub.f32 	%f191, %f190, %f1;
	fma.rn.f32 	%f192, %f191, %f191, %f189;
	add.s32 	%r107, %r264, 3072;
	mul.wide.u32 	%rd36, %r107, 4;
	add.s64 	%rd37, %rd1, %rd36;
	ld.global.f32 	%f193, [%rd37];
	sub.f32 	%f194, %f193, %f1;
	fma.rn.f32 	%f195, %f194, %f194, %f192;
	mul.wide.u32 	%rd38, %r100, 4;
	add.s64 	%rd39, %rd1, %rd38;
	ld.global.f32 	%f196, [%rd39];
	sub.f32 	%f197, %f196, %f1;
	fma.rn.f32 	%f486, %f197, %f197, %f195;
	add.s32 	%r271, %r271, 8192;
	add.s32 	%r264, %r264, 8192;
	add.s32 	%r269, %r269, 16;
	setp.ne.s32 	%p9, %r269, 0;
	@%p9 bra 	$L__BB5_33;
	add.s32 	%r273, %r271, -4096;
$L__BB5_35:
	setp.eq.s32 	%p10, %r51, 0;
	@%p10 bra 	$L__BB5_44;
	and.b32  	%r62, %r50, 7;
	setp.lt.u32 	%p11, %r51, 8;
	@%p11 bra 	$L__BB5_38;
	add.s32 	%r108, %r273, %r268;
	mul.wide.u32 	%rd40, %r108, 4;
	add.s64 	%rd41, %rd1, %rd40;
	ld.global.f32 	%f199, [%rd41];
	sub.f32 	%f200, %f199, %f1;
	fma.rn.f32 	%f201, %f200, %f200, %f486;
	add.s32 	%r109, %r108, 512;
	mul.wide.u32 	%rd42, %r109, 4;
	add.s64 	%rd43, %rd1, %rd42;
	ld.global.f32 	%f202, [%rd43];
	sub.f32 	%f203, %f202, %f1;
	fma.rn.f32 	%f204, %f203, %f203, %f201;
	add.s32 	%r110, %r108, 1024;
	mul.wide.u32 	%rd44, %r110, 4;
	add.s64 	%rd45, %rd1, %rd44;
	ld.global.f32 	%f205, [%rd45];
	sub.f32 	%f206, %f205, %f1;
	fma.rn.f32 	%f207, %f206, %f206, %f204;
	add.s32 	%r111, %r108, 1536;
	mul.wide.u32 	%rd46, %r111, 4;
	add.s64 	%rd47, %rd1, %rd46;
	ld.global.f32 	%f208, [%rd47];
	sub.f32 	%f209, %f208, %f1;
	fma.rn.f32 	%f210, %f209, %f209, %f207;
	add.s32 	%r112, %r108, 2048;
	mul.wide.u32 	%rd48, %r112, 4;
	add.s64 	%rd49, %rd1, %rd48;
	ld.global.f32 	%f211, [%rd49];
	sub.f32 	%f212, %f211, %f1;
	fma.rn.f32 	%f213, %f212, %f212, %f210;
	add.s32 	%r113, %r108, 2560;
	mul.wide.u32 	%rd50, %r113, 4;
	add.s64 	%rd51, %rd1, %rd50;
	ld.global.f32 	%f214, [%rd51];
	sub.f32 	%f215, %f214, %f1;
	fma.rn.f32 	%f216, %f215, %f215, %f213;
	add.s32 	%r114, %r108, 3072;
	mul.wide.u32 	%rd52, %r114, 4;
	add.s64 	%rd53, %rd1, %rd52;
	ld.global.f32 	%f217, [%rd53];
	sub.f32 	%f218, %f217, %f1;
	fma.rn.f32 	%f219, %f218, %f218, %f216;
	add.s32 	%r115, %r108, 3584;
	mul.wide.u32 	%rd54, %r115, 4;
	add.s64 	%rd55, %rd1, %rd54;
	ld.global.f32 	%f220, [%rd55];
	sub.f32 	%f221, %f220, %f1;
	fma.rn.f32 	%f486, %f221, %f221, %f219;
	add.s32 	%r273, %r273, 4096;
$L__BB5_38:
	setp.eq.s32 	%p12, %r62, 0;
	@%p12 bra 	$L__BB5_44;
	setp.lt.u32 	%p13, %r62, 4;
	@%p13 bra 	$L__BB5_41;
	add.s32 	%r116, %r273, %r268;
	mul.wide.u32 	%rd56, %r116, 4;
	add.s64 	%rd57, %rd1, %rd56;
	ld.global.f32 	%f223, [%rd57];
	sub.f32 	%f224, %f223, %f1;
	fma.rn.f32 	%f225, %f224, %f224, %f486;
	add.s32 	%r117, %r116, 512;
	mul.wide.u32 	%rd58, %r117, 4;
	add.s64 	%rd59, %rd1, %rd58;
	ld.global.f32 	%f226, [%rd59];
	sub.f32 	%f227, %f226, %f1;
	fma.rn.f32 	%f228, %f227, %f227, %f225;
	add.s32 	%r118, %r116, 1024;
	mul.wide.u32 	%rd60, %r118, 4;
	add.s64 	%rd61, %rd1, %rd60;
	ld.global.f32 	%f229, [%rd61];
	sub.f32 	%f230, %f229, %f1;
	fma.rn.f32 	%f231, %f230, %f230, %f228;
	add.s32 	%r119, %r116, 1536;
	mul.wide.u32 	%rd62, %r119, 4;
	add.s64 	%rd63, %rd1, %rd62;
	ld.global.f32 	%f232, [%rd63];
	sub.f32 	%f233, %f232, %f1;
	fma.rn.f32 	%f486, %f233, %f233, %f231;
	add.s32 	%r273, %r273, 2048;
$L__BB5_41:
	and.b32  	%r120, %r50, 3;
	setp.eq.s32 	%p14, %r120, 0;
	@%p14 bra 	$L__BB5_44;
	add.s32 	%r276, %r273, %r266;
	cvt.u16.u32 	%rs1, %r265;
	shr.u16 	%rs2, %rs1, 9;
	add.s16 	%rs3, %rs2, 1;
	cvt.u32.u16 	%r121, %rs3;
	and.b32  	%r122, %r121, 3;
	neg.s32 	%r275, %r122;
$L__BB5_43:
	.pragma "nounroll";
	mul.wide.u32 	%rd64, %r276, 4;
	add.s64 	%rd65, %rd1, %rd64;
	ld.global.f32 	%f234, [%rd65];
	sub.f32 	%f235, %f234, %f1;
	fma.rn.f32 	%f486, %f235, %f235, %f486;
	add.s32 	%r276, %r276, 512;
	add.s32 	%r275, %r275, 1;
	setp.ne.s32 	%p15, %r275, 0;
	@%p15 bra 	$L__BB5_43;
$L__BB5_44:
	// begin inline asm
	mov.u32 %r123, %laneid;
	// end inline asm
	mov.b32 	%r125, %f486;
	mov.b32 	%r126, 1;
	mov.b32 	%r147, 31;
	mov.b32 	%r148, -1;
	// begin inline asm
	shfl.sync.down.b32 %r124, %r125, %r126, %r147, %r148;
	// end inline asm
	setp.gt.s32 	%p16, %r123, 30;
	mov.b32 	%f236, %r124;
	add.f32 	%f237, %f486, %f236;
	selp.f32 	%f238, %f486, %f237, %p16;
	mov.b32 	%r130, %f238;
	mov.b32 	%r131, 2;
	// begin inline asm
	shfl.sync.down.b32 %r129, %r130, %r131, %r147, %r148;
	// end inline asm
	setp.gt.s32 	%p17, %r123, 29;
	mov.b32 	%f239, %r129;
	add.f32 	%f240, %f238, %f239;
	selp.f32 	%f241, %f238, %f240, %p17;
	mov.b32 	%r135, %f241;
	mov.b32 	%r136, 4;
	// begin inline asm
	shfl.sync.down.b32 %r134, %r135, %r136, %r147, %r148;
	// end inline asm
	setp.gt.s32 	%p18, %r123, 27;
	mov.b32 	%f242, %r134;
	add.f32 	%f243, %f241, %f242;
	selp.f32 	%f244, %f241, %f243, %p18;
	mov.b32 	%r140, %f244;
	mov.b32 	%r141, 8;
	// begin inline asm
	shfl.sync.down.b32 %r139, %r140, %r141, %r147, %r148;
	// end inline asm
	setp.gt.s32 	%p19, %r123, 23;
	mov.b32 	%f245, %r139;
	add.f32 	%f246, %f244, %f245;
	selp.f32 	%f247, %f244, %f246, %p19;
	mov.b32 	%r145, %f247;
	mov.b32 	%r146, 16;
	// begin inline asm
	shfl.sync.down.b32 %r144, %r145, %r146, %r147, %r148;
	// end inline asm
	setp.gt.s32 	%p20, %r123, 15;
	mov.b32 	%f248, %r144;
	add.f32 	%f38, %f247, %f248;
	selp.f32 	%f487, %f247, %f38, %p20;
	setp.ne.s32 	%p21, %r123, 0;
	@%p21 bra 	$L__BB5_46;
	shr.u32 	%r149, %r35, 3;
	and.b32  	%r150, %r149, 124;
	mov.u32 	%r151, _ZZN3cub18CUB_300001_SM_10006detail6reduce18DeviceReduceKernelINS2_10policy_hubIfjN4cuda3std3__44plusIfEEE10Policy1000EN6thrust24THRUST_300001_SM_1000_NS6detail15normal_iteratorINSD_10device_ptrIKfEEEEjS9_f11variance_opEEvT0_PT3_T1_NS0_13GridEvenShareISO_EET2_T4_E12temp_storage;
	add.s32 	%r152, %r151, %r150;
	st.shared.f32 	[%r152+16], %f38;
$L__BB5_46:
	bar.sync 	0;
	setp.ne.s32 	%p22, %r35, 0;
	@%p22 bra 	$L__BB5_48;
	ld.shared.f32 	%f249, [_ZZN3cub18CUB_300001_SM_10006detail6reduce18DeviceReduceKernelINS2_10policy_hubIfjN4cuda3std3__44plusIfEEE10Policy1000EN6thrust24THRUST_300001_SM_1000_NS6detail15normal_iteratorINSD_10device_ptrIKfEEEEjS9_f11variance_opEEvT0_PT3_T1_NS0_13GridEvenShareISO_EET2_T4_E12temp_storage+20];
	add.f32 	%f250, %f487, %f249;
	ld.shared.f32 	%f251, [_ZZN3cub18CUB_300001_SM_10006detail6reduce18DeviceReduceKernelINS2_10policy_hubIfjN4cuda3std3__44plusIfEEE10Policy1000EN6thrust24THRUST_300001_SM_1000_NS6detail15normal_iteratorINSD_10device_ptrIKfEEEEjS9_f11variance_opEEvT0_PT3_T1_NS0_13GridEvenShareISO_EET2_T4_E12temp_storage+24];
	add.f32 	%f252, %f250, %f251;
	ld.shared.f32 	%f253, [_ZZN3cub18CUB_300001_SM_10006detail6reduce18DeviceReduceKernelINS2_10policy_hubIfjN4cuda3std3__44plusIfEEE10Policy1000EN6thrust24THRUST_300001_SM_1000_NS6detail15normal_iteratorINSD_10device_ptrIKfEEEEjS9_f11variance_opEEvT0_PT3_T1_NS0_13GridEvenShareISO_EET2_T4_E12temp_storage+28];
	add.f32 	%f254, %f252, %f253;
	ld.shared.f32 	%f255, [_ZZN3cub18CUB_300001_SM_10006detail6reduce18DeviceReduceKernelINS2_10policy_hubIfjN4cuda3std3__44plusIfEEE10Policy1000EN6thrust24THRUST_300001_SM_1000_NS6detail15normal_iteratorINSD_10device_ptrIKfEEEEjS9_f11variance_opEEvT0_PT3_T1_NS0_13GridEvenShareISO_EET2_T4_E12temp_storage+32];
	add.f32 	%f256, %f254, %f255;
	ld.shared.f32 	%f257, [_ZZN3cub18CUB_300001_SM_10006detail6reduce18DeviceReduceKernelINS2_10policy_hubIfjN4cuda3std3__44plusIfEEE10Policy1000EN6thrust24THRUST_300001_SM_1000_NS6detail15normal_iteratorINSD_10device_ptrIKfEEEEjS9_f11variance_opEEvT0_PT3_T1_NS0_13GridEvenShareISO_EET2_T4_E12temp_storage+36];
	add.f32 	%f258, %f256, %f257;
	ld.shared.f32 	%f259, [_ZZN3cub18CUB_300001_SM_10006detail6reduce18DeviceReduceKernelINS2_10policy_hubIfjN4cuda3std3__44plusIfEEE10Policy1000EN6thrust24THRUST_300001_SM_1000_NS6detail15normal_iteratorINSD_10device_ptrIKfEEEEjS9_f11variance_opEEvT0_PT3_T1_NS0_13GridEvenShareISO_EET2_T4_E12temp_storage+40];
	add.f32 	%f260, %f258, %f259;
	ld.shared.f32 	%f261, [_ZZN3cub18CUB_300001_SM_10006detail6reduce18DeviceReduceKernelINS2_10policy_hubIfjN4cuda3std3__44plusIfEEE10Policy1000EN6thrust24THRUST_300001_SM_1000_NS6detail15normal_iteratorINSD_10device_ptrIKfEEEEjS9_f11variance_opEEvT0_PT3_T1_NS0_13GridEvenShareISO_EET2_T4_E12temp_storage+44];
	add.f32 	%f262, %f260, %f261;
	ld.shared.f32 	%f263, [_ZZN3cub18CUB_300001_SM_10006detail6reduce18DeviceReduceKernelINS2_10policy_hubIfjN4cuda3std3__44plusIfEEE10Policy1000EN6thrust24THRUST_300001_SM_1000_NS6detail15normal_iteratorINSD_10device_ptrIKfEEEEjS9_f11variance_opEEvT0_PT3_T1_NS0_13GridEvenShareISO_EET2_T4_E12temp_storage+48];
	add.f32 	%f264, %f262, %f263;
	ld.shared.f32 	%f265, [_ZZN3cub18CUB_300001_SM_10006detail6reduce18DeviceReduceKernelINS2_10policy_hubIfjN4cuda3std3__44plusIfEEE10Policy1000EN6thrust24THRUST_300001_SM_1000_NS6detail15normal_iteratorINSD_10device_ptrIKfEEEEjS9_f11variance_opEEvT0_PT3_T1_NS0_13GridEvenShareISO_EET2_T4_E12temp_storage+52];
	add.f32 	%f266, %f264, %f265;
	ld.shared.f32 	%f267, [_ZZN3cub18CUB_300001_SM_10006detail6reduce18DeviceReduceKernelINS2_10policy_hubIfjN4cuda3std3__44plusIfEEE10Policy1000EN6thrust24THRUST_300001_SM_1000_NS6detail15normal_iteratorINSD_10device_ptrIKfEEEEjS9_f11variance_opEEvT0_PT3_T1_NS0_13GridEvenShareISO_EET2_T4_E12temp_storage+56];
	add.f32 	%f268, %f266, %f267;
	ld.shared.f32 	%f269, [_ZZN3cub18CUB_300001_SM_10006detail6reduce18DeviceReduceKernelINS2_10policy_hubIfjN4cuda3std3__44plusIfEEE10Policy1000EN6thrust24THRUST_300001_SM_1000_NS6detail15normal_iteratorINSD_10device_ptrIKfEEEEjS9_f11variance_opEEvT0_PT3_T1_NS0_13GridEvenShareISO_EET2_T4_E12temp_storage+60];
	add.f32 	%f270, %f268, %f269;
	ld.shared.f32 	%f271, [_ZZN3cub18CUB_300001_SM_10006detail6reduce18DeviceReduceKernelINS2_10policy_hubIfjN4cuda3std3__44plusIfEEE10Policy1000EN6thrust24THRUST_300001_SM_1000_NS6detail15normal_iteratorINSD_10device_ptrIKfEEEEjS9_f11variance_opEEvT0_PT3_T1_NS0_13GridEvenShareISO_EET2_T4_E12temp_storage+64];
	add.f32 	%f272, %f270, %f271;
	ld.shared.f32 	%f273, [_ZZN3cub18CUB_300001_SM_10006detail6reduce18DeviceReduceKernelINS2_10policy_hubIfjN4cuda3std3__44plusIfEEE10Policy1000EN6thrust24THRUST_300001_SM_1000_NS6detail15normal_iteratorINSD_10device_ptrIKfEEEEjS9_f11variance_opEEvT0_PT3_T1_NS0_13GridEvenShareISO_EET2_T4_E12temp_storage+68];
	add.f32 	%f274, %f272, %f273;
	ld.shared.f32 	%f275, [_ZZN3cub18CUB_300001_SM_10006detail6reduce18DeviceReduceKernelINS2_10policy_hubIfjN4cuda3std3__44plusIfEEE10Policy1000EN6thrust24THRUST_300001_SM_1000_NS6detail15normal_iteratorINSD_10device_ptrIKfEEEEjS9_f11variance_opEEvT0_PT3_T1_NS0_13GridEvenShareISO_EET2_T4_E12temp_storage+72];
	add.f32 	%f276, %f274, %f275;
	ld.shared.f32 	%f277, [_ZZN3cub18CUB_300001_SM_10006detail6reduce18DeviceReduceKernelINS2_10policy_hubIfjN4cuda3std3__44plusIfEEE10Policy1000EN6thrust24THRUST_300001_SM_1000_NS6detail15normal_iteratorINSD_10device_ptrIKfEEEEjS9_f11variance_opEEvT0_PT3_T1_NS0_13GridEvenShareISO_EET2_T4_E12temp_storage+76];
	add.f32 	%f487, %f276, %f277;
$L__BB5_48:
	mov.u32 	%r254, %tid.x;
	setp.ne.s32 	%p64, %r254, 0;
	@%p64 bra 	$L__BB5_50;
	cvta.to.global.u64 	%rd126, %rd2;
	mul.wide.u32 	%rd127, %r3, 4;
	add.s64 	%rd128, %rd126, %rd127;
	st.global.f32 	[%rd128], %f487;
$L__BB5_50:
	ret;

}
	// .globl	_ZN3cub18CUB_300001_SM_10006detail6reduce28DeviceReduceSingleTileKernelINS2_10policy_hubIfjN4cuda3std3__44plusIfEEE10Policy1000EPfSC_iS9_ffNS7_10__identityEEEvT0_T1_T2_T3_T4_T6_
.visible .entry _ZN3cub18CUB_300001_SM_10006detail6reduce28DeviceReduceSingleTileKernelINS2_10policy_hubIfjN4cuda3std3__44plusIfEEE10Policy1000EPfSC_iS9_ffNS7_10__identityEEEvT0_T1_T2_T3_T4_T6_(
	.param .u64 .ptr .align 1 _ZN3cub18CUB_300001_SM_10006detail6reduce28DeviceReduceSingleTileKernelINS2_10policy_hubIfjN4cuda3std3__44plusIfEEE10Policy1000EPfSC_iS9_ffNS7_10__identityEEEvT0_T1_T2_T3_T4_T6__param_0,
	.param .u64 .ptr .align 1 _ZN3cub18CUB_300001_SM_10006detail6reduce28DeviceReduceSingleTileKernelINS2_10policy_hubIfjN4cuda3std3__44plusIfEEE10Policy1000EPfSC_iS9_ffNS7_10__identityEEEvT0_T1_T2_T3_T4_T6__param_1,
	.param .u32 _ZN3cub18CUB_300001_SM_10006detail6reduce28DeviceReduceSingleTileKernelINS2_10policy_hubIfjN4cuda3std3__44plusIfEEE10Policy1000EPfSC_iS9_ffNS7_10__identityEEEvT0_T1_T2_T3_T4_T6__param_2,
	.param .align 1 .b8 _ZN3cub18CUB_300001_SM_10006detail6reduce28DeviceReduceSingleTileKernelINS2_10policy_hubIfjN4cuda3std3__44plusIfEEE10Policy1000EPfSC_iS9_ffNS7_10__identityEEEvT0_T1_T2_T3_T4_T6__param_3[1],
	.param .f32 _ZN3cub18CUB_300001_SM_10006detail6reduce28DeviceReduceSingleTileKernelINS2_10policy_hubIfjN4cuda3std3__44plusIfEEE10Policy1000EPfSC_iS9_ffNS7_10__identityEEEvT0_T1_T2_T3_T4_T6__param_4,
	.param .align 1 .b8 _ZN3cub18CUB_300001_SM_10006detail6reduce28DeviceReduceSingleTileKernelINS2_10policy_hubIfjN4cuda3std3__44plusIfEEE10Policy1000EPfSC_iS9_ffNS7_10__identityEEEvT0_T1_T2_T3_T4_T6__param_5[1]
)
.maxntid 512
.minnctapersm 1
{
	.reg .pred 	%p<113>;
	.reg .b32 	%r<407>;
	.reg .b32 	%f<531>;
	.reg .b64 	%rd<133>;
	// demoted variable
	.shared .align 4 .b8 _ZZN3cub18CUB_300001_SM_10006detail6reduce28DeviceReduceSingleTileKernelINS2_10policy_hubIfjN4cuda3std3__44plusIfEEE10Policy1000EPfSC_iS9_ffNS7_10__identityEEEvT0_T1_T2_T3_T4_T6_E12temp_storage[84];
	ld.param.u64 	%rd16, [_ZN3cub18CUB_300001_SM_10006detail6reduce28DeviceReduceSingleTileKernelINS2_10policy_hubIfjN4cuda3std3__44plusIfEEE10Policy1000EPfSC_iS9_ffNS7_10__identityEEEvT0_T1_T2_T3_T4_T6__param_0];
	ld.param.u64 	%rd17, [_ZN3cub18CUB_300001_SM_10006detail6reduce28DeviceReduceSingleTileKernelINS2_10policy_hubIfjN4cuda3std3__44plusIfEEE10Policy1000EPfSC_iS9_ffNS7_10__identityEEEvT0_T1_T2_T3_T4_T6__param_1];
	ld.param.u32 	%r67, [_ZN3cub18CUB_300001_SM_10006detail6reduce28DeviceReduceSingleTileKernelINS2_10policy_hubIfjN4cuda3std3__44plusIfEEE10Policy1000EPfSC_iS9_ffNS7_10__identityEEEvT0_T1_T2_T3_T4_T6__param_2];
	ld.param.f32 	%f58, [_ZN3cub18CUB_300001_SM_10006detail6reduce28DeviceReduceSingleTileKernelINS2_10policy_hubIfjN4cuda3std3__44plusIfEEE10Policy1000EPfSC_iS9_ffNS7_10__identityEEEvT0_T1_T2_T3_T4_T6__param_4];
	cvta.to.global.u64 	%rd1, %rd17;
	setp.ne.s32 	%p1, %r67, 0;
	@%p1 bra 	$L__BB6_3;
	mov.u32 	%r380, %tid.x;
	setp.ne.s32 	%p112, %r380, 0;
	@%p112 bra 	$L__BB6_74;
	st.global.f32 	[%rd1], %f58;
	bra.uni 	$L__BB6_74;
$L__BB6_3:
	and.b64  	%rd18, %rd16, 7;
	setp.ne.s64 	%p2, %rd18, 0;
	@%p2 bra 	$L__BB6_38;
	setp.gt.s32 	%p57, %r67, 8191;
	@%p57 bra 	$L__BB6_22;
	mov.u32 	%r1, %tid.x;
	setp.ge.s32 	%p74, %r1, %r67;
	mov.f32 	%f509, 0f00000000;
	mov.u32 	%r384, %r1;
	@%p74 bra 	$L__BB6_7;
	mul.wide.u32 	%rd121, %r1, 4;
	add.s64 	%rd120, %rd16, %rd121;
	// begin inline asm
	ld.global.nc.u32 %r300, [%rd120];
	// end inline asm
	mov.b32 	%f509, %r300;
	add.s32 	%r384, %r1, 512;
$L__BB6_7:
	setp.ge.s32 	%p75, %r384, %r67;
	@%p75 bra 	$L__BB6_13;
	not.b32 	%r301, %r384;
	add.s32 	%r4, %r67, %r301;
	and.b32  	%r302, %r4, 1536;
	setp.eq.s32 	%p76, %r302, 1536;
	@%p76 bra 	$L__BB6_11;
	mul.wide.u32 	%rd122, %r384, 4;
	add.s64 	%rd129, %rd16, %rd122;
	shr.u32 	%r303, %r4, 9;
	add.s32 	%r304, %r303, 1;
	and.b32  	%r305, %r304, 3;
	neg.s32 	%r382, %r305;
$L__BB6_10:
	.pragma "nounroll";
	// begin inline asm
	ld.global.nc.u32 %r306, [%rd129];
	// end inline asm
	mov.b32 	%f395, %r306;
	add.f32 	%f509, %f509, %f395;
	add.s32 	%r384, %r384, 512;
	add.s64 	%rd129, %rd129, 2048;
	add.s32 	%r382, %r382, 1;
	setp.ne.s32 	%p77, %r382, 0;
	@%p77 bra 	$L__BB6_10;
$L__BB6_11:
	setp.lt.u32 	%p78, %r4, 1536;
	@%p78 bra 	$L__BB6_13;
$L__BB6_12:
	mul.wide.s32 	%rd128, %r384, 4;
	add.s64 	%rd124, %rd16, %rd128;
	// begin inline asm
	ld.global.nc.u32 %r307, [%rd124];
	// end inline asm
	mov.b32 	%f396, %r307;
	add.f32 	%f397, %f509, %f396;
	add.s64 	%rd125, %rd124, 2048;
	// begin inline asm
	ld.global.nc.u32 %r308, [%rd125];
	// end inline asm
	mov.b32 	%f398, %r308;
	add.f32 	%f399, %f397, %f398;
	add.s64 	%rd126, %rd124, 4096;
	// begin inline asm
	ld.global.nc.u32 %r309, [%rd126];
	// end inline asm
	mov.b32 	%f400, %r309;
	add.f32 	%f401, %f399, %f400;
	add.s64 	%rd127, %rd124, 6144;
	// begin inline asm
	ld.global.nc.u32 %r310, [%rd127];
	// end inline asm
	mov.b32 	%f402, %r310;
	add.f32 	%f509, %f401, %f402;
	add.s32 	%r384, %r384, 2048;
	setp.lt.s32 	%p79, %r384, %r67;
	@%p79 bra 	$L__BB6_12;
$L__BB6_13:
	setp.lt.s32 	%p80, %r67, 512;
	@%p80 bra 	$L__BB6_18;
	// begin inline asm
	mov.u32 %r349, %laneid;
	// end inline asm
	mov.b32 	%r351, %f509;
	mov.b32 	%r352, 1;
	mov.b32 	%r373, 31;
	mov.b32 	%r374, -1;
	// begin inline asm
	shfl.sync.down.b32 %r350, %r351, %r352, %r373, %r374;
	// end inline asm
	setp.gt.s32 	%p104, %r349, 30;
	mov.b32 	%f461, %r350;
	add.f32 	%f462, %f509, %f461;
	selp.f32 	%f463, %f509, %f462, %p104;
	mov.b32 	%r356, %f463;
	mov.b32 	%r357, 2;
	// begin inline asm
	shfl.sync.down.b32 %r355, %r356, %r357, %r373, %r374;
	// end inline asm
	setp.gt.s32 	%p105, %r349, 29;
	mov.b32 	%f464, %r355;
	add.f32 	%f465, %f463, %f464;
	selp.f32 	%f466, %f463, %f465, %p105;
	mov.b32 	%r361, %f466;
	mov.b32 	%r362, 4;
	// begin inline asm
	shfl.sync.down.b32 %r360, %r361, %r362, %r373, %r374;
	// end inline asm
	setp.gt.s32 	%p106, %r349, 27;
	mov.b32 	%f467, %r360;
	add.f32 	%f468, %f466, %f467;
	selp.f32 	%f469, %f466, %f468, %p106;
	mov.b32 	%r366, %f469;
	mov.b32 	%r367, 8;
	// begin inline asm
	shfl.sync.down.b32 %r365, %r366, %r367, %r373, %r374;
	// end inline asm
	setp.gt.s32 	%p107, %r349, 23;
	mov.b32 	%f470, %r365;
	add.f32 	%f471, %f469, %f470;
	selp.f32 	%f472, %f469, %f471, %p107;
	mov.b32 	%r371, %f472;
	mov.b32 	%r372, 16;
	// begin inline asm
	shfl.sync.down.b32 %r370, %r371, %r372, %r373, %r374;
	// end inline asm
	setp.gt.s32 	%p108, %r349, 15;
	mov.b32 	%f473, %r370;
	add.f32 	%f10, %f472, %f473;
	selp.f32 	%f530, %f472, %f10, %p108;
	setp.ne.s32 	%p109, %r349, 0;
	@%p109 bra 	$L__BB6_16;
	shr.u32 	%r375, %r1, 3;
	and.b32  	%r376, %r375, 124;
	mov.u32 	%r377, _ZZN3cub18CUB_300001_SM_10006detail6reduce28DeviceReduceSingleTileKernelINS2_10policy_hubIfjN4cuda3std3__44plusIfEEE10Policy1000EPfSC_iS9_ffNS7_10__identityEEEvT0_T1_T2_T3_T4_T6_E12temp_storage;
	add.s32 	%r378, %r377, %r376;
	st.shared.f32 	[%r378+16], %f10;
$L__BB6_16:
	bar.sync 	0;
	setp.ne.s32 	%p110, %r1, 0;
	@%p110 bra 	$L__BB6_72;
	ld.shared.f32 	%f474, [_ZZN3cub18CUB_300001_SM_10006detail6reduce28DeviceReduceSingleTileKernelINS2_10policy_hubIfjN4cuda3std3__44plusIfEEE10Policy1000EPfSC_iS9_ffNS7_10__identityEEEvT0_T1_T2_T3_T4_T6_E12temp_storage+20];
	add.f32 	%f475, %f530, %f474;
	ld.shared.f32 	%f476, [_ZZN3cub18CUB_300001_SM_10006detail6reduce28DeviceReduceSingleTileKernelINS2_10policy_hubIfjN4cuda3std3__44plusIfEEE10Policy1000EPfSC_iS9_ffNS7_10__identityEEEvT0_T1_T2_T3_T4_T6_E12temp_storage+24];
	add.f32 	%f477, %f475, %f476;
	ld.shared.f32 	%f478, [_ZZN3cub18CUB_300001_SM_10006detail6reduce28DeviceReduceSingleTileKernelINS2_10policy_hubIfjN4cuda3std3__44plusIfEEE10Policy1000EPfSC_iS9_ffNS7_10__identityEEEvT0_T1_T2_T3_T4_T6_E12temp_storage+28];
	add.f32 	%f479, %f477, %f478;
	ld.shared.f32 	%f480, [_ZZN3cub18CUB_300001_SM_10006detail6reduce28DeviceReduceSingleTileKernelINS2_10policy_hubIfjN4cuda3std3__44plusIfEEE10Policy1000EPfSC_iS9_ffNS7_10__identityEEEvT0_T1_T2_T3_T4_T6_E12temp_storage+32];
	add.f32 	%f481, %f479, %f480;
	ld.shared.f32 	%f482, [_ZZN3cub18CUB_300001_SM_10006detail6reduce28DeviceReduceSingleTileKernelINS2_10policy_hubIfjN4cuda3std3__44plusIfEEE10Policy1000EPfSC_iS9_ffNS7_10__identityEEEvT0_T1_T2_T3_T4_T6_E12temp_storage+36];
	add.f32 	%f483, %f481, %f482;
	ld.shared.f32 	%f484, [_ZZN3cub18CUB_300001_SM_10006detail6reduce28DeviceReduceSingleTileKernelINS2_10policy_hubIfjN4cuda3std3__44plusIfEEE10Policy1000EPfSC_iS9_ffNS7_10__identityEEEvT0_T1_T2_T3_T4_T6_E12temp_storage+40];
	add.f32 	%f485, %f483, %f484;
	ld.shared.f32 	%f486, [_ZZN3cub18CUB_300001_SM_10006detail6reduce28DeviceReduceSingleTileKernelINS2_10policy_hubIfjN4cuda3std3__44plusIfEEE10Policy1000EPfSC_iS9_ffNS7_10__identityEEEvT0_T1_T2_T3_T4_T6_E12temp_storage+44];
	add.f32 	%f487, %f485, %f486;
	ld.shared.f32 	%f488, [_ZZN3cub18CUB_300001_SM_10006detail6reduce28DeviceReduceSingleTileKernelINS2_10policy_hubIfjN4cuda3std3__44plusIfEEE10Policy1000EPfSC_iS9_ffNS7_10__identityEEEvT0_T1_T2_T3_T4_T6_E12temp_storage+48];
	add.f32 	%f489, %f487, %f488;
	ld.shared.f32 	%f490, [_ZZN3cub18CUB_300001_SM_10006detail6reduce28DeviceReduceSingleTileKernelINS2_10policy_hubIfjN4cuda3std3__44plusIfEEE10Policy1000EPfSC_iS9_ffNS7_10__identityEEEvT0_T1_T2_T3_T4_T6_E12temp_storage+52];
	add.f32 	%f491, %f489, %f490;
	ld.shared.f32 	%f492, [_ZZN3cub18CUB_300001_SM_10006detail6reduce28DeviceReduceSingleTileKernelINS2_10policy_hubIfjN4cuda3std3__44plusIfEEE10Policy1000EPfSC_iS9_ffNS7_10__identityEEEvT0_T1_T2_T3_T4_T6_E12temp_storage+56];
	add.f32 	%f493, %f491, %f492;
	ld.shared.f32 	%f494, [_ZZN3cub18CUB_300001_SM_10006detail6reduce28DeviceReduceSingleTileKernelINS2_10policy_hubIfjN4cuda3std3__44plusIfEEE10Policy1000EPfSC_iS9_ffNS7_10__identityEEEvT0_T1_T2_T3_T4_T6_E12temp_storage+60];
	add.f32 	%f495, %f493, %f494;
	ld.shared.f32 	%f496, [_ZZN3cub18CUB_300001_SM_10006detail6reduce28DeviceReduceSingleTileKernelINS2_10policy_hubIfjN4cuda3std3__44plusIfEEE10Policy1000EPfSC_iS9_ffNS7_10__identityEEEvT0_T1_T2_T3_T4_T6_E12temp_storage+64];
	add.f32 	%f497, %f495, %f496;
	ld.shared.f32 	%f498, [_ZZN3cub18CUB_300001_SM_10006detail6reduce28DeviceReduceSingleTileKernelINS2_10policy_hubIfjN4cuda3std3__44plusIfEEE10Policy1000EPfSC_iS9_ffNS7_10__identityEEEvT0_T1_T2_T3_T4_T6_E12temp_storage+68];
	add.f32 	%f499, %f497, %f498;
	ld.shared.f32 	%f500, [_ZZN3cub18CUB_300001_SM_10006detail6reduce28DeviceReduceSingleTileKernelINS2_10policy_hubIfjN4cuda3std3__44plusIfEEE10Policy1000EPfSC_iS9_ffNS7_10__identityEEEvT0_T1_T2_T3_T4_T6_E12temp_storage+72];
	add.f32 	%f501, %f499, %f500;
	ld.shared.f32 	%f502, [_ZZN3cub18CUB_300001_SM_10006detail6reduce28DeviceReduceSingleTileKernelINS2_10policy_hubIfjN4cuda3std3__44plusIfEEE10Policy1000EPfSC_iS9_ffNS7_10__identityEEEvT0_T1_T2_T3_T4_T6_E12temp_storage+76];
	add.f32 	%f530, %f501, %f502;
	bra.uni 	$L__BB6_72;
$L__BB6_18:
	// begin inline asm
	mov.u32 %r311, %laneid;
	// end inline asm
	and.b32  	%r337, %r1, 992;
	add.s32 	%r338, %r337, 32;
	setp.gt.s32 	%p81, %r338, %r67;
	not.b32 	%r339, %r337;
	add.s32 	%r340, %r67, %r339;
	selp.b32 	%r335, %r340, 31, %p81;
	mov.b32 	%r313, %f509;
	mov.b32 	%r314, 1;
	mov.b32 	%r336, -1;
	// begin inline asm
	shfl.sync.down.b32 %r312, %r313, %r314, %r335, %r336;
	// end inline asm
	setp.lt.s32 	%p82, %r311, %r335;
	mov.b32 	%f403, %r312;
	add.f32 	%f404, %f509, %f403;
	selp.f32 	%f405, %f404, %f509, %p82;
	mov.b32 	%r318, %f405;
	mov.b32 	%r319, 2;
	// begin inline asm
	shfl.sync.down.b32 %r317, %r318, %r319, %r335, %r336;
	// end inline asm
	add.s32 	%r341, %r311, 2;
	setp.gt.s32 	%p83, %r341, %r335;
	mov.b32 	%f406, %r317;
	add.f32 	%f407, %f405, %f406;
	selp.f32 	%f408, %f405, %f407, %p83;
	mov.b32 	%r323, %f408;
	mov.b32 	%r324, 4;
	// begin inline asm
	shfl.sync.down.b32 %r322, %r323, %r324, %r335, %r336;
	// end inline asm
	add.s32 	%r342, %r311, 4;
	setp.gt.s32 	%p84, %r342, %r335;
	mov.b32 	%f409, %r322;
	add.f32 	%f410, %f408, %f409;
	selp.f32 	%f411, %f408, %f410, %p84;
	mov.b32 	%r328, %f411;
	mov.b32 	%r329, 8;
	// begin inline asm
	shfl.sync.down.b32 %r327, %r328, %r329, %r335, %r336;
	// end inline asm
	add.s32 	%r343, %r311, 8;
	setp.gt.s32 	%p85, %r343, %r335;
	mov.b32 	%f412, %r327;
	add.f32 	%f413, %f411, %f412;
	selp.f32 	%f414, %f411, %f413, %p85;
	mov.b32 	%r333, %f414;
	mov.b32 	%r334, 16;
	// begin inline asm
	shfl.sync.down.b32 %r332, %r333, %r334, %r335, %r336;
	// end inline asm
	add.s32 	%r344, %r311, 16;
	setp.gt.s32 	%p86, %r344, %r335;
	mov.b32 	%f415, %r332;
	add.f32 	%f416, %f414, %f415;
	selp.f32 	%f530, %f414, %f416, %p86;
	setp.ne.s32 	%p87, %r311, 0;
	@%p87 bra 	$L__BB6_20;
	shr.u32 	%r345, %r1, 3;
	and.b32  	%r346, %r345, 124;
	mov.u32 	%r347, _ZZN3cub18CUB_300001_SM_10006detail6reduce28DeviceReduceSingleTileKernelINS2_10policy_hubIfjN4cuda3std3__44plusIfEEE10Policy1000EPfSC_iS9_ffNS7_10__identityEEEvT0_T1_T2_T3_T4_T6_E12temp_storage;
	add.s32 	%r348, %r347, %r346;
	st.shared.f32 	[%r348+16], %f530;
$L__BB6_20:
	bar.sync 	0;
	setp.ne.s32 	%p88, %r1, 0;
	@%p88 bra 	$L__BB6_72;
	setp.gt.s32 	%p89, %r67, 32;
	ld.shared.f32 	%f417, [_ZZN3cub18CUB_300001_SM_10006detail6reduce28DeviceReduceSingleTileKernelINS2_10policy_hubIfjN4cuda3std3__44plusIfEEE10Policy1000EPfSC_iS9_ffNS7_10__identityEEEvT0_T1_T2_T3_T4_T6_E12temp_storage+20];
	add.f32 	%f418, %f530, %f417;
	selp.f32 	%f419, %f418, %f530, %p89;
	setp.gt.s32 	%p90, %r67, 64;
	ld.shared.f32 	%f420, [_ZZN3cub18CUB_300001_SM_10006detail6reduce28DeviceReduceSingleTileKernelINS2_10policy_hubIfjN4cuda3std3__44plusIfEEE10Policy1000EPfSC_iS9_ffNS7_10__identityEEEvT0_T1_T2_T3_T4_T6_E12temp_storage+24];
	add.f32 	%f421, %f420, %f419;
	selp.f32 	%f422, %f421, %f419, %p90;
	setp.gt.s32 	%p91, %r67, 96;
	ld.shared.f32 	%f423, [_ZZN3cub18CUB_300001_SM_10006detail6reduce28DeviceReduceSingleTileKernelINS2_10policy_hubIfjN4cuda3std3__44plusIfEEE10Policy1000EPfSC_iS9_ffNS7_10__identityEEEvT0_T1_T2_T3_T4_T6_E12temp_storage+28];
	add.f32 	%f424, %f423, %f422;
	selp.f32 	%f425, %f424, %f422, %p91;
	setp.gt.s32 	%p92, %r67, 128;
	ld.shared.f32 	%f426, [_ZZN3cub18CUB_300001_SM_10006detail6reduce28DeviceReduceSingleTileKernelINS2_10policy_hubIfjN4cuda3std3__44plusIfEEE10Policy1000EPfSC_iS9_ffNS7_10__identityEEEvT0_T1_T2_T3_T4_T6_E12temp_storage+32];
	add.f32 	%f427, %f426, %f425;
	selp.f32 	%f428, %f427, %f425, %p92;
	setp.gt.s32 	%p93, %r67, 160;
	ld.shared.f32 	%f429, [_ZZN3cub18CUB_300001_SM_10006detail6reduce28DeviceReduceSingleTileKernelINS2_10policy_hubIfjN4cuda3std3__44plusIfEEE10Policy1000EPfSC_iS9_ffNS7_10__identityEEEvT0_T1_T2_T3_T4_T6_E12temp_storage+36];
	add.f32 	%f430, %f429, %f428;
	selp.f32 	%f431, %f430, %f428, %p93;
	setp.gt.s32 	%p94, %r67, 192;
	ld.shared.f32 	%f432, [_ZZN3cub18CUB_300001_SM_10006detail6reduce28DeviceReduceSingleTileKernelINS2_10policy_hubIfjN4cuda3std3__44plusIfEEE10Policy1000EPfSC_iS9_ffNS7_10__identityEEEvT0_T1_T2_T3_T4_T6_E12temp_storage+40];
	add.f32 	%f433, %f432, %f431;
	selp.f32 	%f434, %f433, %f431, %p94;
	setp.gt.s32 	%p95, %r67, 224;
	ld.shared.f32 	%f435, [_ZZN3cub18CUB_300001_SM_10006detail6reduce28DeviceReduceSingleTileKernelINS2_10policy_hubIfjN4cuda3std3__44plusIfEEE10Policy1000EPfSC_iS9_ffNS7_10__identityEEEvT0_T1_T2_T3_T4_T6_E12temp_storage+44];
	add.f32 	%f436, %f435, %f434;
	selp.f32 	%f437, %f436, %f434, %p95;
	setp.gt.s32 	%p96, %r67, 256;
	ld.shared.f32 	%f438, [_ZZN3cub18CUB_300001_SM_10006detail6reduce28DeviceReduceSingleTileKernelINS2_10policy_hubIfjN4cuda3std3__44plusIfEEE10Policy1000EPfSC_iS9_ffNS7_10__identityEEEvT0_T1_T2_T3_T4_T6_E12temp_storage+48];
	add.f32 	%f439, %f438, %f437;
	selp.f32 	%f440, %f439, %f437, %p96;
	setp.gt.s32 	%p97, %r67, 288;
	ld.shared.f32 	%f441, [_ZZN3cub18CUB_300001_SM_10006detail6reduce28DeviceReduceSingleTileKernelINS2_10policy_hubIfjN4cuda3std3__44plusIfEEE10Policy1000EPfSC_iS9_ffNS7_10__identityEEEvT0_T1_T2_T3_T4_T6_E12temp_storage+52];
	add.f32 	%f442, %f441, %f440;
	selp.f32 	%f443, %f442, %f440, %p97;
	setp.gt.s32 	%p98, %r67, 320;
	ld.shared.f32 	%f444, [_ZZN3cub18CUB_300001_SM_10006detail6reduce28DeviceReduceSingleTileKernelINS2_10policy_hubIfjN4cuda3std3__44plusIfEEE10Policy1000EPfSC_iS9_ffNS7_10__identityEEEvT0_T1_T2_T3_T4_T6_E12temp_storage+56];
	add.f32 	%f445, %f444, %f443;
	selp.f32 	%f446, %f445, %f443, %p98;
	setp.gt.s32 	%p99, %r67, 352;
	ld.shared.f32 	%f447, [_ZZN3cub18CUB_300001_SM_10006detail6reduce28DeviceReduceSingleTileKernelINS2_10policy_hubIfjN4cuda3std3__44plusIfEEE10Policy1000EPfSC_iS9_ffNS7_10__identityEEEvT0_T1_T2_T3_T4_T6_E12temp_storage+60];
	add.f32 	%f448, %f447, %f446;
	selp.f32 	%f449, %f448, %f446, %p99;
	setp.gt.s32 	%p100, %r67, 384;
	ld.shared.f32 	%f450, [_ZZN3cub18CUB_300001_SM_10006detail6reduce28DeviceReduceSingleTileKernelINS2_10policy_hubIfjN4cuda3std3__44plusIfEEE10Policy1000EPfSC_iS9_ffNS7_10__identityEEEvT0_T1_T2_T3_T4_T6_E12temp_storage+64];
	add.f32 	%f451, %f450, %f449;
	selp.f32 	%f452, %f451, %f449, %p100;
	setp.gt.s32 	%p101, %r67, 416;
	ld.shared.f32 	%f453, [_ZZN3cub18CUB_300001_SM_10006detail6reduce28DeviceReduceSingleTileKernelINS2_10policy_hubIfjN4cuda3std3__44plusIfEEE10Policy1000EPfSC_iS9_ffNS7_10__identityEEEvT0_T1_T2_T3_T4_T6_E12temp_storage+68];
	add.f32 	%f454, %f453, %f452;
	selp.f32 	%f455, %f454, %f452, %p101;
	setp.gt.s32 	%p102, %r67, 448;
	ld.shared.f32 	%f456, [_ZZN3cub18CUB_300001_SM_10006detail6reduce28DeviceReduceSingleTileKernelINS2_10policy_hubIfjN4cuda3std3__44plusIfEEE10Policy1000EPfSC_iS9_ffNS7_10__identityEEEvT0_T1_T2_T3_T4_T6_E12temp_storage+72];
	add.f32 	%f457, %f456, %f455;
	selp.f32 	%f458, %f457, %f455, %p102;
	setp.gt.s32 	%p103, %r67, 480;
	ld.shared.f32 	%f459, [_ZZN3cub18CUB_300001_SM_10006detail6reduce28DeviceReduceSingleTileKernelINS2_10policy_hubIfjN4cuda3std3__44plusIfEEE10Policy1000EPfSC_iS9_ffNS7_10__identityEEEvT0_T1_T2_T3_T4_T6_E12temp_storage+76];
	add.f32 	%f460, %f459, %f458;
	selp.f32 	%f530, %f460, %f458, %p103;
	bra.uni 	$L__BB6_72;
$L__BB6_22:
	mov.u32 	%r13, %tid.x;
	shl.b32 	%r224, %r13, 1;
	mul.wide.u32 	%rd90, %r224, 4;
	add.s64 	%rd75, %rd16, %rd90;
	// begin inline asm
	ld.global.nc.u64 %rd74, [%rd75];
	// end inline asm
	mov.b64 	{%r225, %r226}, %rd74;
	mov.b32 	%f281, %r226;
	mov.b32 	%f282, %r225;
	add.s64 	%rd77, %rd75, 4096;
	// begin inline asm
	ld.global.nc.u64 %rd76, [%rd77];
	// end inline asm
	mov.b64 	{%r227, %r228}, %rd76;
	mov.b32 	%f283, %r228;
	mov.b32 	%f284, %r227;
	add.s64 	%rd79, %rd75, 8192;
	// begin inline asm
	ld.global.nc.u64 %rd78, [%rd79];
	// end inline asm
	mov.b64 	{%r229, %r230}, %rd78;
	mov.b32 	%f285, %r230;
	mov.b32 	%f286, %r229;
	add.s64 	%rd81, %rd75, 12288;
	// begin inline asm
	ld.global.nc.u64 %rd80, [%rd81];
	// end inline asm
	mov.b64 	{%r231, %r232}, %rd80;
	mov.b32 	%f287, %r232;
	mov.b32 	%f288, %r231;
	add.s64 	%rd83, %rd75, 16384;
	// begin inline asm
	ld.global.nc.u64 %rd82, [%rd83];
	// end inline asm
	mov.b64 	{%r233, %r234}, %rd82;
	mov.b32 	%f289, %r234;
	mov.b32 	%f290, %r233;
	add.s64 	%rd85, %rd75, 20480;
	// begin inline asm
	ld.global.nc.u64 %rd84, [%rd85];
	// end inline asm
	mov.b64 	{%r235, %r236}, %rd84;
	mov.b32 	%f291, %r236;
	mov.b32 	%f292, %r235;
	add.s64 	%rd87, %rd75, 24576;
	// begin inline asm
	ld.global.nc.u64 %rd86, [%rd87];
	// end inline asm
	mov.b64 	{%r237, %r238}, %rd86;
	mov.b32 	%f293, %r238;
	mov.b32 	%f294, %r237;
	add.s64 	%rd89, %rd75, 28672;
	// begin inline asm
	ld.global.nc.u64 %rd88, [%rd89];
	// end inline asm
	mov.b64 	{%r239, %r240}, %rd88;
	mov.b32 	%f295, %r240;
	mov.b32 	%f296, %r239;
	add.f32 	%f297, %f282, %f281;
	add.f32 	%f298, %f284, %f283;
	add.f32 	%f299, %f286, %f285;
	add.f32 	%f300, %f288, %f287;
	add.f32 	%f301, %f290, %f289;
	add.f32 	%f302, %f292, %f291;
	add.f32 	%f303, %f294, %f293;
	add.f32 	%f304, %f296, %f295;
	add.f32 	%f305, %f297, %f298;
	add.f32 	%f306, %f299, %f300;
	add.f32 	%f307, %f301, %f302;
	add.f32 	%f308, %f303, %f304;
	add.f32 	%f309, %f305, %f306;
	add.f32 	%f310, %f307, %f308;
	add.f32 	%f516, %f309, %f310;
	setp.lt.u32 	%p58, %r67, 16384;
	mov.b32 	%r387, 8192;
	@%p58 bra 	$L__BB6_26;
	add.s32 	%r14, %r67, -8192;
	mov.b32 	%r387, 8192;
$L__BB6_24:
	mul.wide.s32 	%rd107, %r387, 4;
	add.s64 	%rd92, %rd75, %rd107;
	// begin inline asm
	ld.global.nc.u64 %rd91, [%rd92];
	// end inline asm
	mov.b64 	{%r242, %r243}, %rd91;
	mov.b32 	%f311, %r243;
	mov.b32 	%f312, %r242;
	add.s64 	%rd94, %rd92, 4096;
	// begin inline asm
	ld.global.nc.u64 %rd93, [%rd94];
	// end inline asm
	mov.b64 	{%r244, %r245}, %rd93;
	mov.b32 	%f313, %r245;
	mov.b32 	%f314, %r244;
	add.s64 	%rd96, %rd92, 8192;
	// begin inline asm
	ld.global.nc.u64 %rd95, [%rd96];
	// end inline asm
	mov.b64 	{%r246, %r247}, %rd95;
	mov.b32 	%f315, %r247;
	mov.b32 	%f316, %r246;
	add.s64 	%rd98, %rd92, 12288;
	// begin inline asm
	ld.global.nc.u64 %rd97, [%rd98];
	// end inline asm
	mov.b64 	{%r248, %r249}, %rd97;
	mov.b32 	%f317, %r249;
	mov.b32 	%f318, %r248;
	add.s64 	%rd100, %rd92, 16384;
	// begin inline asm
	ld.global.nc.u64 %rd99, [%rd100];
	// end inline asm
	mov.b64 	{%r250, %r251}, %rd99;
	mov.b32 	%f319, %r251;
	mov.b32 	%f320, %r250;
	add.s64 	%rd102, %rd92, 20480;
	// begin inline asm
	ld.global.nc.u64 %rd101, [%rd102];
	// end inline asm
	mov.b64 	{%r252, %r253}, %rd101;
	mov.b32 	%f321, %r253;
	mov.b32 	%f322, %r252;
	add.s64 	%rd104, %rd92, 24576;
	// begin inline asm
	ld.global.nc.u64 %rd103, [%rd104];
	// end inline asm
	mov.b64 	{%r254, %r255}, %rd103;
	mov.b32 	%f323, %r255;
	mov.b32 	%f324, %r254;
	add.s64 	%rd106, %rd92, 28672;
	// begin inline asm
	ld.global.nc.u64 %rd105, [%rd106];
	// end inline asm
	mov.b64 	{%r256, %r257}, %rd105;
	mov.b32 	%f325, %r257;
	mov.b32 	%f326, %r256;
	add.f32 	%f327, %f516, %f312;
	add.f32 	%f328, %f311, %f314;
	add.f32 	%f329, %f313, %f316;
	add.f32 	%f330, %f315, %f318;
	add.f32 	%f331, %f317, %f320;
	add.f32 	%f332, %f319, %f322;
	add.f32 	%f333, %f321, %f324;
	add.f32 	%f334, %f323, %f326;
	add.f32 	%f335, %f327, %f328;
	add.f32 	%f336, %f329, %f330;
	add.f32 	%f337, %f331, %f332;
	add.f32 	%f338, %f333, %f334;
	add.f32 	%f339, %f335, %f336;
	add.f32 	%f340, %f337, %f338;
	add.f32 	%f341, %f339, %f340;
	add.f32 	%f516, %f341, %f325;
	sub.s32 	%r258, %r67, %r387;
	setp.lt.s32 	%p59, %r258, 8192;
	@%p59 bra 	$L__BB6_34;
	add.s32 	%r387, %r387, 8192;
	setp.le.s32 	%p60, %r387, %r14;
	@%p60 bra 	$L__BB6_24;
$L__BB6_26:
	setp.le.s32 	%p61, %r67, %r387;
	@%p61 bra 	$L__BB6_34;
	sub.s32 	%r18, %r67, %r387;
	setp.ge.s32 	%p62, %r13, %r18;
	@%p62 bra 	$L__BB6_34;
	not.b32 	%r259, %r13;
	add.s32 	%r260, %r67, %r259;
	sub.s32 	%r19, %r260, %r387;
	and.b32  	%r261, %r19, 1536;
	setp.eq.s32 	%p63, %r261, 1536;
	mov.u32 	%r391, %r13;
	@%p63 bra 	$L__BB6_31;
	add.s32 	%r389, %r13, %r387;
	shr.u32 	%r262, %r19, 9;
	add.s32 	%r263, %r262, 1;
	and.b32  	%r264, %r263, 3;
	neg.s32 	%r388, %r264;
	mov.u32 	%r391, %r13;
$L__BB6_30:
	.pragma "nounroll";
	mul.wide.u32 	%rd109, %r389, 4;
	add.s64 	%rd108, %rd16, %rd109;
	// begin inline asm
	ld.global.nc.u32 %r265, [%rd108];
	// end inline asm
	mov.b32 	%f343, %r265;
	add.f32 	%f516, %f516, %f343;
	add.s32 	%r391, %r391, 512;
	add.s32 	%r389, %r389, 512;
	add.s32 	%r388, %r388, 1;
	setp.ne.s32 	%p64, %r388, 0;
	@%p64 bra 	$L__BB6_30;
$L__BB6_31:
	setp.lt.u32 	%p65, %r19, 1536;
	@%p65 bra 	$L__BB6_34;
	cvt.u64.u32 	%rd110, %r391;
	cvt.u64.u32 	%rd111, %r387;
	add.s64 	%rd112, %rd110, %rd111;
	shl.b64 	%rd113, %rd112, 2;
	add.s64 	%rd114, %rd113, %rd16;
	add.s64 	%rd130, %rd114, 4096;
	add.s32 	%r392, %r391, %r387;
$L__BB6_33:
	mul.wide.u32 	%rd119, %r392, 4;
	add.s64 	%rd115, %rd16, %rd119;
	// begin inline asm
	ld.global.nc.u32 %r266, [%rd115];
	// end inline asm
	mov.b32 	%f344, %r266;
	add.f32 	%f345, %f516, %f344;
	add.s64 	%rd116, %rd130, -2048;
	// begin inline asm
	ld.global.nc.u32 %r267, [%rd116];
	// end inline asm
	mov.b32 	%f346, %r267;
	add.f32 	%f347, %f345, %f346;
	// begin inline asm
	ld.global.nc.u32 %r268, [%rd130];
	// end inline asm
	mov.b32 	%f348, %r268;
	add.f32 	%f349, %f347, %f348;
	add.s64 	%rd118, %rd130, 2048;
	// begin inline asm
	ld.global.nc.u32 %r269, [%rd118];
	// end inline asm
	mov.b32 	%f350, %r269;
	add.f32 	%f516, %f349, %f350;
	add.s32 	%r391, %r391, 2048;
	add.s64 	%rd130, %rd130, 8192;
	add.s32 	%r392, %r392, 2048;
	setp.lt.s32 	%p66, %r391, %r18;
	@%p66 bra 	$L__BB6_33;
$L__BB6_34:
	// begin inline asm
	mov.u32 %r270, %laneid;
	// end inline asm
	mov.b32 	%r272, %f516;
	mov.b32 	%r273, 1;
	mov.b32 	%r294, 31;
	mov.b32 	%r295, -1;
	// begin inline asm
	shfl.sync.down.b32 %r271, %r272, %r273, %r294, %r295;
	// end inline asm
	setp.gt.s32 	%p67, %r270, 30;
	mov.b32 	%f351, %r271;
	add.f32 	%f352, %f516, %f351;
	selp.f32 	%f353, %f516, %f352, %p67;
	mov.b32 	%r277, %f353;
	mov.b32 	%r278, 2;
	// begin inline asm
	shfl.sync.down.b32 %r276, %r277, %r278, %r294, %r295;
	// end inline asm
	setp.gt.s32 	%p68, %r270, 29;
	mov.b32 	%f354, %r276;
	add.f32 	%f355, %f353, %f354;
	selp.f32 	%f356, %f353, %f355, %p68;
	mov.b32 	%r282, %f356;
	mov.b32 	%r283, 4;
	// begin inline asm
	shfl.sync.down.b32 %r281, %r282, %r283, %r294, %r295;
	// end inline asm
	setp.gt.s32 	%p69, %r270, 27;
	mov.b32 	%f357, %r281;
	add.f32 	%f358, %f356, %f357;
	selp.f32 	%f359, %f356, %f358, %p69;
	mov.b32 	%r287, %f359;
	mov.b32 	%r288, 8;
	// begin inline asm
	shfl.sync.down.b32 %r286, %r287, %r288, %r294, %r295;
	// end inline asm
	setp.gt.s32 	%p70, %r270, 23;
	mov.b32 	%f360, %r286;
	add.f32 	%f361, %f359, %f360;
	selp.f32 	%f362, %f359, %f361, %p70;
	mov.b32 	%r292, %f362;
	mov.b32 	%r293, 16;
	// begin inline asm
	shfl.sync.down.b32 %r291, %r292, %r293, %r294, %r295;
	// end inline asm
	setp.gt.s32 	%p71, %r270, 15;
	mov.b32 	%f363, %r291;
	add.f32 	%f26, %f362, %f363;
	selp.f32 	%f530, %f362, %f26, %p71;
	setp.ne.s32 	%p72, %r270, 0;
	@%p72 bra 	$L__BB6_36;
	shr.u32 	%r296, %r13, 3;
	and.b32  	%r297, %r296, 124;
	mov.u32 	%r298, _ZZN3cub18CUB_300001_SM_10006detail6reduce28DeviceReduceSingleTileKernelINS2_10policy_hubIfjN4cuda3std3__44plusIfEEE10Policy1000EPfSC_iS9_ffNS7_10__identityEEEvT0_T1_T2_T3_T4_T6_E12temp_storage;
	add.s32 	%r299, %r298, %r297;
	st.shared.f32 	[%r299+16], %f26;
$L__BB6_36:
	bar.sync 	0;
	setp.ne.s32 	%p73, %r13, 0;
	@%p73 bra 	$L__BB6_72;
	ld.shared.f32 	%f364, [_ZZN3cub18CUB_300001_SM_10006detail6reduce28DeviceReduceSingleTileKernelINS2_10policy_hubIfjN4cuda3std3__44plusIfEEE10Policy1000EPfSC_iS9_ffNS7_10__identityEEEvT0_T1_T2_T3_T4_T6_E12temp_storage+20];
	add.f32 	%f365, %f530, %f364;
	ld.shared.f32 	%f366, [_ZZN3cub18CUB_300001_SM_10006detail6reduce28DeviceReduceSingleTileKernelINS2_10policy_hubIfjN4cuda3std3__44plusIfEEE10Policy1000EPfSC_iS9_ffNS7_10__identityEEEvT0_T1_T2_T3_T4_T6_E12temp_storage+24];
	add.f32 	%f367, %f365, %f366;
	ld.shared.f32 	%f368, [_ZZN3cub18CUB_300001_SM_10006detail6reduce28DeviceReduceSingleTileKernelINS2_10policy_hubIfjN4cuda3std3__44plusIfEEE10Policy1000EPfSC_iS9_ffNS7_10__identityEEEvT0_T1_T2_T3_T4_T6_E12temp_storage+28];
	add.f32 	%f369, %f367, %f368;
	ld.shared.f32 	%f370, [_ZZN3cub18CUB_300001_SM_10006detail6reduce28DeviceReduceSingleTileKernelINS2_10policy_hubIfjN4cuda3std3__44plusIfEEE10Policy1000EPfSC_iS9_ffNS7_10__identityEEEvT0_T1_T2_T3_T4_T6_E12temp_storage+32];
	add.f32 	%f371, %f369, %f370;
	ld.shared.f32 	%f372, [_ZZN3cub18CUB_300001_SM_10006detail6reduce28DeviceReduceSingleTileKernelINS2_10policy_hubIfjN4cuda3std3__44plusIfEEE10Policy1000EPfSC_iS9_ffNS7_10__identityEEEvT0_T1_T2_T3_T4_T6_E12temp_storage+36];
	add.f32 	%f373, %f371, %f372;
	ld.shared.f32 	%f374, [_ZZN3cub18CUB_300001_SM_10006detail6reduce28DeviceReduceSingleTileKernelINS2_10policy_hubIfjN4cuda3std3__44plusIfEEE10Policy1000EPfSC_iS9_ffNS7_10__identityEEEvT0_T1_T2_T3_T4_T6_E12temp_storage+40];
	add.f32 	%f375, %f373, %f374;
	ld.shared.f32 	%f376, [_ZZN3cub18CUB_300001_SM_10006detail6reduce28DeviceReduceSingleTileKernelINS2_10policy_hubIfjN4cuda3std3__44plusIfEEE10Policy1000EPfSC_iS9_ffNS7_10__identityEEEvT0_T1_T2_T3_T4_T6_E12temp_storage+44];
	add.f32 	%f377, %f375, %f376;
	ld.shared.f32 	%f378, [_ZZN3cub18CUB_300001_SM_10006detail6reduce28DeviceReduceSingleTileKernelINS2_10policy_hubIfjN4cuda3std3__44plusIfEEE10Policy1000EPfSC_iS9_ffNS7_10__identityEEEvT0_T1_T2_T3_T4_T6_E12temp_storage+48];
	add.f32 	%f379, %f377, %f378;
	ld.shared.f32 	%f380, [_ZZN3cub18CUB_300001_SM_10006detail6reduce28DeviceReduceSingleTileKernelINS2_10policy_hubIfjN4cuda3std3__44plusIfEEE10Policy1000EPfSC_iS9_ffNS7_10__identityEEEvT0_T1_T2_T3_T4_T6_E12temp_storage+52];
	add.f32 	%f381, %f379, %f380;
	ld.shared.f32 	%f382, [_ZZN3cub18CUB_300001_SM_10006detail6reduce28DeviceReduceSingleTileKernelINS2_10policy_hubIfjN4cuda3std3__44plusIfEEE10Policy1000EPfSC_iS9_ffNS7_10__identityEEEvT0_T1_T2_T3_T4_T6_E12temp_storage+56];
	add.f32 	%f383, %f381, %f382;
	ld.shared.f32 	%f384, [_ZZN3cub18CUB_300001_SM_10006detail6reduce28DeviceReduceSingleTileKernelINS2_10policy_hubIfjN4cuda3std3__44plusIfEEE10Policy1000EPfSC_iS9_ffNS7_10__identityEEEvT0_T1_T2_T3_T4_T6_E12temp_storage+60];
	add.f32 	%f385, %f383, %f384;
	ld.shared.f32 	%f386, [_ZZN3cub18CUB_300001_SM_10006detail6reduce28DeviceReduceSingleTileKernelINS2_10policy_hubIfjN4cuda3std3__44plusIfEEE10Policy1000EPfSC_iS9_ffNS7_10__identityEEEvT0_T1_T2_T3_T4_T6_E12temp_storage+64];
	add.f32 	%f387, %f385, %f386;
	ld.shared.f32 	%f388, [_ZZN3cub18CUB_300001_SM_10006detail6reduce28DeviceReduceSingleTileKernelINS2_10policy_hubIfjN4cuda3std3__44plusIfEEE10Policy1000EPfSC_iS9_ffNS7_10__identityEEEvT0_T1_T2_T3_T4_T6_E12temp_storage+68];
	add.f32 	%f389, %f387, %f388;
	ld.shared.f32 	%f390, [_ZZN3cub18CUB_300001_SM_10006detail6reduce28DeviceReduceSingleTileKernelINS2_10policy_hubIfjN4cuda3std3__44plusIfEEE10Policy1000EPfSC_iS9_ffNS7_10__identityEEEvT0_T1_T2_T3_T4_T6_E12temp_storage+72];
	add.f32 	%f391, %f389, %f390;
	ld.shared.f32 	%f392, [_ZZN3cub18CUB_300001_SM_10006detail6reduce28DeviceReduceSingleTileKernelINS2_10policy_hubIfjN4cuda3std3__44plusIfEEE10Policy1000EPfSC_iS9_ffNS7_10__identityEEEvT0_T1_T2_T3_T4_T6_E12temp_storage+76];
	add.f32 	%f530, %f391, %f392;
	bra.uni 	$L__BB6_72;
$L__BB6_38:
	setp.gt.s32 	%p3, %r67, 8191;
	@%p3 bra 	$L__BB6_56;
	mov.u32 	%r34, %tid.x;
	setp.ge.s32 	%p20, %r34, %r67;
	mov.f32 	%f522, 0f00000000;
	mov.u32 	%r397, %r34;
	@%p20 bra 	$L__BB6_41;
	mul.wide.u32 	%rd66, %r34, 4;
	add.s64 	%rd65, %rd16, %rd66;
	// begin inline asm
	ld.global.nc.u32 %r144, [%rd65];
	// end inline asm
	mov.b32 	%f522, %r144;
	add.s32 	%r397, %r34, 512;
$L__BB6_41:
	setp.ge.s32 	%p21, %r397, %r67;
	@%p21 bra 	$L__BB6_47;
	not.b32 	%r145, %r397;
	add.s32 	%r37, %r67, %r145;
	and.b32  	%r146, %r37, 1536;
	setp.eq.s32 	%p22, %r146, 1536;
	@%p22 bra 	$L__BB6_45;
	mul.wide.u32 	%rd67, %r397, 4;
	add.s64 	%rd131, %rd16, %rd67;
	shr.u32 	%r147, %r37, 9;
	add.s32 	%r148, %r147, 1;
	and.b32  	%r149, %r148, 3;
	neg.s32 	%r395, %r149;
$L__BB6_44:
	.pragma "nounroll";
	// begin inline asm
	ld.global.nc.u32 %r150, [%rd131];
	// end inline asm
	mov.b32 	%f173, %r150;
	add.f32 	%f522, %f522, %f173;
	add.s32 	%r397, %r397, 512;
	add.s64 	%rd131, %rd131, 2048;
	add.s32 	%r395, %r395, 1;
	setp.ne.s32 	%p23, %r395, 0;
	@%p23 bra 	$L__BB6_44;
$L__BB6_45:
	setp.lt.u32 	%p24, %r37, 1536;
	@%p24 bra 	$L__BB6_47;
$L__BB6_46:
	mul.wide.s32 	%rd73, %r397, 4;
	add.s64 	%rd69, %rd16, %rd73;
	// begin inline asm
	ld.global.nc.u32 %r151, [%rd69];
	// end inline asm
	mov.b32 	%f174, %r151;
	add.f32 	%f175, %f522, %f174;
	add.s64 	%rd70, %rd69, 2048;
	// begin inline asm
	ld.global.nc.u32 %r152, [%rd70];
	// end inline asm
	mov.b32 	%f176, %r152;
	add.f32 	%f177, %f175, %f176;
	add.s64 	%rd71, %rd69, 4096;
	// begin inline asm
	ld.global.nc.u32 %r153, [%rd71];
	// end inline asm
	mov.b32 	%f178, %r153;
	add.f32 	%f179, %f177, %f178;
	add.s64 	%rd72, %rd69, 6144;
	// begin inline asm
	ld.global.nc.u32 %r154, [%rd72];
	// end inline asm
	mov.b32 	%f180, %r154;
	add.f32 	%f522, %f179, %f180;
	add.s32 	%r397, %r397, 2048;
	setp.lt.s32 	%p25, %r397, %r67;
	@%p25 bra 	$L__BB6_46;
$L__BB6_47:
	setp.lt.s32 	%p26, %r67, 512;
	@%p26 bra 	$L__BB6_52;
	// begin inline asm
	mov.u32 %r193, %laneid;
	// end inline asm
	mov.b32 	%r195, %f522;
	mov.b32 	%r196, 1;
	mov.b32 	%r217, 31;
	mov.b32 	%r218, -1;
	// begin inline asm
	shfl.sync.down.b32 %r194, %r195, %r196, %r217, %r218;
	// end inline asm
	setp.gt.s32 	%p50, %r193, 30;
	mov.b32 	%f239, %r194;
	add.f32 	%f240, %f522, %f239;
	selp.f32 	%f241, %f522, %f240, %p50;
	mov.b32 	%r200, %f241;
	mov.b32 	%r201, 2;
	// begin inline asm
	shfl.sync.down.b32 %r199, %r200, %r201, %r217, %r218;
	// end inline asm
	setp.gt.s32 	%p51, %r193, 29;
	mov.b32 	%f242, %r199;
	add.f32 	%f243, %f241, %f242;
	selp.f32 	%f244, %f241, %f243, %p51;
	mov.b32 	%r205, %f244;
	mov.b32 	%r206, 4;
	// begin inline asm
	shfl.sync.down.b32 %r204, %r205, %r206, %r217, %r218;
	// end inline asm
	setp.gt.s32 	%p52, %r193, 27;
	mov.b32 	%f245, %r204;
	add.f32 	%f246, %f244, %f245;
	selp.f32 	%f247, %f244, %f246, %p52;
	mov.b32 	%r210, %f247;
	mov.b32 	%r211, 8;
	// begin inline asm
	shfl.sync.down.b32 %r209, %r210, %r211, %r217, %r218;
	// end inline asm
	setp.gt.s32 	%p53, %r193, 23;
	mov.b32 	%f248, %r209;
	add.f32 	%f249, %f247, %f248;
	selp.f32 	%f250, %f247, %f249, %p53;
	mov.b32 	%r215, %f250;
	mov.b32 	%r216, 16;
	// begin inline asm
	shfl.sync.down.b32 %r214, %r215, %r216, %r217, %r218;
	// end inline asm
	setp.gt.s32 	%p54, %r193, 15;
	mov.b32 	%f251, %r214;
	add.f32 	%f38, %f250, %f251;
	selp.f32 	%f530, %f250, %f38, %p54;
	setp.ne.s32 	%p55, %r193, 0;
	@%p55 bra 	$L__BB6_50;
	shr.u32 	%r219, %r34, 3;
	and.b32  	%r220, %r219, 124;
	mov.u32 	%r221, _ZZN3cub18CUB_300001_SM_10006detail6reduce28DeviceReduceSingleTileKernelINS2_10policy_hubIfjN4cuda3std3__44plusIfEEE10Policy1000EPfSC_iS9_ffNS7_10__identityEEEvT0_T1_T2_T3_T4_T6_E12temp_storage;
	add.s32 	%r222, %r221, %r220;
	st.shared.f32 	[%r222+16], %f38;
$L__BB6_50:
	bar.sync 	0;
	setp.ne.s32 	%p56, %r34, 0;
	@%p56 bra 	$L__BB6_72;
	ld.shared.f32 	%f252, [_ZZN3cub18CUB_300001_SM_10006detail6reduce28DeviceReduceSingleTileKernelINS2_10policy_hubIfjN4cuda3std3__44plusIfEEE10Policy1000EPfSC_iS9_ffNS7_10__identityEEEvT0_T1_T2_T3_T4_T6_E12temp_storage+20];
	add.f32 	%f253, %f530, %f252;
	ld.shared.f32 	%f254, [_ZZN3cub18CUB_300001_SM_10006detail6reduce28DeviceReduceSingleTileKernelINS2_10policy_hubIfjN4cuda3std3__44plusIfEEE10Policy1000EPfSC_iS9_ffNS7_10__identityEEEvT0_T1_T2_T3_T4_T6_E12temp_storage+24];
	add.f32 	%f255, %f253, %f254;
	ld.shared.f32 	%f256, [_ZZN3cub18CUB_300001_SM_10006detail6reduce28DeviceReduceSingleTileKernelINS2_10policy_hubIfjN4cuda3std3__44plusIfEEE10Policy1000EPfSC_iS9_ffNS7_10__identityEEEvT0_T1_T2_T3_T4_T6_E12temp_storage+28];
	add.f32 	%f257, %f255, %f256;
	ld.shared.f32 	%f258, [_ZZN3cub18CUB_300001_SM_10006detail6reduce28DeviceReduceSingleTileKernelINS2_10policy_hubIfjN4cuda3std3__44plusIfEEE10Policy1000EPfSC_iS9_ffNS7_10__identityEEEvT0_T1_T2_T3_T4_T6_E12temp_storage+32];
	add.f32 	%f259, %f257, %f258;
	ld.shared.f32 	%f260, [_ZZN3cub18CUB_300001_SM_10006detail6reduce28DeviceReduceSingleTileKernelINS2_10policy_hubIfjN4cuda3std3__44plusIfEEE10Policy1000EPfSC_iS9_ffNS7_10__identityEEEvT0_T1_T2_T3_T4_T6_E12temp_storage+36];
	add.f32 	%f261, %f259, %f260;
	ld.shared.f32 	%f262, [_ZZN3cub18CUB_300001_SM_10006detail6reduce28DeviceReduceSingleTileKernelINS2_10policy_hubIfjN4cuda3std3__44plusIfEEE10Policy1000EPfSC_iS9_ffNS7_10__identityEEEvT0_T1_T2_T3_T4_T6_E12temp_storage+40];
	add.f32 	%f263, %f261, %f262;
	ld.shared.f32 	%f264, [_ZZN3cub18CUB_300001_SM_10006detail6reduce28DeviceReduceSingleTileKernelINS2_10policy_hubIfjN4cuda3std3__44plusIfEEE10Policy1000EPfSC_iS9_ffNS7_10__identityEEEvT0_T1_T2_T3_T4_T6_E12temp_storage+44];
	add.f32 	%f265, %f263, %f264;
	ld.shared.f32 	%f266, [_ZZN3cub18CUB_300001_SM_10006detail6reduce28DeviceReduceSingleTileKernelINS2_10policy_hubIfjN4cuda3std3__44plusIfEEE10Policy1000EPfSC_iS9_ffNS7_10__identityEEEvT0_T1_T2_T3_T4_T6_E12temp_storage+48];
	add.f32 	%f267, %f265, %f266;
	ld.shared.f32 	%f268, [_ZZN3cub18CUB_300001_SM_10006detail6reduce28DeviceReduceSingleTileKernelINS2_10policy_hubIfjN4cuda3std3__44plusIfEEE10Policy1000EPfSC_iS9_ffNS7_10__identityEEEvT0_T1_T2_T3_T4_T6_E12temp_storage+52];
	add.f32 	%f269, %f267, %f268;
	ld.shared.f32 	%f270, [_ZZN3cub18CUB_300001_SM_10006detail6reduce28DeviceReduceSingleTileKernelINS2_10policy_hubIfjN4cuda3std3__44plusIfEEE10Policy1000EPfSC_iS9_ffNS7_10__identityEEEvT0_T1_T2_T3_T4_T6_E12temp_storage+56];
	add.f32 	%f271, %f269, %f270;
	ld.shared.f32 	%f272, [_ZZN3cub18CUB_300001_SM_10006detail6reduce28DeviceReduceSingleTileKernelINS2_10policy_hubIfjN4cuda3std3__44plusIfEEE10Policy1000EPfSC_iS9_ffNS7_10__identityEEEvT0_T1_T2_T3_T4_T6_E12temp_storage+60];
	add.f32 	%f273, %f271, %f272;
	ld.shared.f32 	%f274, [_ZZN3cub18CUB_300001_SM_10006detail6reduce28DeviceReduceSingleTileKernelINS2_10policy_hubIfjN4cuda3std3__44plusIfEEE10Policy1000EPfSC_iS9_ffNS7_10__identityEEEvT0_T1_T2_T3_T4_T6_E12temp_storage+64];
	add.f32 	%f275, %f273, %f274;
	ld.shared.f32 	%f276, [_ZZN3cub18CUB_300001_SM_10006detail6reduce28DeviceReduceSingleTileKernelINS2_10policy_hubIfjN4cuda3std3__44plusIfEEE10Policy1000EPfSC_iS9_ffNS7_10__identityEEEvT0_T1_T2_T3_T4_T6_E12temp_storage+68];
	add.f32 	%f277, %f275, %f276;
	ld.shared.f32 	%f278, [_ZZN3cub18CUB_300001_SM_10006detail6reduce28DeviceReduceSingleTileKernelINS2_10policy_hubIfjN4cuda3std3__44plusIfEEE10Policy1000EPfSC_iS9_ffNS7_10__identityEEEvT0_T1_T2_T3_T4_T6_E12temp_storage+72];
	add.f32 	%f279, %f277, %f278;
	ld.shared.f32 	%f280, [_ZZN3cub18CUB_300001_SM_10006detail6reduce28DeviceReduceSingleTileKernelINS2_10policy_hubIfjN4cuda3std3__44plusIfEEE10Policy1000EPfSC_iS9_ffNS7_10__identityEEEvT0_T1_T2_T3_T4_T6_E12temp_storage+76];
	add.f32 	%f530, %f279, %f280;
	bra.uni 	$L__BB6_72;
$L__BB6_52:
	// begin inline asm
	mov.u32 %r155, %laneid;
	// end inline asm
	and.b32  	%r181, %r34, 992;
	add.s32 	%r182, %r181, 32;
	setp.gt.s32 	%p27, %r182, %r67;
	not.b32 	%r183, %r181;
	add.s32 	%r184, %r67, %r183;
	selp.b32 	%r179, %r184, 31, %p27;
	mov.b32 	%r157, %f522;
	mov.b32 	%r158, 1;
	mov.b32 	%r180, -1;
	// begin inline asm
	shfl.sync.down.b32 %r156, %r157, %r158, %r179, %r180;
	// end inline asm
	setp.lt.s32 	%p28, %r155, %r179;
	mov.b32 	%f181, %r156;
	add.f32 	%f182, %f522, %f181;
	selp.f32 	%f183, %f182, %f522, %p28;
	mov.b32 	%r162, %f183;
	mov.b32 	%r163, 2;
	// begin inline asm
	shfl.sync.down.b32 %r161, %r162, %r163, %r179, %r180;
	// end inline asm
	add.s32 	%r185, %r155, 2;
	setp.gt.s32 	%p29, %r185, %r179;
	mov.b32 	%f184, %r161;
	add.f32 	%f185, %f183, %f184;
	selp.f32 	%f186, %f183, %f185, %p29;
	mov.b32 	%r167, %f186;
	mov.b32 	%r168, 4;
	// begin inline asm
	shfl.sync.down.b32 %r166, %r167, %r168, %r179, %r180;
	// end inline asm
	add.s32 	%r186, %r155, 4;
	setp.gt.s32 	%p30, %r186, %r179;
	mov.b32 	%f187, %r166;
	add.f32 	%f188, %f186, %f187;
	selp.f32 	%f189, %f186, %f188, %p30;
	mov.b32 	%r172, %f189;
	mov.b32 	%r173, 8;
	// begin inline asm
	shfl.sync.down.b32 %r171, %r172, %r173, %r179, %r180;
	// end inline asm
	add.s32 	%r187, %r155, 8;
	setp.gt.s32 	%p31, %r187, %r179;
	mov.b32 	%f190, %r171;
	add.f32 	%f191, %f189, %f190;
	selp.f32 	%f192, %f189, %f191, %p31;
	mov.b32 	%r177, %f192;
	mov.b32 	%r178, 16;
	// begin inline asm
	shfl.sync.down.b32 %r176, %r177, %r178, %r179, %r180;
	// end inline asm
	add.s32 	%r188, %r155, 16;
	setp.gt.s32 	%p32, %r188, %r179;
	mov.b32 	%f193, %r176;
	add.f32 	%f194, %f192, %f193;
	selp.f32 	%f530, %f192, %f194, %p32;
	setp.ne.s32 	%p33, %r155, 0;
	@%p33 bra 	$L__BB6_54;
	shr.u32 	%r189, %r34, 3;
	and.b32  	%r190, %r189, 124;
	mov.u32 	%r191, _ZZN3cub18CUB_300001_SM_10006detail6reduce28DeviceReduceSingleTileKernelINS2_10policy_hubIfjN4cuda3std3__44plusIfEEE10Policy1000EPfSC_iS9_ffNS7_10__identityEEEvT0_T1_T2_T3_T4_T6_E12temp_storage;
	add.s32 	%r192, %r191, %r190;
	st.shared.f32 	[%r192+16], %f530;
$L__BB6_54:
	bar.sync 	0;
	setp.ne.s32 	%p34, %r34, 0;
	@%p34 bra 	$L__BB6_72;
	setp.gt.s32 	%p35, %r67, 32;
	ld.shared.f32 	%f195, [_ZZN3cub18CUB_300001_SM_10006detail6reduce28DeviceReduceSingleTileKernelINS2_10policy_hubIfjN4cuda3std3__44plusIfEEE10Policy1000EPfSC_iS9_ffNS7_10__identityEEEvT0_T1_T2_T3_T4_T6_E12temp_storage+20];
	add.f32 	%f196, %f530, %f195;
	selp.f32 	%f197, %f196, %f530, %p35;
	setp.gt.s32 	%p36, %r67, 64;
	ld.shared.f32 	%f198, [_ZZN3cub18CUB_300001_SM_10006detail6reduce28DeviceReduceSingleTileKernelINS2_10policy_hubIfjN4cuda3std3__44plusIfEEE10Policy1000EPfSC_iS9_ffNS7_10__identityEEEvT0_T1_T2_T3_T4_T6_E12temp_storage+24];
	add.f32 	%f199, %f198, %f197;
	selp.f32 	%f200, %f199, %f197, %p36;
	setp.gt.s32 	%p37, %r67, 96;
	ld.shared.f32 	%f201, [_ZZN3cub18CUB_300001_SM_10006detail6reduce28DeviceReduceSingleTileKernelINS2_10policy_hubIfjN4cuda3std3__44plusIfEEE10Policy1000EPfSC_iS9_ffNS7_10__identityEEEvT0_T1_T2_T3_T4_T6_E12temp_storage+28];
	add.f32 	%f202, %f201, %f200;
	selp.f32 	%f203, %f202, %f200, %p37;
	setp.gt.s32 	%p38, %r67, 128;
	ld.shared.f32 	%f204, [_ZZN3cub18CUB_300001_SM_10006detail6reduce28DeviceReduceSingleTileKernelINS2_10policy_hubIfjN4cuda3std3__44plusIfEEE10Policy1000EPfSC_iS9_ffNS7_10__identityEEEvT0_T1_T2_T3_T4_T6_E12temp_storage+32];
	add.f32 	%f205, %f204, %f203;
	selp.f32 	%f206, %f205, %f203, %p38;
	setp.gt.s32 	%p39, %r67, 160;
	ld.shared.f32 	%f207, [_ZZN3cub18CUB_300001_SM_10006detail6reduce28DeviceReduceSingleTileKernelINS2_10policy_hubIfjN4cuda3std3__44plusIfEEE10Policy1000EPfSC_iS9_ffNS7_10__identityEEEvT0_T1_T2_T3_T4_T6_E12temp_storage+36];
	add.f32 	%f208, %f207, %f206;
	selp.f32 	%f209, %f208, %f206, %p39;
	setp.gt.s32 	%p40, %r67, 192;
	ld.shared.f32 	%f210, [_ZZN3cub18CUB_300001_SM_10006detail6reduce28DeviceReduceSingleTileKernelINS2_10policy_hubIfjN4cuda3std3__44plusIfEEE10Policy1000EPfSC_iS9_ffNS7_10__identityEEEvT0_T1_T2_T3_T4_T6_E12temp_storage+40];
	add.f32 	%f211, %f210, %f209;
	selp.f32 	%f212, %f211, %f209, %p40;
	setp.gt.s32 	%p41, %r67, 224;
	ld.shared.f32 	%f213, [_ZZN3cub18CUB_300001_SM_10006detail6reduce28DeviceReduceSingleTileKernelINS2_10policy_hubIfjN4cuda3std3__44plusIfEEE10Policy1000EPfSC_iS9_ffNS7_10__identityEEEvT0_T1_T2_T3_T4_T6_E12temp_storage+44];
	add.f32 	%f214, %f213, %f212;
	selp.f32 	%f215, %f214, %f212, %p41;
	setp.gt.s32 	%p42, %r67, 256;
	ld.shared.f32 	%f216, [_ZZN3cub18CUB_300001_SM_10006detail6reduce28DeviceReduceSingleTileKernelINS2_10policy_hubIfjN4cuda3std3__44plusIfEEE10Policy1000EPfSC_iS9_ffNS7_10__identityEEEvT0_T1_T2_T3_T4_T6_E12temp_storage+48];
	add.f32 	%f217, %f216, %f215;
	selp.f32 	%f218, %f217, %f215, %p42;
	setp.gt.s32 	%p43, %r67, 288;
	ld.shared.f32 	%f219, [_ZZN3cub18CUB_300001_SM_10006detail6reduce28DeviceReduceSingleTileKernelINS2_10policy_hubIfjN4cuda3std3__44plusIfEEE10Policy1000EPfSC_iS9_ffNS7_10__identityEEEvT0_T1_T2_T3_T4_T6_E12temp_storage+52];
	add.f32 	%f220, %f219, %f218;
	selp.f32 	%f221, %f220, %f218, %p43;
	setp.gt.s32 	%p44, %r67, 320;
	ld.shared.f32 	%f222, [_ZZN3cub18CUB_300001_SM_10006detail6reduce28DeviceReduceSingleTileKernelINS2_10policy_hubIfjN4cuda3std3__44plusIfEEE10Policy1000EPfSC_iS9_ffNS7_10__identityEEEvT0_T1_T2_T3_T4_T6_E12temp_storage+56];
	add.f32 	%f223, %f222, %f221;
	selp.f32 	%f224, %f223, %f221, %p44;
	setp.gt.s32 	%p45, %r67, 352;
	ld.shared.f32 	%f225, [_ZZN3cub18CUB_300001_SM_10006detail6reduce28DeviceReduceSingleTileKernelINS2_10policy_hubIfjN4cuda3std3__44plusIfEEE10Policy1000EPfSC_iS9_ffNS7_10__identityEEEvT0_T1_T2_T3_T4_T6_E12temp_storage+60];
	add.f32 	%f226, %f225, %f224;
	selp.f32 	%f227, %f226, %f224, %p45;
	setp.gt.s32 	%p46, %r67, 384;
	ld.shared.f32 	%f228, [_ZZN3cub18CUB_300001_SM_10006detail6reduce28DeviceReduceSingleTileKernelINS2_10policy_hubIfjN4cuda3std3__44plusIfEEE10Policy1000EPfSC_iS9_ffNS7_10__identityEEEvT0_T1_T2_T3_T4_T6_E12temp_storage+64];
	add.f32 	%f229, %f228, %f227;
	selp.f32 	%f230, %f229, %f227, %p46;
	setp.gt.s32 	%p47, %r67, 416;
	ld.shared.f32 	%f231, [_ZZN3cub18CUB_300001_SM_10006detail6reduce28DeviceReduceSingleTileKernelINS2_10policy_hubIfjN4cuda3std3__44plusIfEEE10Policy1000EPfSC_iS9_ffNS7_10__identityEEEvT0_T1_T2_T3_T4_T6_E12temp_storage+68];
	add.f32 	%f232, %f231, %f230;
	selp.f32 	%f233, %f232, %f230, %p47;
	setp.gt.s32 	%p48, %r67, 448;
	ld.shared.f32 	%f234, [_ZZN3cub18CUB_300001_SM_10006detail6reduce28DeviceReduceSingleTileKernelINS2_10policy_hubIfjN4cuda3std3__44plusIfEEE10Policy1000EPfSC_iS9_ffNS7_10__identityEEEvT0_T1_T2_T3_T4_T6_E12temp_storage+72];
	add.f32 	%f235, %f234, %f233;
	selp.f32 	%f236, %f235, %f233, %p48;
	setp.gt.s32 	%p49, %r67, 480;
	ld.shared.f32 	%f237, [_ZZN3cub18CUB_300001_SM_10006detail6reduce28DeviceReduceSingleTileKernelINS2_10policy_hubIfjN4cuda3std3__44plusIfEEE10Policy1000EPfSC_iS9_ffNS7_10__identityEEEvT0_T1_T2_T3_T4_T6_E12temp_storage+76];
	add.f32 	%f238, %f237, %f236;
	selp.f32 	%f530, %f238, %f236, %p49;
	bra.uni 	$L__BB6_72;
$L__BB6_56:
	mov.u32 	%r46, %tid.x;
	mul.wide.u32 	%rd35, %r46, 4;
	add.s64 	%rd19, %rd16, %rd35;
	// begin inline asm
	ld.global.nc.u32 %r68, [%rd19];
	// end inline asm
	mov.b32 	%f59, %r68;
	add.s64 	%rd20, %rd19, 2048;
	// begin inline asm
	ld.global.nc.u32 %r69, [%rd20];
	// end inline asm
	mov.b32 	%f60, %r69;
	add.s64 	%rd21, %rd19, 4096;
	// begin inline asm
	ld.global.nc.u32 %r70, [%rd21];
	// end inline asm
	mov.b32 	%f61, %r70;
	add.s64 	%rd22, %rd19, 6144;
	// begin inline asm
	ld.global.nc.u32 %r71, [%rd22];
	// end inline asm
	mov.b32 	%f62, %r71;
	add.s64 	%rd23, %rd19, 8192;
	// begin inline asm
	ld.global.nc.u32 %r72, [%rd23];
	// end inline asm
	mov.b32 	%f63, %r72;
	add.s64 	%rd24, %rd19, 10240;
	// begin inline asm
	ld.global.nc.u32 %r73, [%rd24];
	// end inline asm
	mov.b32 	%f64, %r73;
	add.s64 	%rd25, %rd19, 12288;
	// begin inline asm
	ld.global.nc.u32 %r74, [%rd25];
	// end inline asm
	mov.b32 	%f65, %r74;
	add.s64 	%rd26, %rd19, 14336;
	// begin inline asm
	ld.global.nc.u32 %r75, [%rd26];
	// end inline asm
	mov.b32 	%f66, %r75;
	add.s64 	%rd27, %rd19, 16384;
	// begin inline asm
	ld.global.nc.u32 %r76, [%rd27];
	// end inline asm
	mov.b32 	%f67, %r76;
	add.s64 	%rd28, %rd19, 18432;
	// begin inline asm
	ld.global.nc.u32 %r77, [%rd28];
	// end inline asm
	mov.b32 	%f68, %r77;
	add.s64 	%rd29, %rd19, 20480;
	// begin inline asm
	ld.global.nc.u32 %r78, [%rd29];
	// end inline asm
	mov.b32 	%f69, %r78;
	add.s64 	%rd30, %rd19, 22528;
	// begin inline asm
	ld.global.nc.u32 %r79, [%rd30];
	// end inline asm
	mov.b32 	%f70, %r79;
	add.s64 	%rd31, %rd19, 24576;
	// begin inline asm
	ld.global.nc.u32 %r80, [%rd31];
	// end inline asm
	mov.b32 	%f71, %r80;
	add.s64 	%rd32, %rd19, 26624;
	// begin inline asm
	ld.global.nc.u32 %r81, [%rd32];
	// end inline asm
	mov.b32 	%f72, %r81;
	add.s64 	%rd33, %rd19, 28672;
	// begin inline asm
	ld.global.nc.u32 %r82, [%rd33];
	// end inline asm
	mov.b32 	%f73, %r82;
	add.s64 	%rd34, %rd19, 30720;
	// begin inline asm
	ld.global.nc.u32 %r83, [%rd34];
	// end inline asm
	mov.b32 	%f74, %r83;
	add.f32 	%f75, %f59, %f60;
	add.f32 	%f76, %f61, %f62;
	add.f32 	%f77, %f63, %f64;
	add.f32 	%f78, %f65, %f66;
	add.f32 	%f79, %f67, %f68;
	add.f32 	%f80, %f69, %f70;
	add.f32 	%f81, %f71, %f72;
	add.f32 	%f82, %f73, %f74;
	add.f32 	%f83, %f75, %f76;
	add.f32 	%f84, %f77, %f78;
	add.f32 	%f85, %f79, %f80;
	add.f32 	%f86, %f81, %f82;
	add.f32 	%f87, %f83, %f84;
	add.f32 	%f88, %f85, %f86;
	add.f32 	%f529, %f87, %f88;
	setp.lt.u32 	%p4, %r67, 16384;
	mov.b32 	%r400, 8192;
	@%p4 bra 	$L__BB6_60;
	add.s32 	%r47, %r67, -8192;
	mov.b32 	%r400, 8192;
$L__BB6_58:
	mul.wide.s32 	%rd52, %r400, 4;
	add.s64 	%rd36, %rd19, %rd52;
	// begin inline asm
	ld.global.nc.u32 %r86, [%rd36];
	// end inline asm
	mov.b32 	%f89, %r86;
	add.s64 	%rd37, %rd36, 2048;
	// begin inline asm
	ld.global.nc.u32 %r87, [%rd37];
	// end inline asm
	mov.b32 	%f90, %r87;
	add.s64 	%rd38, %rd36, 4096;
	// begin inline asm
	ld.global.nc.u32 %r88, [%rd38];
	// end inline asm
	mov.b32 	%f91, %r88;
	add.s64 	%rd39, %rd36, 6144;
	// begin inline asm
	ld.global.nc.u32 %r89, [%rd39];
	// end inline asm
	mov.b32 	%f92, %r89;
	add.s64 	%rd40, %rd36, 8192;
	// begin inline asm
	ld.global.nc.u32 %r90, [%rd40];
	// end inline asm
	mov.b32 	%f93, %r90;
	add.s64 	%rd41, %rd36, 10240;
	// begin inline asm
	ld.global.nc.u32 %r91, [%rd41];
	// end inline asm
	mov.b32 	%f94, %r91;
	add.s64 	%rd42, %rd36, 12288;
	// begin inline asm
	ld.global.nc.u32 %r92, [%rd42];
	// end inline asm
	mov.b32 	%f95, %r92;
	add.s64 	%rd43, %rd36, 14336;
	// begin inline asm
	ld.global.nc.u32 %r93, [%rd43];
	// end inline asm
	mov.b32 	%f96, %r93;
	add.s64 	%rd44, %rd36, 16384;
	// begin inline asm
	ld.global.nc.u32 %r94, [%rd44];
	// end inline asm
	mov.b32 	%f97, %r94;
	add.s64 	%rd45, %rd36, 18432;
	// begin inline asm
	ld.global.nc.u32 %r95, [%rd45];
	// end inline asm
	mov.b32 	%f98, %r95;
	add.s64 	%rd46, %rd36, 20480;
	// begin inline asm
	ld.global.nc.u32 %r96, [%rd46];
	// end inline asm
	mov.b32 	%f99, %r96;
	add.s64 	%rd47, %rd36, 22528;
	// begin inline asm
	ld.global.nc.u32 %r97, [%rd47];
	// end inline asm
	mov.b32 	%f100, %r97;
	add.s64 	%rd48, %rd36, 24576;
	// begin inline asm
	ld.global.nc.u32 %r98, [%rd48];
	// end inline asm
	mov.b32 	%f101, %r98;
	add.s64 	%rd49, %rd36, 26624;
	// begin inline asm
	ld.global.nc.u32 %r99, [%rd49];
	// end inline asm
	mov.b32 	%f102, %r99;
	add.s64 	%rd50, %rd36, 28672;
	// begin inline asm
	ld.global.nc.u32 %r100, [%rd50];
	// end inline asm
	mov.b32 	%f103, %r100;
	add.s64 	%rd51, %rd36, 30720;
	// begin inline asm
	ld.global.nc.u32 %r101, [%rd51];
	// end inline asm
	mov.b32 	%f104, %r101;
	add.f32 	%f105, %f529, %f89;
	add.f32 	%f106, %f90, %f91;
	add.f32 	%f107, %f92, %f93;
	add.f32 	%f108, %f94, %f95;
	add.f32 	%f109, %f96, %f97;
	add.f32 	%f110, %f98, %f99;
	add.f32 	%f111, %f100, %f101;
	add.f32 	%f112, %f102, %f103;
	add.f32 	%f113, %f105, %f106;
	add.f32 	%f114, %f107, %f108;
	add.f32 	%f115, %f109, %f110;
	add.f32 	%f116, %f111, %f112;
	add.f32 	%f117, %f113, %f114;
	add.f32 	%f118, %f115, %f116;
	add.f32 	%f119, %f117, %f118;
	add.f32 	%f529, %f119, %f104;
	sub.s32 	%r102, %r67, %r400;
	setp.lt.s32 	%p5, %r102, 8192;
	@%p5 bra 	$L__BB6_68;
	add.s32 	%r400, %r400, 8192;
	setp.le.s32 	%p6, %r400, %r47;
	@%p6 bra 	$L__BB6_58;
$L__BB6_60:
	setp.le.s32 	%p7, %r67, %r400;
	@%p7 bra 	$L__BB6_68;
	sub.s32 	%r51, %r67, %r400;
	setp.ge.s32 	%p8, %r46, %r51;
	@%p8 bra 	$L__BB6_68;
	not.b32 	%r103, %r46;
	add.s32 	%r104, %r67, %r103;
	sub.s32 	%r52, %r104, %r400;
	and.b32  	%r105, %r52, 1536;
	setp.eq.s32 	%p9, %r105, 1536;
	mov.u32 	%r404, %r46;
	@%p9 bra 	$L__BB6_65;
	add.s32 	%r402, %r46, %r400;
	shr.u32 	%r106, %r52, 9;
	add.s32 	%r107, %r106, 1;
	and.b32  	%r108, %r107, 3;
	neg.s32 	%r401, %r108;
	mov.u32 	%r404, %r46;
$L__BB6_64:
	.pragma "nounroll";
	mul.wide.u32 	%rd54, %r402, 4;
	add.s64 	%rd53, %rd16, %rd54;
	// begin inline asm
	ld.global.nc.u32 %r109, [%rd53];
	// end inline asm
	mov.b32 	%f121, %r109;
	add.f32 	%f529, %f529, %f121;
	add.s32 	%r404, %r404, 512;
	add.s32 	%r402, %r402, 512;
	add.s32 	%r401, %r401, 1;
	setp.ne.s32 	%p10, %r401, 0;
	@%p10 bra 	$L__BB6_64;
$L__BB6_65:
	setp.lt.u32 	%p11, %r52, 1536;
	@%p11 bra 	$L__BB6_68;
	cvt.u64.u32 	%rd55, %r404;
	cvt.u64.u32 	%rd56, %r400;
	add.s64 	%rd57, %rd55, %rd56;
	shl.b64 	%rd58, %rd57, 2;
	add.s64 	%rd59, %rd58, %rd16;
	add.s64 	%rd132, %rd59, 4096;
	add.s32 	%r405, %r404, %r400;
$L__BB6_67:
	mul.wide.u32 	%rd64, %r405, 4;
	add.s64 	%rd60, %rd16, %rd64;
	// begin inline asm
	ld.global.nc.u32 %r110, [%rd60];
	// end inline asm
	mov.b32 	%f122, %r110;
	add.f32 	%f123, %f529, %f122;
	add.s64 	%rd61, %rd132, -2048;
	// begin inline asm
	ld.global.nc.u32 %r111, [%rd61];
	// end inline asm
	mov.b32 	%f124, %r111;
	add.f32 	%f125, %f123, %f124;
	// begin inline asm
	ld.global.nc.u32 %r112, [%rd132];
	// end inline asm
	mov.b32 	%f126, %r112;
	add.f32 	%f127, %f125, %f126;
	add.s64 	%rd63, %rd132, 2048;
	// begin inline asm
	ld.global.nc.u32 %r113, [%rd63];
	// end inline asm
	mov.b32 	%f128, %r113;
	add.f32 	%f529, %f127, %f128;
	add.s32 	%r404, %r404, 2048;
	add.s64 	%rd132, %rd132, 8192;
	add.s32 	%r405, %r405, 2048;
	setp.lt.s32 	%p12, %r404, %r51;
	@%p12 bra 	$L__BB6_67;
$L__BB6_68:
	// begin inline asm
	mov.u32 %r114, %laneid;
	// end inline asm
	mov.b32 	%r116, %f529;
	mov.b32 	%r117, 1;
	mov.b32 	%r138, 31;
	mov.b32 	%r139, -1;
	// begin inline asm
	shfl.sync.down.b32 %r115, %r116, %r117, %r138, %r139;
	// end inline asm
	setp.gt.s32 	%p13, %r114, 30;
	mov.b32 	%f129, %r115;
	add.f32 	%f130, %f529, %f129;
	selp.f32 	%f131, %f529, %f130, %p13;
	mov.b32 	%r121, %f131;
	mov.b32 	%r122, 2;
	// begin inline asm
	shfl.sync.down.b32 %r120, %r121, %r122, %r138, %r139;
	// end inline asm
	setp.gt.s32 	%p14, %r114, 29;
	mov.b32 	%f132, %r120;
	add.f32 	%f133, %f131, %f132;
	selp.f32 	%f134, %f131, %f133, %p14;
	mov.b32 	%r126, %f134;
	mov.b32 	%r127, 4;
	// begin inline asm
	shfl.sync.down.b32 %r125, %r126, %r127, %r138, %r139;
	// end inline asm
	setp.gt.s32 	%p15, %r114, 27;
	mov.b32 	%f135, %r125;
	add.f32 	%f136, %f134, %f135;
	selp.f32 	%f137, %f134, %f136, %p15;
	mov.b32 	%r131, %f137;
	mov.b32 	%r132, 8;
	// begin inline asm
	shfl.sync.down.b32 %r130, %r131, %r132, %r138, %r139;
	// end inline asm
	setp.gt.s32 	%p16, %r114, 23;
	mov.b32 	%f138, %r130;
	add.f32 	%f139, %f137, %f138;
	selp.f32 	%f140, %f137, %f139, %p16;
	mov.b32 	%r136, %f140;
	mov.b32 	%r137, 16;
	// begin inline asm
	shfl.sync.down.b32 %r135, %r136, %r137, %r138, %r139;
	// end inline asm
	setp.gt.s32 	%p17, %r114, 15;
	mov.b32 	%f141, %r135;
	add.f32 	%f54, %f140, %f141;
	selp.f32 	%f530, %f140, %f54, %p17;
	setp.ne.s32 	%p18, %r114, 0;
	@%p18 bra 	$L__BB6_70;
	shr.u32 	%r140, %r46, 3;
	and.b32  	%r141, %r140, 124;
	mov.u32 	%r142, _ZZN3cub18CUB_300001_SM_10006detail6reduce28DeviceReduceSingleTileKernelINS2_10policy_hubIfjN4cuda3std3__44plusIfEEE10Policy1000EPfSC_iS9_ffNS7_10__identityEEEvT0_T1_T2_T3_T4_T6_E12temp_storage;
	add.s32 	%r143, %r142, %r141;
	st.shared.f32 	[%r143+16], %f54;
$L__BB6_70:
	bar.sync 	0;
	setp.ne.s32 	%p19, %r46, 0;
	@%p19 bra 	$L__BB6_72;
	ld.shared.f32 	%f142, [_ZZN3cub18CUB_300001_SM_10006detail6reduce28DeviceReduceSingleTileKernelINS2_10policy_hubIfjN4cuda3std3__44plusIfEEE10Policy1000EPfSC_iS9_ffNS7_10__identityEEEvT0_T1_T2_T3_T4_T6_E12temp_storage+20];
	add.f32 	%f143, %f530, %f142;
	ld.shared.f32 	%f144, [_ZZN3cub18CUB_300001_SM_10006detail6reduce28DeviceReduceSingleTileKernelINS2_10policy_hubIfjN4cuda3std3__44plusIfEEE10Policy1000EPfSC_iS9_ffNS7_10__identityEEEvT0_T1_T2_T3_T4_T6_E12temp_storage+24];
	add.f32 	%f145, %f143, %f144;
	ld.shared.f32 	%f146, [_ZZN3cub18CUB_300001_SM_10006detail6reduce28DeviceReduceSingleTileKernelINS2_10policy_hubIfjN4cuda3std3__44plusIfEEE10Policy1000EPfSC_iS9_ffNS7_10__identityEEEvT0_T1_T2_T3_T4_T6_E12temp_storage+28];
	add.f32 	%f147, %f145, %f146;
	ld.shared.f32 	%f148, [_ZZN3cub18CUB_300001_SM_10006detail6reduce28DeviceReduceSingleTileKernelINS2_10policy_hubIfjN4cuda3std3__44plusIfEEE10Policy1000EPfSC_iS9_ffNS7_10__identityEEEvT0_T1_T2_T3_T4_T6_E12temp_storage+32];
	add.f32 	%f149, %f147, %f148;
	ld.shared.f32 	%f150, [_ZZN3cub18CUB_300001_SM_10006detail6reduce28DeviceReduceSingleTileKernelINS2_10policy_hubIfjN4cuda3std3__44plusIfEEE10Policy1000EPfSC_iS9_ffNS7_10__identityEEEvT0_T1_T2_T3_T4_T6_E12temp_storage+36];
	add.f32 	%f151, %f149, %f150;
	ld.shared.f32 	%f152, [_ZZN3cub18CUB_300001_SM_10006detail6reduce28DeviceReduceSingleTileKernelINS2_10policy_hubIfjN4cuda3std3__44plusIfEEE10Policy1000EPfSC_iS9_ffNS7_10__identityEEEvT0_T1_T2_T3_T4_T6_E12temp_storage+40];
	add.f32 	%f153, %f151, %f152;
	ld.shared.f32 	%f154, [_ZZN3cub18CUB_300001_SM_10006detail6reduce28DeviceReduceSingleTileKernelINS2_10policy_hubIfjN4cuda3std3__44plusIfEEE10Policy1000EPfSC_iS9_ffNS7_10__identityEEEvT0_T1_T2_T3_T4_T6_E12temp_storage+44];
	add.f32 	%f155, %f153, %f154;
	ld.shared.f32 	%f156, [_ZZN3cub18CUB_300001_SM_10006detail6reduce28DeviceReduceSingleTileKernelINS2_10policy_hubIfjN4cuda3std3__44plusIfEEE10Policy1000EPfSC_iS9_ffNS7_10__identityEEEvT0_T1_T2_T3_T4_T6_E12temp_storage+48];
	add.f32 	%f157, %f155, %f156;
	ld.shared.f32 	%f158, [_ZZN3cub18CUB_300001_SM_10006detail6reduce28DeviceReduceSingleTileKernelINS2_10policy_hubIfjN4cuda3std3__44plusIfEEE10Policy1000EPfSC_iS9_ffNS7_10__identityEEEvT0_T1_T2_T3_T4_T6_E12temp_storage+52];
	add.f32 	%f159, %f157, %f158;
	ld.shared.f32 	%f160, [_ZZN3cub18CUB_300001_SM_10006detail6reduce28DeviceReduceSingleTileKernelINS2_10policy_hubIfjN4cuda3std3__44plusIfEEE10Policy1000EPfSC_iS9_ffNS7_10__identityEEEvT0_T1_T2_T3_T4_T6_E12temp_storage+56];
	add.f32 	%f161, %f159, %f160;
	ld.shared.f32 	%f162, [_ZZN3cub18CUB_300001_SM_10006detail6reduce28DeviceReduceSingleTileKernelINS2_10policy_hubIfjN4cuda3std3__44plusIfEEE10Policy1000EPfSC_iS9_ffNS7_10__identityEEEvT0_T1_T2_T3_T4_T6_E12temp_storage+60];
	add.f32 	%f163, %f161, %f162;
	ld.shared.f32 	%f164, [_ZZN3cub18CUB_300001_SM_10006detail6reduce28DeviceReduceSingleTileKernelINS2_10policy_hubIfjN4cuda3std3__44plusIfEEE10Policy1000EPfSC_iS9_ffNS7_10__identityEEEvT0_T1_T2_T3_T4_T6_E12temp_storage+64];
	add.f32 	%f165, %f163, %f164;
	ld.shared.f32 	%f166, [_ZZN3cub18CUB_300001_SM_10006detail6reduce28DeviceReduceSingleTileKernelINS2_10policy_hubIfjN4cuda3std3__44plusIfEEE10Policy1000EPfSC_iS9_ffNS7_10__identityEEEvT0_T1_T2_T3_T4_T6_E12temp_storage+68];
	add.f32 	%f167, %f165, %f166;
	ld.shared.f32 	%f168, [_ZZN3cub18CUB_300001_SM_10006detail6reduce28DeviceReduceSingleTileKernelINS2_10policy_hubIfjN4cuda3std3__44plusIfEEE10Policy1000EPfSC_iS9_ffNS7_10__identityEEEvT0_T1_T2_T3_T4_T6_E12temp_storage+72];
	add.f32 	%f169, %f167, %f168;
	ld.shared.f32 	%f170, [_ZZN3cub18CUB_300001_SM_10006detail6reduce28DeviceReduceSingleTileKernelINS2_10policy_hubIfjN4cuda3std3__44plusIfEEE10Policy1000EPfSC_iS9_ffNS7_10__identityEEEvT0_T1_T2_T3_T4_T6_E12temp_storage+76];
	add.f32 	%f530, %f169, %f170;
$L__BB6_72:
	mov.u32 	%r379, %tid.x;
	setp.ne.s32 	%p111, %r379, 0;
	@%p111 bra 	$L__BB6_74;
	add.f32 	%f503, %f58, %f530;
	st.global.f32 	[%rd1], %f503;
$L__BB6_74:
	ret;

}
	// .globl	_ZN3cub18CUB_300001_SM_10006detail6reduce28DeviceReduceSingleTileKernelINS2_10policy_hubIfyN4cuda3std3__44plusIfEEE10Policy1000EN6thrust24THRUST_300001_SM_1000_NS6detail15normal_iteratorINSD_10device_ptrIKfEEEEPfyS9_ff11variance_opEEvT0_T1_T2_T3_T4_T6_
.visible .entry _ZN3cub18CUB_300001_SM_10006detail6reduce28DeviceReduceSingleTileKernelINS2_10policy_hubIfyN4cuda3std3__44plusIfEEE10Policy1000EN6thrust24THRUST_300001_SM_1000_NS6detail15normal_iteratorINSD_10device_ptrIKfEEEEPfyS9_ff11variance_opEEvT0_T1_T2_T3_T4_T6_(
	.param .align 8 .b8 _ZN3cub18CUB_300001_SM_10006detail6reduce28DeviceReduceSingleTileKernelINS2_10policy_hubIfyN4cuda3std3__44plusIfEEE10Policy1000EN6thrust24THRUST_300001_SM_1000_NS6detail15normal_iteratorINSD_10device_ptrIKfEEEEPfyS9_ff11variance_opEEvT0_T1_T2_T3_T4_T6__param_0[8],
	.param .u64 .ptr .align 1 _ZN3cub18CUB_300001_SM_10006detail6reduce28DeviceReduceSingleTileKernelINS2_10policy_hubIfyN4cuda3std3__44plusIfEEE10Policy1000EN6thrust24THRUST_300001_SM_1000_NS6detail15normal_iteratorINSD_10device_ptrIKfEEEEPfyS9_ff11variance_opEEvT0_T1_T2_T3_T4_T6__param_1,
	.param .u64 _ZN3cub18CUB_300001_SM_10006detail6reduce28DeviceReduceSingleTileKernelINS2_10policy_hubIfyN4cuda3std3__44plusIfEEE10Policy1000EN6thrust24THRUST_300001_SM_1000_NS6detail15normal_iteratorINSD_10device_ptrIKfEEEEPfyS9_ff11variance_opEEvT0_T1_T2_T3_T4_T6__param_2,
	.param .align 1 .b8 _ZN3cub18CUB_300001_SM_10006detail6reduce28DeviceReduceSingleTileKernelINS2_10policy_hubIfyN4cuda3std3__44plusIfEEE10Policy1000EN6thrust24THRUST_300001_SM_1000_NS6detail15normal_iteratorINSD_10device_ptrIKfEEEEPfyS9_ff11variance_opEEvT0_T1_T2_T3_T4_T6__param_3[1],
	.param .f32 _ZN3cub18CUB_300001_SM_10006detail6reduce28DeviceReduceSingleTileKernelINS2_10policy_hubIfyN4cuda3std3__44plusIfEEE10Policy1000EN6thrust24THRUST_300001_SM_1000_NS6detail15normal_iteratorINSD_10device_ptrIKfEEEEPfyS9_ff11variance_opEEvT0_T1_T2_T3_T4_T6__param_4,
	.param .align 4 .b8 _ZN3cub18CUB_300001_SM_10006detail6reduce28DeviceReduceSingleTileKernelINS2_10policy_hubIfyN4cuda3std3__44plusIfEEE10Policy1000EN6thrust24THRUST_300001_SM_1000_NS6detail15normal_iteratorINSD_10device_ptrIKfEEEEPfyS9_ff11variance_opEEvT0_T1_T2_T3_T4_T6__param_5[4]
)
.maxntid 256
.minnctapersm 1
{
	.reg .pred 	%p<59>;
	.reg .b32 	%r<171>;
	.reg .b32 	%f<437>;
	.reg .b64 	%rd<56>;
	// demoted variable
	.shared .align 4 .b8 _ZZN3cub18CUB_300001_SM_10006detail6reduce28DeviceReduceSingleTileKernelINS2_10policy_hubIfyN4cuda3std3__44plusIfEEE10Policy1000EN6thrust24THRUST_300001_SM_1000_NS6detail15normal_iteratorINSD_10device_ptrIKfEEEEPfyS9_ff11variance_opEEvT0_T1_T2_T3_T4_T6_E12temp_storage[44];
	ld.param.f32 	%f44, [_ZN3cub18CUB_300001_SM_10006detail6reduce28DeviceReduceSingleTileKernelINS2_10policy_hubIfyN4cuda3std3__44plusIfEEE10Policy1000EN6thrust24THRUST_300001_SM_1000_NS6detail15normal_iteratorINSD_10device_ptrIKfEEEEPfyS9_ff11variance_opEEvT0_T1_T2_T3_T4_T6__param_5];
	ld.param.u64 	%rd18, [_ZN3cub18CUB_300001_SM_10006detail6reduce28DeviceReduceSingleTileKernelINS2_10policy_hubIfyN4cuda3std3__44plusIfEEE10Policy1000EN6thrust24THRUST_300001_SM_1000_NS6detail15normal_iteratorINSD_10device_ptrIKfEEEEPfyS9_ff11variance_opEEvT0_T1_T2_T3_T4_T6__param_0];
	ld.param.u64 	%rd20, [_ZN3cub18CUB_300001_SM_10006detail6reduce28DeviceReduceSingleTileKernelINS2_10policy_hubIfyN4cuda3std3__44plusIfEEE10Policy1000EN6thrust24THRUST_300001_SM_1000_NS6detail15normal_iteratorINSD_10device_ptrIKfEEEEPfyS9_ff11variance_opEEvT0_T1_T2_T3_T4_T6__param_1];
	ld.param.u64 	%rd19, [_ZN3cub18CUB_300001_SM_10006detail6reduce28DeviceReduceSingleTileKernelINS2_10policy_hubIfyN4cuda3std3__44plusIfEEE10Policy1000EN6thrust24THRUST_300001_SM_1000_NS6detail15normal_iteratorINSD_10device_ptrIKfEEEEPfyS9_ff11variance_opEEvT0_T1_T2_T3_T4_T6__param_2];
	ld.param.f32 	%f43, [_ZN3cub18CUB_300001_SM_10006detail6reduce28DeviceReduceSingleTileKernelINS2_10policy_hubIfyN4cuda3std3__44plusIfEEE10Policy1000EN6thrust24THRUST_300001_SM_1000_NS6detail15normal_iteratorINSD_10device_ptrIKfEEEEPfyS9_ff11variance_opEEvT0_T1_T2_T3_T4_T6__param_4];
	cvta.to.global.u64 	%rd1, %rd20;
	setp.ne.s64 	%p1, %rd19, 0;
	@%p1 bra 	$L__BB7_3;
	mov.u32 	%r156, %tid.x;
	setp.ne.s32 	%p58, %r156, 0;
	@%p58 bra 	$L__BB7_51;
	st.global.f32 	[%rd1], %f43;
	bra.uni 	$L__BB7_51;
$L__BB7_3:
	cvta.to.global.u64 	%rd2, %rd18;
	setp.gt.u64 	%p2, %rd19, 4095;
	@%p2 bra 	$L__BB7_28;
	cvt.u32.u64 	%r1, %rd19;
	mov.u32 	%r2, %tid.x;
	setp.ge.u32 	%p24, %r2, %r1;
	mov.f32 	%f424, 0f00000000;
	mov.u32 	%r160, %r2;
	@%p24 bra 	$L__BB7_6;
	mul.wide.u32 	%rd41, %r2, 4;
	add.s64 	%rd42, %rd2, %rd41;
	ld.global.f32 	%f266, [%rd42];
	sub.f32 	%f267, %f266, %f44;
	mul.f32 	%f424, %f267, %f267;
	add.s32 	%r160, %r2, 256;
$L__BB7_6:
	setp.ge.u32 	%p25, %r160, %r1;
	@%p25 bra 	$L__BB7_19;
	not.b32 	%r83, %r160;
	add.s32 	%r84, %r83, %r1;
	shr.u32 	%r85, %r84, 8;
	add.s32 	%r5, %r85, 1;
	and.b32  	%r6, %r5, 15;
	setp.lt.u32 	%p26, %r84, 3840;
	@%p26 bra 	$L__BB7_10;
	and.b32  	%r86, %r5, 33554416;
	neg.s32 	%r158, %r86;
	mul.wide.u32 	%rd43, %r160, 4;
	add.s64 	%rd44, %rd43, %rd2;
	add.s64 	%rd51, %rd44, 8192;
$L__BB7_9:
	.pragma "nounroll";
	ld.global.f32 	%f269, [%rd51+-8192];
	sub.f32 	%f270, %f269, %f44;
	fma.rn.f32 	%f271, %f270, %f270, %f424;
	ld.global.f32 	%f272, [%rd51+-7168];
	sub.f32 	%f273, %f272, %f44;
	fma.rn.f32 	%f274, %f273, %f273, %f271;
	ld.global.f32 	%f275, [%rd51+-6144];
	sub.f32 	%f276, %f275, %f44;
	fma.rn.f32 	%f277, %f276, %f276, %f274;
	ld.global.f32 	%f278, [%rd51+-5120];
	sub.f32 	%f279, %f278, %f44;
	fma.rn.f32 	%f280, %f279, %f279, %f277;
	ld.global.f32 	%f281, [%rd51+-4096];
	sub.f32 	%f282, %f281, %f44;
	fma.rn.f32 	%f283, %f282, %f282, %f280;
	ld.global.f32 	%f284, [%rd51+-3072];
	sub.f32 	%f285, %f284, %f44;
	fma.rn.f32 	%f286, %f285, %f285, %f283;
	ld.global.f32 	%f287, [%rd51+-2048];
	sub.f32 	%f288, %f287, %f44;
	fma.rn.f32 	%f289, %f288, %f288, %f286;
	ld.global.f32 	%f290, [%rd51+-1024];
	sub.f32 	%f291, %f290, %f44;
	fma.rn.f32 	%f292, %f291, %f291, %f289;
	ld.global.f32 	%f293, [%rd51];
	sub.f32 	%f294, %f293, %f44;
	fma.rn.f32 	%f295, %f294, %f294, %f292;
	ld.global.f32 	%f296, [%rd51+1024];
	sub.f32 	%f297, %f296, %f44;
	fma.rn.f32 	%f298, %f297, %f297, %f295;
	ld.global.f32 	%f299, [%rd51+2048];
	sub.f32 	%f300, %f299, %f44;
	fma.rn.f32 	%f301, %f300, %f300, %f298;
	ld.global.f32 	%f302, [%rd51+3072];
	sub.f32 	%f303, %f302, %f44;
	fma.rn.f32 	%f304, %f303, %f303, %f301;
	ld.global.f32 	%f305, [%rd51+4096];
	sub.f32 	%f306, %f305, %f44;
	fma.rn.f32 	%f307, %f306, %f306, %f304;
	ld.global.f32 	%f308, [%rd51+5120];
	sub.f32 	%f309, %f308, %f44;
	fma.rn.f32 	%f310, %f309, %f309, %f307;
	ld.global.f32 	%f311, [%rd51+6144];
	sub.f32 	%f312, %f311, %f44;
	fma.rn.f32 	%f313, %f312, %f312, %f310;
	ld.global.f32 	%f314, [%rd51+7168];
	sub.f32 	%f315, %f314, %f44;
	fma.rn.f32 	%f424, %f315, %f315, %f313;
	add.s32 	%r160, %r160, 4096;
	add.s32 	%r158, %r158, 16;
	add.s64 	%rd51, %rd51, 16384;
	setp.ne.s32 	%p27, %r158, 0;
	@%p27 bra 	$L__BB7_9;
$L__BB7_10:
	setp.eq.s32 	%p28, %r6, 0;
	@%p28 bra 	$L__BB7_19;
	and.b32  	%r13, %r5, 7;
	setp.lt.u32 	%p29, %r6, 8;
	@%p29 bra 	$L__BB7_13;
	mul.wide.s32 	%rd45, %r160, 4;
	add.s64 	%rd46, %rd2, %rd45;
	ld.global.f32 	%f317, [%rd46];
	sub.f32 	%f318, %f317, %f44;
	fma.rn.f32 	%f319, %f318, %f318, %f424;
	ld.global.f32 	%f320, [%rd46+1024];
	sub.f32 	%f321, %f320, %f44;
	fma.rn.f32 	%f322, %f321, %f321, %f319;
	ld.global.f32 	%f323, [%rd46+2048];
	sub.f32 	%f324, %f323, %f44;
	fma.rn.f32 	%f325, %f324, %f324, %f322;
	ld.global.f32 	%f326, [%rd46+3072];
	sub.f32 	%f327, %f326, %f44;
	fma.rn.f32 	%f328, %f327, %f327, %f325;
	ld.global.f32 	%f329, [%rd46+4096];
	sub.f32 	%f330, %f329, %f44;
	fma.rn.f32 	%f331, %f330, %f330, %f328;
	ld.global.f32 	%f332, [%rd46+5120];
	sub.f32 	%f333, %f332, %f44;
	fma.rn.f32 	%f334, %f333, %f333, %f331;
	ld.global.f32 	%f335, [%rd46+6144];
	sub.f32 	%f336, %f335, %f44;
	fma.rn.f32 	%f337, %f336, %f336, %f334;
	ld.global.f32 	%f338, [%rd46+7168];
	sub.f32 	%f339, %f338, %f44;
	fma.rn.f32 	%f424, %f339, %f339, %f337;
	add.s32 	%r160, %r160, 2048;
$L__BB7_13:
	setp.eq.s32 	%p30, %r13, 0;
	@%p30 bra 	$L__BB7_19;
	and.b32  	%r16, %r5, 3;
	setp.lt.u32 	%p31, %r13, 4;
	@%p31 bra 	$L__BB7_16;
	mul.wide.s32 	%rd47, %r160, 4;
	add.s64 	%rd48, %rd2, %rd47;
	ld.global.f32 	%f341, [%rd48];
	sub.f32 	%f342, %f341, %f44;
	fma.rn.f32 	%f343, %f342, %f342, %f424;
	ld.global.f32 	%f344, [%rd48+1024];
	sub.f32 	%f345, %f344, %f44;
	fma.rn.f32 	%f346, %f345, %f345, %f343;
	ld.global.f32 	%f347, [%rd48+2048];
	sub.f32 	%f348, %f347, %f44;
	fma.rn.f32 	%f349, %f348, %f348, %f346;
	ld.global.f32 	%f350, [%rd48+3072];
	sub.f32 	%f351, %f350, %f44;
	fma.rn.f32 	%f424, %f351, %f351, %f349;
	add.s32 	%r160, %r160, 1024;
$L__BB7_16:
	setp.eq.s32 	%p32, %r16, 0;
	@%p32 bra 	$L__BB7_19;
	neg.s32 	%r163, %r16;
$L__BB7_18:
	.pragma "nounroll";
	mul.wide.s32 	%rd49, %r160, 4;
	add.s64 	%rd50, %rd2, %rd49;
	ld.global.f32 	%f352, [%rd50];
	sub.f32 	%f353, %f352, %f44;
	fma.rn.f32 	%f424, %f353, %f353, %f424;
	add.s32 	%r160, %r160, 256;
	add.s32 	%r163, %r163, 1;
	setp.ne.s32 	%p33, %r163, 0;
	@%p33 bra 	$L__BB7_18;
$L__BB7_19:
	setp.lt.u64 	%p34, %rd19, 256;
	@%p34 bra 	$L__BB7_24;
	// begin inline asm
	mov.u32 %r125, %laneid;
	// end inline asm
	mov.b32 	%r127, %f424;
	mov.b32 	%r128, 1;
	mov.b32 	%r149, 31;
	mov.b32 	%r150, -1;
	// begin inline asm
	shfl.sync.down.b32 %r126, %r127, %r128, %r149, %r150;
	// end inline asm
	setp.gt.s32 	%p50, %r125, 30;
	mov.b32 	%f388, %r126;
	add.f32 	%f389, %f424, %f388;
	selp.f32 	%f390, %f424, %f389, %p50;
	mov.b32 	%r132, %f390;
	mov.b32 	%r133, 2;
	// begin inline asm
	shfl.sync.down.b32 %r131, %r132, %r133, %r149, %r150;
	// end inline asm
	setp.gt.s32 	%p51, %r125, 29;
	mov.b32 	%f391, %r131;
	add.f32 	%f392, %f390, %f391;
	selp.f32 	%f393, %f390, %f392, %p51;
	mov.b32 	%r137, %f393;
	mov.b32 	%r138, 4;
	// begin inline asm
	shfl.sync.down.b32 %r136, %r137, %r138, %r149, %r150;
	// end inline asm
	setp.gt.s32 	%p52, %r125, 27;
	mov.b32 	%f394, %r136;
	add.f32 	%f395, %f393, %f394;
	selp.f32 	%f396, %f393, %f395, %p52;
	mov.b32 	%r142, %f396;
	mov.b32 	%r143, 8;
	// begin inline asm
	shfl.sync.down.b32 %r141, %r142, %r143, %r149, %r150;
	// end inline asm
	setp.gt.s32 	%p53, %r125, 23;
	mov.b32 	%f397, %r141;
	add.f32 	%f398, %f396, %f397;
	selp.f32 	%f399, %f396, %f398, %p53;
	mov.b32 	%r147, %f399;
	mov.b32 	%r148, 16;
	// begin inline asm
	shfl.sync.down.b32 %r146, %r147, %r148, %r149, %r150;
	// end inline asm
	setp.gt.s32 	%p54, %r125, 15;
	mov.b32 	%f400, %r146;
	add.f32 	%f17, %f399, %f400;
	selp.f32 	%f436, %f399, %f17, %p54;
	setp.ne.s32 	%p55, %r125, 0;
	@%p55 bra 	$L__BB7_22;
	shr.u32 	%r151, %r2, 3;
	and.b32  	%r152, %r151, 124;
	mov.u32 	%r153, _ZZN3cub18CUB_300001_SM_10006detail6reduce28DeviceReduceSingleTileKernelINS2_10policy_hubIfyN4cuda3std3__44plusIfEEE10Policy1000EN6thrust24THRUST_300001_SM_1000_NS6detail15normal_iteratorINSD_10device_ptrIKfEEEEPfyS9_ff11variance_opEEvT0_T1_T2_T3_T4_T6_E12temp_storage;
	add.s32 	%r154, %r153, %r152;
	st.shared.f32 	[%r154+8], %f17;
$L__BB7_22:
	bar.sync 	0;
	setp.ne.s32 	%p56, %r2, 0;
	@%p56 bra 	$L__BB7_49;
	ld.shared.f32 	%f401, [_ZZN3cub18CUB_300001_SM_10006detail6reduce28DeviceReduceSingleTileKernelINS2_10policy_hubIfyN4cuda3std3__44plusIfEEE10Policy1000EN6thrust24THRUST_300001_SM_1000_NS6detail15normal_iteratorINSD_10device_ptrIKfEEEEPfyS9_ff11variance_opEEvT0_T1_T2_T3_T4_T6_E12temp_storage+12];
	add.f32 	%f402, %f436, %f401;
	ld.shared.f32 	%f403, [_ZZN3cub18CUB_300001_SM_10006detail6reduce28DeviceReduceSingleTileKernelINS2_10policy_hubIfyN4cuda3std3__44plusIfEEE10Policy1000EN6thrust24THRUST_300001_SM_1000_NS6detail15normal_iteratorINSD_10device_ptrIKfEEEEPfyS9_ff11variance_opEEvT0_T1_T2_T3_T4_T6_E12temp_storage+16];
	add.f32 	%f404, %f402, %f403;
	ld.shared.f32 	%f405, [_ZZN3cub18CUB_300001_SM_10006detail6reduce28DeviceReduceSingleTileKernelINS2_10policy_hubIfyN4cuda3std3__44plusIfEEE10Policy1000EN6thrust24THRUST_300001_SM_1000_NS6detail15normal_iteratorINSD_10device_ptrIKfEEEEPfyS9_ff11variance_opEEvT0_T1_T2_T3_T4_T6_E12temp_storage+20];
	add.f32 	%f406, %f404, %f405;
	ld.shared.f32 	%f407, [_ZZN3cub18CUB_300001_SM_10006detail6reduce28DeviceReduceSingleTileKernelINS2_10policy_hubIfyN4cuda3std3__44plusIfEEE10Policy1000EN6thrust24THRUST_300001_SM_1000_NS6detail15normal_iteratorINSD_10device_ptrIKfEEEEPfyS9_ff11variance_opEEvT0_T1_T2_T3_T4_T6_E12temp_storage+24];
	add.f32 	%f408, %f406, %f407;
	ld.shared.f32 	%f409, [_ZZN3cub18CUB_300001_SM_10006detail6reduce28DeviceReduceSingleTileKernelINS2_10policy_hubIfyN4cuda3std3__44plusIfEEE10Policy1000EN6thrust24THRUST_300001_SM_1000_NS6detail15normal_iteratorINSD_10device_ptrIKfEEEEPfyS9_ff11variance_opEEvT0_T1_T2_T3_T4_T6_E12temp_storage+28];
	add.f32 	%f410, %f408, %f409;
	ld.shared.f32 	%f411, [_ZZN3cub18CUB_300001_SM_10006detail6reduce28DeviceReduceSingleTileKernelINS2_10policy_hubIfyN4cuda3std3__44plusIfEEE10Policy1000EN6thrust24THRUST_300001_SM_1000_NS6detail15normal_iteratorINSD_10device_ptrIKfEEEEPfyS9_ff11variance_opEEvT0_T1_T2_T3_T4_T6_E12temp_storage+32];
	add.f32 	%f412, %f410, %f411;
	ld.shared.f32 	%f413, [_ZZN3cub18CUB_300001_SM_10006detail6reduce28DeviceReduceSingleTileKernelINS2_10policy_hubIfyN4cuda3std3__44plusIfEEE10Policy1000EN6thrust24THRUST_300001_SM_1000_NS6detail15normal_iteratorINSD_10device_ptrIKfEEEEPfyS9_ff11variance_opEEvT0_T1_T2_T3_T4_T6_E12temp_storage+36];
	add.f32 	%f436, %f412, %f413;
	bra.uni 	$L__BB7_49;
$L__BB7_24:
	// begin inline asm
	mov.u32 %r87, %laneid;
	// end inline asm
	and.b32  	%r113, %r2, 992;
	add.s32 	%r114, %r113, 32;
	setp.gt.u32 	%p35, %r114, %r1;
	not.b32 	%r115, %r113;
	add.s32 	%r116, %r1, %r115;
	selp.b32 	%r111, %r116, 31, %p35;
	mov.b32 	%r89, %f424;
	mov.b32 	%r90, 1;
	mov.b32 	%r112, -1;
	// begin inline asm
	shfl.sync.down.b32 %r88, %r89, %r90, %r111, %r112;
	// end inline asm
	setp.lt.s32 	%p36, %r87, %r111;
	mov.b32 	%f354, %r88;
	add.f32 	%f355, %f424, %f354;
	selp.f32 	%f356, %f355, %f424, %p36;
	mov.b32 	%r94, %f356;
	mov.b32 	%r95, 2;
	// begin inline asm
	shfl.sync.down.b32 %r93, %r94, %r95, %r111, %r112;
	// end inline asm
	add.s32 	%r117, %r87, 2;
	setp.gt.s32 	%p37, %r117, %r111;
	mov.b32 	%f357, %r93;
	add.f32 	%f358, %f356, %f357;
	selp.f32 	%f359, %f356, %f358, %p37;
	mov.b32 	%r99, %f359;
	mov.b32 	%r100, 4;
	// begin inline asm
	shfl.sync.down.b32 %r98, %r99, %r100, %r111, %r112;
	// end inline asm
	add.s32 	%r118, %r87, 4;
	setp.gt.s32 	%p38, %r118, %r111;
	mov.b32 	%f360, %r98;
	add.f32 	%f361, %f359, %f360;
	selp.f32 	%f362, %f359, %f361, %p38;
	mov.b32 	%r104, %f362;
	mov.b32 	%r105, 8;
	// begin inline asm
	shfl.sync.down.b32 %r103, %r104, %r105, %r111, %r112;
	// end inline asm
	add.s32 	%r119, %r87, 8;
	setp.gt.s32 	%p39, %r119, %r111;
	mov.b32 	%f363, %r103;
	add.f32 	%f364, %f362, %f363;
	selp.f32 	%f365, %f362, %f364, %p39;
	mov.b32 	%r109, %f365;
	mov.b32 	%r110, 16;
	// begin inline asm
	shfl.sync.down.b32 %r108, %r109, %r110, %r111, %r112;
	// end inline asm
	add.s32 	%r120, %r87, 16;
	setp.gt.s32 	%p40, %r120, %r111;
	mov.b32 	%f366, %r108;
	add.f32 	%f367, %f365, %f366;
	selp.f32 	%f436, %f365, %f367, %p40;
	setp.ne.s32 	%p41, %r87, 0;
	@%p41 bra 	$L__BB7_26;
	shr.u32 	%r121, %r2, 3;
	and.b32  	%r122, %r121, 124;
	mov.u32 	%r123, _ZZN3cub18CUB_300001_SM_10006detail6reduce28DeviceReduceSingleTileKernelINS2_10policy_hubIfyN4cuda3std3__44plusIfEEE10Policy1000EN6thrust24THRUST_300001_SM_1000_NS6detail15normal_iteratorINSD_10device_ptrIKfEEEEPfyS9_ff11variance_opEEvT0_T1_T2_T3_T4_T6_E12temp_storage;
	add.s32 	%r124, %r123, %r122;
	st.shared.f32 	[%r124+8], %f436;
$L__BB7_26:
	bar.sync 	0;
	setp.ne.s32 	%p42, %r2, 0;
	@%p42 bra 	$L__BB7_49;
	setp.gt.u64 	%p43, %rd19, 32;
	ld.shared.f32 	%f368, [_ZZN3cub18CUB_300001_SM_10006detail6reduce28DeviceReduceSingleTileKernelINS2_10policy_hubIfyN4cuda3std3__44plusIfEEE10Policy1000EN6thrust24THRUST_300001_SM_1000_NS6detail15normal_iteratorINSD_10device_ptrIKfEEEEPfyS9_ff11variance_opEEvT0_T1_T2_T3_T4_T6_E12temp_storage+12];
	add.f32 	%f369, %f436, %f368;
	selp.f32 	%f370, %f369, %f436, %p43;
	setp.gt.u64 	%p44, %rd19, 64;
	ld.shared.f32 	%f371, [_ZZN3cub18CUB_300001_SM_10006detail6reduce28DeviceReduceSingleTileKernelINS2_10policy_hubIfyN4cuda3std3__44plusIfEEE10Policy1000EN6thrust24THRUST_300001_SM_1000_NS6detail15normal_iteratorINSD_10device_ptrIKfEEEEPfyS9_ff11variance_opEEvT0_T1_T2_T3_T4_T6_E12temp_storage+16];
	add.f32 	%f372, %f371, %f370;
	selp.f32 	%f373, %f372, %f370, %p44;
	setp.gt.u64 	%p45, %rd19, 96;
	ld.shared.f32 	%f374, [_ZZN3cub18CUB_300001_SM_10006detail6reduce28DeviceReduceSingleTileKernelINS2_10policy_hubIfyN4cuda3std3__44plusIfEEE10Policy1000EN6thrust24THRUST_300001_SM_1000_NS6detail15normal_iteratorINSD_10device_ptrIKfEEEEPfyS9_ff11variance_opEEvT0_T1_T2_T3_T4_T6_E12temp_storage+20];
	add.f32 	%f375, %f374, %f373;
	selp.f32 	%f376, %f375, %f373, %p45;
	setp.gt.u64 	%p46, %rd19, 128;
	ld.shared.f32 	%f377, [_ZZN3cub18CUB_300001_SM_10006detail6reduce28DeviceReduceSingleTileKernelINS2_10policy_hubIfyN4cuda3std3__44plusIfEEE10Policy1000EN6thrust24THRUST_300001_SM_1000_NS6detail15normal_iteratorINSD_10device_ptrIKfEEEEPfyS9_ff11variance_opEEvT0_T1_T2_T3_T4_T6_E12temp_storage+24];
	add.f32 	%f378, %f377, %f376;
	selp.f32 	%f379, %f378, %f376, %p46;
	setp.gt.u64 	%p47, %rd19, 160;
	ld.shared.f32 	%f380, [_ZZN3cub18CUB_300001_SM_10006detail6reduce28DeviceReduceSingleTileKernelINS2_10policy_hubIfyN4cuda3std3__44plusIfEEE10Policy1000EN6thrust24THRUST_300001_SM_1000_NS6detail15normal_iteratorINSD_10device_ptrIKfEEEEPfyS9_ff11variance_opEEvT0_T1_T2_T3_T4_T6_E12temp_storage+28];
	add.f32 	%f381, %f380, %f379;
	selp.f32 	%f382, %f381, %f379, %p47;
	setp.gt.u64 	%p48, %rd19, 192;
	ld.shared.f32 	%f383, [_ZZN3cub18CUB_300001_SM_10006detail6reduce28DeviceReduceSingleTileKernelINS2_10policy_hubIfyN4cuda3std3__44plusIfEEE10Policy1000EN6thrust24THRUST_300001_SM_1000_NS6detail15normal_iteratorINSD_10device_ptrIKfEEEEPfyS9_ff11variance_opEEvT0_T1_T2_T3_T4_T6_E12temp_storage+32];
	add.f32 	%f384, %f383, %f382;
	selp.f32 	%f385, %f384, %f382, %p48;
	setp.gt.u64 	%p49, %rd19, 224;
	ld.shared.f32 	%f386, [_ZZN3cub18CUB_300001_SM_10006detail6reduce28DeviceReduceSingleTileKernelINS2_10policy_hubIfyN4cuda3std3__44plusIfEEE10Policy1000EN6thrust24THRUST_300001_SM_1000_NS6detail15normal_iteratorINSD_10device_ptrIKfEEEEPfyS9_ff11variance_opEEvT0_T1_T2_T3_T4_T6_E12temp_storage+36];
	add.f32 	%f387, %f386, %f385;
	selp.f32 	%f436, %f387, %f385, %p49;
	bra.uni 	$L__BB7_49;
$L__BB7_28:
	mov.u32 	%r24, %tid.x;
	cvt.u64.u32 	%rd6, %r24;
	mul.wide.u32 	%rd22, %r24, 4;
	add.s64 	%rd7, %rd2, %rd22;
	ld.global.f32 	%f45, [%rd7];
	sub.f32 	%f46, %f45, %f44;
	ld.global.f32 	%f47, [%rd7+1024];
	sub.f32 	%f48, %f47, %f44;
	mul.f32 	%f49, %f48, %f48;
	ld.global.f32 	%f50, [%rd7+2048];
	sub.f32 	%f51, %f50, %f44;
	ld.global.f32 	%f52, [%rd7+3072];
	sub.f32 	%f53, %f52, %f44;
	mul.f32 	%f54, %f53, %f53;
	ld.global.f32 	%f55, [%rd7+4096];
	sub.f32 	%f56, %f55, %f44;
	ld.global.f32 	%f57, [%rd7+5120];
	sub.f32 	%f58, %f57, %f44;
	mul.f32 	%f59, %f58, %f58;
	ld.global.f32 	%f60, [%rd7+6144];
	sub.f32 	%f61, %f60, %f44;
	ld.global.f32 	%f62, [%rd7+7168];
	sub.f32 	%f63, %f62, %f44;
	mul.f32 	%f64, %f63, %f63;
	ld.global.f32 	%f65, [%rd7+8192];
	sub.f32 	%f66, %f65, %f44;
	ld.global.f32 	%f67, [%rd7+9216];
	sub.f32 	%f68, %f67, %f44;
	mul.f32 	%f69, %f68, %f68;
	ld.global.f32 	%f70, [%rd7+10240];
	sub.f32 	%f71, %f70, %f44;
	ld.global.f32 	%f72, [%rd7+11264];
	sub.f32 	%f73, %f72, %f44;
	mul.f32 	%f74, %f73, %f73;
	ld.global.f32 	%f75, [%rd7+12288];
	sub.f32 	%f76, %f75, %f44;
	ld.global.f32 	%f77, [%rd7+13312];
	sub.f32 	%f78, %f77, %f44;
	mul.f32 	%f79, %f78, %f78;
	ld.global.f32 	%f80, [%rd7+14336];
	sub.f32 	%f81, %f80, %f44;
	ld.global.f32 	%f82, [%rd7+15360];
	sub.f32 	%f83, %f82, %f44;
	mul.f32 	%f84, %f83, %f83;
	fma.rn.f32 	%f85, %f46, %f46, %f49;
	fma.rn.f32 	%f86, %f51, %f51, %f54;
	fma.rn.f32 	%f87, %f56, %f56, %f59;
	fma.rn.f32 	%f88, %f61, %f61, %f64;
	fma.rn.f32 	%f89, %f66, %f66, %f69;
	fma.rn.f32 	%f90, %f71, %f71, %f74;
	fma.rn.f32 	%f91, %f76, %f76, %f79;
	fma.rn.f32 	%f92, %f81, %f81, %f84;
	add.f32 	%f93, %f85, %f86;
	add.f32 	%f94, %f87, %f88;
	add.f32 	%f95, %f89, %f90;
	add.f32 	%f96, %f91, %f92;
	add.f32 	%f97, %f93, %f94;
	add.f32 	%f98, %f95, %f96;
	add.f32 	%f435, %f97, %f98;
	add.s64 	%rd8, %rd19, -4096;
	setp.lt.u64 	%p3, %rd8, 4096;
	mov.b64 	%rd53, 4096;
	@%p3 bra 	$L__BB7_32;
	mov.b64 	%rd53, 4096;
$L__BB7_30:
	shl.b64 	%rd24, %rd53, 2;
	add.s64 	%rd25, %rd7, %rd24;
	ld.global.f32 	%f99, [%rd25];
	sub.f32 	%f100, %f99, %f44;
	ld.global.f32 	%f101, [%rd25+1024];
	sub.f32 	%f102, %f101, %f44;
	ld.global.f32 	%f103, [%rd25+2048];
	sub.f32 	%f104, %f103, %f44;
	mul.f32 	%f105, %f104, %f104;
	ld.global.f32 	%f106, [%rd25+3072];
	sub.f32 	%f107, %f106, %f44;
	ld.global.f32 	%f108, [%rd25+4096];
	sub.f32 	%f109, %f108, %f44;
	mul.f32 	%f110, %f109, %f109;
	ld.global.f32 	%f111, [%rd25+5120];
	sub.f32 	%f112, %f111, %f44;
	ld.global.f32 	%f113, [%rd25+6144];
	sub.f32 	%f114, %f113, %f44;
	mul.f32 	%f115, %f114, %f114;
	ld.global.f32 	%f116, [%rd25+7168];
	sub.f32 	%f117, %f116, %f44;
	ld.global.f32 	%f118, [%rd25+8192];
	sub.f32 	%f119, %f118, %f44;
	mul.f32 	%f120, %f119, %f119;
	ld.global.f32 	%f121, [%rd25+9216];
	sub.f32 	%f122, %f121, %f44;
	ld.global.f32 	%f123, [%rd25+10240];
	sub.f32 	%f124, %f123, %f44;
	mul.f32 	%f125, %f124, %f124;
	ld.global.f32 	%f126, [%rd25+11264];
	sub.f32 	%f127, %f126, %f44;
	ld.global.f32 	%f128, [%rd25+12288];
	sub.f32 	%f129, %f128, %f44;
	mul.f32 	%f130, %f129, %f129;
	ld.global.f32 	%f131, [%rd25+13312];
	sub.f32 	%f132, %f131, %f44;
	ld.global.f32 	%f133, [%rd25+14336];
	sub.f32 	%f134, %f133, %f44;
	mul.f32 	%f135, %f134, %f134;
	ld.global.f32 	%f136, [%rd25+15360];
	sub.f32 	%f137, %f136, %f44;
	fma.rn.f32 	%f138, %f100, %f100, %f435;
	fma.rn.f32 	%f139, %f102, %f102, %f105;
	fma.rn.f32 	%f140, %f107, %f107, %f110;
	fma.rn.f32 	%f141, %f112, %f112, %f115;
	fma.rn.f32 	%f142, %f117, %f117, %f120;
	fma.rn.f32 	%f143, %f122, %f122, %f125;
	fma.rn.f32 	%f144, %f127, %f127, %f130;
	fma.rn.f32 	%f145, %f132, %f132, %f135;
	add.f32 	%f146, %f138, %f139;
	add.f32 	%f147, %f140, %f141;
	add.f32 	%f148, %f142, %f143;
	add.f32 	%f149, %f144, %f145;
	add.f32 	%f150, %f146, %f147;
	add.f32 	%f151, %f148, %f149;
	add.f32 	%f152, %f150, %f151;
	fma.rn.f32 	%f435, %f137, %f137, %f152;
	sub.s64 	%rd26, %rd19, %rd53;
	setp.lt.u64 	%p4, %rd26, 4096;
	@%p4 bra 	$L__BB7_45;
	add.s64 	%rd53, %rd53, 4096;
	setp.le.u64 	%p5, %rd53, %rd8;
	@%p5 bra 	$L__BB7_30;
$L__BB7_32:
	setp.le.u64 	%p6, %rd19, %rd53;
	cvt.u32.u64 	%r42, %rd53;
	cvt.u32.u64 	%r43, %rd19;
	sub.s32 	%r44, %r43, %r42;
	setp.ge.s32 	%p7, %r24, %r44;
	or.pred  	%p8, %p6, %p7;
	@%p8 bra 	$L__BB7_45;
	not.b32 	%r47, %r24;
	add.s32 	%r48, %r47, %r43;
	sub.s32 	%r50, %r48, %r42;
	shr.u32 	%r51, %r50, 8;
	add.s32 	%r25, %r51, 1;
	and.b32  	%r26, %r25, 15;
	setp.lt.u32 	%p9, %r50, 3840;
	mov.u32 	%r167, %r24;
	@%p9 bra 	$L__BB7_36;
	and.b32  	%r52, %r25, 33554416;
	neg.s32 	%r165, %r52;
	add.s64 	%rd27, %rd53, %rd6;
	shl.b64 	%rd28, %rd27, 2;
	add.s64 	%rd29, %rd28, %rd2;
	add.s64 	%rd54, %rd29, 8192;
	mov.u32 	%r167, %r24;
$L__BB7_35:
	.pragma "nounroll";
	ld.global.f32 	%f154, [%rd54+-8192];
	sub.f32 	%f155, %f154, %f44;
	fma.rn.f32 	%f156, %f155, %f155, %f435;
	ld.global.f32 	%f157, [%rd54+-7168];
	sub.f32 	%f158, %f157, %f44;
	fma.rn.f32 	%f159, %f158, %f158, %f156;
	ld.global.f32 	%f160, [%rd54+-6144];
	sub.f32 	%f161, %f160, %f44;
	fma.rn.f32 	%f162, %f161, %f161, %f159;
	ld.global.f32 	%f163, [%rd54+-5120];
	sub.f32 	%f164, %f163, %f44;
	fma.rn.f32 	%f165, %f164, %f164, %f162;
	ld.global.f32 	%f166, [%rd54+-4096];
	sub.f32 	%f167, %f166, %f44;
	fma.rn.f32 	%f168, %f167, %f167, %f165;
	ld.global.f32 	%f169, [%rd54+-3072];
	sub.f32 	%f170, %f169, %f44;
	fma.rn.f32 	%f171, %f170, %f170, %f168;
	ld.global.f32 	%f172, [%rd54+-2048];
	sub.f32 	%f173, %f172, %f44;
	fma.rn.f32 	%f174, %f173, %f173, %f171;
	ld.global.f32 	%f175, [%rd54+-1024];
	sub.f32 	%f176, %f175, %f44;
	fma.rn.f32 	%f177, %f176, %f176, %f174;
	ld.global.f32 	%f178, [%rd54];
	sub.f32 	%f179, %f178, %f44;
	fma.rn.f32 	%f180, %f179, %f179, %f177;
	ld.global.f32 	%f181, [%rd54+1024];
	sub.f32 	%f182, %f181, %f44;
	fma.rn.f32 	%f183, %f182, %f182, %f180;
	ld.global.f32 	%f184, [%rd54+2048];
	sub.f32 	%f185, %f184, %f44;
	fma.rn.f32 	%f186, %f185, %f185, %f183;
	ld.global.f32 	%f187, [%rd54+3072];
	sub.f32 	%f188, %f187, %f44;
	fma.rn.f32 	%f189, %f188, %f188, %f186;
	ld.global.f32 	%f190, [%rd54+4096];
	sub.f32 	%f191, %f190, %f44;
	fma.rn.f32 	%f192, %f191, %f191, %f189;
	ld.global.f32 	%f193, [%rd54+5120];
	sub.f32 	%f194, %f193, %f44;
	fma.rn.f32 	%f195, %f194, %f194, %f192;
	ld.global.f32 	%f196, [%rd54+6144];
	sub.f32 	%f197, %f196, %f44;
	fma.rn.f32 	%f198, %f197, %f197, %f195;
	ld.global.f32 	%f199, [%rd54+7168];
	sub.f32 	%f200, %f199, %f44;
	fma.rn.f32 	%f435, %f200, %f200, %f198;
	add.s32 	%r167, %r167, 4096;
	add.s32 	%r165, %r165, 16;
	add.s64 	%rd54, %rd54, 16384;
	setp.ne.s32 	%p10, %r165, 0;
	@%p10 bra 	$L__BB7_35;
$L__BB7_36:
	setp.eq.s32 	%p11, %r26, 0;
	@%p11 bra 	$L__BB7_45;
	and.b32  	%r33, %r25, 7;
	setp.lt.u32 	%p12, %r26, 8;
	@%p12 bra 	$L__BB7_39;
	cvt.u64.u32 	%rd30, %r167;
	add.s64 	%rd31, %rd53, %rd30;
	shl.b64 	%rd32, %rd31, 2;
	add.s64 	%rd33, %rd2, %rd32;
	ld.global.f32 	%f202, [%rd33];
	sub.f32 	%f203, %f202, %f44;
	fma.rn.f32 	%f204, %f203, %f203, %f435;
	ld.global.f32 	%f205, [%rd33+1024];
	sub.f32 	%f206, %f205, %f44;
	fma.rn.f32 	%f207, %f206, %f206, %f204;
	ld.global.f32 	%f208, [%rd33+2048];
	sub.f32 	%f209, %f208, %f44;
	fma.rn.f32 	%f210, %f209, %f209, %f207;
	ld.global.f32 	%f211, [%rd33+3072];
	sub.f32 	%f212, %f211, %f44;
	fma.rn.f32 	%f213, %f212, %f212, %f210;
	ld.global.f32 	%f214, [%rd33+4096];
	sub.f32 	%f215, %f214, %f44;
	fma.rn.f32 	%f216, %f215, %f215, %f213;
	ld.global.f32 	%f217, [%rd33+5120];
	sub.f32 	%f218, %f217, %f44;
	fma.rn.f32 	%f219, %f218, %f218, %f216;
	ld.global.f32 	%f220, [%rd33+6144];
	sub.f32 	%f221, %f220, %f44;
	fma.rn.f32 	%f222, %f221, %f221, %f219;
	ld.global.f32 	%f223, [%rd33+7168];
	sub.f32 	%f224, %f223, %f44;
	fma.rn.f32 	%f435, %f224, %f224, %f222;
	add.s32 	%r167, %r167, 2048;
$L__BB7_39:
	setp.eq.s32 	%p13, %r33, 0;
	@%p13 bra 	$L__BB7_45;
	and.b32  	%r36, %r25, 3;
	setp.lt.u32 	%p14, %r33, 4;
	@%p14 bra 	$L__BB7_42;
	cvt.u64.u32 	%rd34, %r167;
	add.s64 	%rd35, %rd53, %rd34;
	shl.b64 	%rd36, %rd35, 2;
	add.s64 	%rd37, %rd2, %rd36;
	ld.global.f32 	%f226, [%rd37];
	sub.f32 	%f227, %f226, %f44;
	fma.rn.f32 	%f228, %f227, %f227, %f435;
	ld.global.f32 	%f229, [%rd37+1024];
	sub.f32 	%f230, %f229, %f44;
	fma.rn.f32 	%f231, %f230, %f230, %f228;
	ld.global.f32 	%f232, [%rd37+2048];
	sub.f32 	%f233, %f232, %f44;
	fma.rn.f32 	%f234, %f233, %f233, %f231;
	ld.global.f32 	%f235, [%rd37+3072];
	sub.f32 	%f236, %f235, %f44;
	fma.rn.f32 	%f435, %f236, %f236, %f234;
	add.s32 	%r167, %r167, 1024;
$L__BB7_42:
	setp.eq.s32 	%p15, %r36, 0;
	@%p15 bra 	$L__BB7_45;
	cvt.u64.u32 	%rd38, %r167;
	add.s64 	%rd39, %rd53, %rd38;
	shl.b64 	%rd40, %rd39, 2;
	add.s64 	%rd55, %rd2, %rd40;
	neg.s32 	%r170, %r36;
$L__BB7_44:
	.pragma "nounroll";
	ld.global.f32 	%f237, [%rd55];
	sub.f32 	%f238, %f237, %f44;
	fma.rn.f32 	%f435, %f238, %f238, %f435;
	add.s64 	%rd55, %rd55, 1024;
	add.s32 	%r170, %r170, 1;
	setp.ne.s32 	%p16, %r170, 0;
	@%p16 bra 	$L__BB7_44;
$L__BB7_45:
	// begin inline asm
	mov.u32 %r53, %laneid;
	// end inline asm
	mov.b32 	%r55, %f435;
	mov.b32 	%r56, 1;
	mov.b32 	%r77, 31;
	mov.b32 	%r78, -1;
	// begin inline asm
	shfl.sync.down.b32 %r54, %r55, %r56, %r77, %r78;
	// end inline asm
	setp.gt.s32 	%p17, %r53, 30;
	mov.b32 	%f239, %r54;
	add.f32 	%f240, %f435, %f239;
	selp.f32 	%f241, %f435, %f240, %p17;
	mov.b32 	%r60, %f241;
	mov.b32 	%r61, 2;
	// begin inline asm
	shfl.sync.down.b32 %r59, %r60, %r61, %r77, %r78;
	// end inline asm
	setp.gt.s32 	%p18, %r53, 29;
	mov.b32 	%f242, %r59;
	add.f32 	%f243, %f241, %f242;
	selp.f32 	%f244, %f241, %f243, %p18;
	mov.b32 	%r65, %f244;
	mov.b32 	%r66, 4;
	// begin inline asm
	shfl.sync.down.b32 %r64, %r65, %r66, %r77, %r78;
	// end inline asm
	setp.gt.s32 	%p19, %r53, 27;
	mov.b32 	%f245, %r64;
	add.f32 	%f246, %f244, %f245;
	selp.f32 	%f247, %f244, %f246, %p19;
	mov.b32 	%r70, %f247;
	mov.b32 	%r71, 8;
	// begin inline asm
	shfl.sync.down.b32 %r69, %r70, %r71, %r77, %r78;
	// end inline asm
	setp.gt.s32 	%p20, %r53, 23;
	mov.b32 	%f248, %r69;
	add.f32 	%f249, %f247, %f248;
	selp.f32 	%f250, %f247, %f249, %p20;
	mov.b32 	%r75, %f250;
	mov.b32 	%r76, 16;
	// begin inline asm
	shfl.sync.down.b32 %r74, %r75, %r76, %r77, %r78;
	// end inline asm
	setp.gt.s32 	%p21, %r53, 15;
	mov.b32 	%f251, %r74;
	add.f32 	%f39, %f250, %f251;
	selp.f32 	%f436, %f250, %f39, %p21;
	setp.ne.s32 	%p22, %r53, 0;
	@%p22 bra 	$L__BB7_47;
	shr.u32 	%r79, %r24, 3;
	and.b32  	%r80, %r79, 124;
	mov.u32 	%r81, _ZZN3cub18CUB_300001_SM_10006detail6reduce28DeviceReduceSingleTileKernelINS2_10policy_hubIfyN4cuda3std3__44plusIfEEE10Policy1000EN6thrust24THRUST_300001_SM_1000_NS6detail15normal_iteratorINSD_10device_ptrIKfEEEEPfyS9_ff11variance_opEEvT0_T1_T2_T3_T4_T6_E12temp_storage;
	add.s32 	%r82, %r81, %r80;
	st.shared.f32 	[%r82+8], %f39;
$L__BB7_47:
	bar.sync 	0;
	setp.ne.s32 	%p23, %r24, 0;
	@%p23 bra 	$L__BB7_49;
	ld.shared.f32 	%f252, [_ZZN3cub18CUB_300001_SM_10006detail6reduce28DeviceReduceSingleTileKernelINS2_10policy_hubIfyN4cuda3std3__44plusIfEEE10Policy1000EN6thrust24THRUST_300001_SM_1000_NS6detail15normal_iteratorINSD_10device_ptrIKfEEEEPfyS9_ff11variance_opEEvT0_T1_T2_T3_T4_T6_E12temp_storage+12];
	add.f32 	%f253, %f436, %f252;
	ld.shared.f32 	%f254, [_ZZN3cub18CUB_300001_SM_10006detail6reduce28DeviceReduceSingleTileKernelINS2_10policy_hubIfyN4cuda3std3__44plusIfEEE10Policy1000EN6thrust24THRUST_300001_SM_1000_NS6detail15normal_iteratorINSD_10device_ptrIKfEEEEPfyS9_ff11variance_opEEvT0_T1_T2_T3_T4_T6_E12temp_storage+16];
	add.f32 	%f255, %f253, %f254;
	ld.shared.f32 	%f256, [_ZZN3cub18CUB_300001_SM_10006detail6reduce28DeviceReduceSingleTileKernelINS2_10policy_hubIfyN4cuda3std3__44plusIfEEE10Policy1000EN6thrust24THRUST_300001_SM_1000_NS6detail15normal_iteratorINSD_10device_ptrIKfEEEEPfyS9_ff11variance_opEEvT0_T1_T2_T3_T4_T6_E12temp_storage+20];
	add.f32 	%f257, %f255, %f256;
	ld.shared.f32 	%f258, [_ZZN3cub18CUB_300001_SM_10006detail6reduce28DeviceReduceSingleTileKernelINS2_10policy_hubIfyN4cuda3std3__44plusIfEEE10Policy1000EN6thrust24THRUST_300001_SM_1000_NS6detail15normal_iteratorINSD_10device_ptrIKfEEEEPfyS9_ff11variance_opEEvT0_T1_T2_T3_T4_T6_E12temp_storage+24];
	add.f32 	%f259, %f257, %f258;
	ld.shared.f32 	%f260, [_ZZN3cub18CUB_300001_SM_10006detail6reduce28DeviceReduceSingleTileKernelINS2_10policy_hubIfyN4cuda3std3__44plusIfEEE10Policy1000EN6thrust24THRUST_300001_SM_1000_NS6detail15normal_iteratorINSD_10device_ptrIKfEEEEPfyS9_ff11variance_opEEvT0_T1_T2_T3_T4_T6_E12temp_storage+28];
	add.f32 	%f261, %f259, %f260;
	ld.shared.f32 	%f262, [_ZZN3cub18CUB_300001_SM_10006detail6reduce28DeviceReduceSingleTileKernelINS2_10policy_hubIfyN4cuda3std3__44plusIfEEE10Policy1000EN6thrust24THRUST_300001_SM_1000_NS6detail15normal_iteratorINSD_10device_ptrIKfEEEEPfyS9_ff11variance_opEEvT0_T1_T2_T3_T4_T6_E12temp_storage+32];
	add.f32 	%f263, %f261, %f262;
	ld.shared.f32 	%f264, [_ZZN3cub18CUB_300001_SM_10006detail6reduce28DeviceReduceSingleTileKernelINS2_10policy_hubIfyN4cuda3std3__44plusIfEEE10Policy1000EN6thrust24THRUST_300001_SM_1000_NS6detail15normal_iteratorINSD_10device_ptrIKfEEEEPfyS9_ff11variance_opEEvT0_T1_T2_T3_T4_T6_E12temp_storage+36];
	add.f32 	%f436, %f263, %f264;
$L__BB7_49:
	mov.u32 	%r155, %tid.x;
	setp.ne.s32 	%p57, %r155, 0;
	@%p57 bra 	$L__BB7_51;
	add.f32 	%f414, %f43, %f436;
	st.global.f32 	[%rd1], %f414;
$L__BB7_51:
	ret;

}
	// .globl	_ZN3cub18CUB_300001_SM_10006detail6reduce18DeviceReduceKernelINS2_10policy_hubIfyN4cuda3std3__44plusIfEEE10Policy1000EN6thrust24THRUST_300001_SM_1000_NS6detail15normal_iteratorINSD_10device_ptrIKfEEEEyS9_f11variance_opEEvT0_PT3_T1_NS0_13GridEvenShareISO_EET2_T4_
.visible .entry _ZN3cub18CUB_300001_SM_10006detail6reduce18DeviceReduceKernelINS2_10policy_hubIfyN4cuda3std3__44plusIfEEE10Policy1000EN6thrust24THRUST_300001_SM_1000_NS6detail15normal_iteratorINSD_10device_ptrIKfEEEEyS9_f11variance_opEEvT0_PT3_T1_NS0_13GridEvenShareISO_EET2_T4_(
	.param .align 8 .b8 _ZN3cub18CUB_300001_SM_10006detail6reduce18DeviceReduceKernelINS2_10policy_hubIfyN4cuda3std3__44plusIfEEE10Policy1000EN6thrust24THRUST_300001_SM_1000_NS6detail15normal_iteratorINSD_10device_ptrIKfEEEEyS9_f11variance_opEEvT0_PT3_T1_NS0_13GridEvenShareISO_EET2_T4__param_0[8],
	.param .u64 .ptr .align 1 _ZN3cub18CUB_300001_SM_10006detail6reduce18DeviceReduceKernelINS2_10policy_hubIfyN4cuda3std3__44plusIfEEE10Policy1000EN6thrust24THRUST_300001_SM_1000_NS6detail15normal_iteratorINSD_10device_ptrIKfEEEEyS9_f11variance_opEEvT0_PT3_T1_NS0_13GridEvenShareISO_EET2_T4__param_1,
	.param .u64 _ZN3cub18CUB_300001_SM_10006detail6reduce18DeviceReduceKernelINS2_10policy_hubIfyN4cuda3std3__44plusIfEEE10Policy1000EN6thrust24THRUST_300001_SM_1000_NS6detail15normal_iteratorINSD_10device_ptrIKfEEEEyS9_f11variance_opEEvT0_PT3_T1_NS0_13GridEvenShareISO_EET2_T4__param_2,
	.param .align 8 .b8 _ZN3cub18CUB_300001_SM_10006detail6reduce18DeviceReduceKernelINS2_10policy_hubIfyN4cuda3std3__44plusIfEEE10Policy1000EN6thrust24THRUST_300001_SM_1000_NS6detail15normal_iteratorINSD_10device_ptrIKfEEEEyS9_f11variance_opEEvT0_PT3_T1_NS0_13GridEvenShareISO_EET2_T4__param_3[72],
	.param .align 1 .b8 _ZN3cub18CUB_300001_SM_10006detail6reduce18DeviceReduceKernelINS2_10policy_hubIfyN4cuda3std3__44plusIfEEE10Policy1000EN6thrust24THRUST_300001_SM_1000_NS6detail15normal_iteratorINSD_10device_ptrIKfEEEEyS9_f11variance_opEEvT0_PT3_T1_NS0_13GridEvenShareISO_EET2_T4__param_4[1],
	.param .align 4 .b8 _ZN3cub18CUB_300001_SM_10006detail6reduce18DeviceReduceKernelINS2_10policy_hubIfyN4cuda3std3__44plusIfEEE10Policy1000EN6thrust24THRUST_300001_SM_1000_NS6detail15normal_iteratorINSD_10device_ptrIKfEEEEyS9_f11variance_opEEvT0_PT3_T1_NS0_13GridEvenShareISO_EET2_T4__param_5[4]
)
.maxntid 256
{
	.reg .pred 	%p<57>;
	.reg .b16 	%rs<4>;
	.reg .b32 	%r<205>;
	.reg .b32 	%f<432>;
	.reg .b64 	%rd<74>;
	// demoted variable
	.shared .align 4 .b8 _ZZN3cub18CUB_300001_SM_10006detail6reduce18DeviceReduceKernelINS2_10policy_hubIfyN4cuda3std3__44plusIfEEE10Policy1000EN6thrust24THRUST_300001_SM_1000_NS6detail15normal_iteratorINSD_10device_ptrIKfEEEEyS9_f11variance_opEEvT0_PT3_T1_NS0_13GridEvenShareISO_EET2_T4_E12temp_storage[44];
	ld.param.f32 	%f1, [_ZN3cub18CUB_300001_SM_10006detail6reduce18DeviceReduceKernelINS2_10policy_hubIfyN4cuda3std3__44plusIfEEE10Policy1000EN6thrust24THRUST_300001_SM_1000_NS6detail15normal_iteratorINSD_10device_ptrIKfEEEEyS9_f11variance_opEEvT0_PT3_T1_NS0_13GridEvenShareISO_EET2_T4__param_5];
	ld.param.u64 	%rd1, [_ZN3cub18CUB_300001_SM_10006detail6reduce18DeviceReduceKernelINS2_10policy_hubIfyN4cuda3std3__44plusIfEEE10Policy1000EN6thrust24THRUST_300001_SM_1000_NS6detail15normal_iteratorINSD_10device_ptrIKfEEEEyS9_f11variance_opEEvT0_PT3_T1_NS0_13GridEvenShareISO_EET2_T4__param_3+32];
	ld.param.u32 	%r1, [_ZN3cub18CUB_300001_SM_10006detail6reduce18DeviceReduceKernelINS2_10policy_hubIfyN4cuda3std3__44plusIfEEE10Policy1000EN6thrust24THRUST_300001_SM_1000_NS6detail15normal_iteratorINSD_10device_ptrIKfEEEEyS9_f11variance_opEEvT0_PT3_T1_NS0_13GridEvenShareISO_EET2_T4__param_3+40];
	ld.param.u64 	%rd25, [_ZN3cub18CUB_300001_SM_10006detail6reduce18DeviceReduceKernelINS2_10policy_hubIfyN4cuda3std3__44plusIfEEE10Policy1000EN6thrust24THRUST_300001_SM_1000_NS6detail15normal_iteratorINSD_10device_ptrIKfEEEEyS9_f11variance_opEEvT0_PT3_T1_NS0_13GridEvenShareISO_EET2_T4__param_0];
	ld.param.u64 	%rd24, [_ZN3cub18CUB_300001_SM_10006detail6reduce18DeviceReduceKernelINS2_10policy_hubIfyN4cuda3std3__44plusIfEEE10Policy1000EN6thrust24THRUST_300001_SM_1000_NS6detail15normal_iteratorINSD_10device_ptrIKfEEEEyS9_f11variance_opEEvT0_PT3_T1_NS0_13GridEvenShareISO_EET2_T4__param_1];
	cvta.to.global.u64 	%rd2, %rd25;
	mov.u32 	%r2, %ctaid.x;
	shl.b32 	%r50, %r1, 12;
	cvt.s64.s32 	%rd3, %r50;
	shl.b32 	%r51, %r2, 12;
	cvt.u64.u32 	%rd4, %r51;
	sub.s64 	%rd5, %rd1, %rd4;
	setp.gt.u64 	%p1, %rd5, 4095;
	@%p1 bra 	$L__BB8_25;
	cvt.u32.u64 	%r111, %rd4;
	cvt.u32.u64 	%r3, %rd1;
	sub.s32 	%r4, %r3, %r111;
	mov.u32 	%r5, %tid.x;
	setp.ge.s32 	%p23, %r5, %r4;
	mov.f32 	%f420, 0f00000000;
	mov.u32 	%r192, %r5;
	@%p23 bra 	$L__BB8_3;
	add.s32 	%r113, %r111, %r5;
	mul.wide.u32 	%rd48, %r113, 4;
	add.s64 	%rd49, %rd2, %rd48;
	ld.global.f32 	%f263, [%rd49];
	sub.f32 	%f264, %f263, %f1;
	mul.f32 	%f420, %f264, %f264;
	add.s32 	%r192, %r5, 256;
$L__BB8_3:
	setp.ge.s32 	%p24, %r192, %r4;
	@%p24 bra 	$L__BB8_16;
	not.b32 	%r115, %r192;
	add.s32 	%r116, %r115, %r3;
	sub.s32 	%r117, %r116, %r111;
	shr.u32 	%r118, %r117, 8;
	add.s32 	%r8, %r118, 1;
	and.b32  	%r9, %r8, 15;
	setp.lt.u32 	%p25, %r117, 3840;
	@%p25 bra 	$L__BB8_7;
	and.b32  	%r119, %r8, 33554416;
	neg.s32 	%r190, %r119;
	mul.wide.u32 	%rd50, %r2, 16384;
	mul.wide.u32 	%rd51, %r192, 4;
	or.b64  	%rd52, %rd50, %rd51;
	add.s64 	%rd53, %rd52, %rd2;
	add.s64 	%rd68, %rd53, 8192;
$L__BB8_6:
	.pragma "nounroll";
	ld.global.f32 	%f266, [%rd68+-8192];
	sub.f32 	%f267, %f266, %f1;
	fma.rn.f32 	%f268, %f267, %f267, %f420;
	ld.global.f32 	%f269, [%rd68+-7168];
	sub.f32 	%f270, %f269, %f1;
	fma.rn.f32 	%f271, %f270, %f270, %f268;
	ld.global.f32 	%f272, [%rd68+-6144];
	sub.f32 	%f273, %f272, %f1;
	fma.rn.f32 	%f274, %f273, %f273, %f271;
	ld.global.f32 	%f275, [%rd68+-5120];
	sub.f32 	%f276, %f275, %f1;
	fma.rn.f32 	%f277, %f276, %f276, %f274;
	ld.global.f32 	%f278, [%rd68+-4096];
	sub.f32 	%f279, %f278, %f1;
	fma.rn.f32 	%f280, %f279, %f279, %f277;
	ld.global.f32 	%f281, [%rd68+-3072];
	sub.f32 	%f282, %f281, %f1;
	fma.rn.f32 	%f283, %f282, %f282, %f280;
	ld.global.f32 	%f284, [%rd68+-2048];
	sub.f32 	%f285, %f284, %f1;
	fma.rn.f32 	%f286, %f285, %f285, %f283;
	ld.global.f32 	%f287, [%rd68+-1024];
	sub.f32 	%f288, %f287, %f1;
	fma.rn.f32 	%f289, %f288, %f288, %f286;
	ld.global.f32 	%f290, [%rd68];
	sub.f32 	%f291, %f290, %f1;
	fma.rn.f32 	%f292, %f291, %f291, %f289;
	ld.global.f32 	%f293, [%rd68+1024];
	sub.f32 	%f294, %f293, %f1;
	fma.rn.f32 	%f295, %f294, %f294, %f292;
	ld.global.f32 	%f296, [%rd68+2048];
	sub.f32 	%f297, %f296, %f1;
	fma.rn.f32 	%f298, %f297, %f297, %f295;
	ld.global.f32 	%f299, [%rd68+3072];
	sub.f32 	%f300, %f299, %f1;
	fma.rn.f32 	%f301, %f300, %f300, %f298;
	ld.global.f32 	%f302, [%rd68+4096];
	sub.f32 	%f303, %f302, %f1;
	fma.rn.f32 	%f304, %f303, %f303, %f301;
	ld.global.f32 	%f305, [%rd68+5120];
	sub.f32 	%f306, %f305, %f1;
	fma.rn.f32 	%f307, %f306, %f306, %f304;
	ld.global.f32 	%f308, [%rd68+6144];
	sub.f32 	%f309, %f308, %f1;
	fma.rn.f32 	%f310, %f309, %f309, %f307;
	ld.global.f32 	%f311, [%rd68+7168];
	sub.f32 	%f312, %f311, %f1;
	fma.rn.f32 	%f420, %f312, %f312, %f310;
	add.s32 	%r192, %r192, 4096;
	add.s32 	%r190, %r190, 16;
	add.s64 	%rd68, %rd68, 16384;
	setp.ne.s32 	%p26, %r190, 0;
	@%p26 bra 	$L__BB8_6;
$L__BB8_7:
	setp.eq.s32 	%p27, %r9, 0;
	@%p27 bra 	$L__BB8_16;
	and.b32  	%r16, %r8, 7;
	setp.lt.u32 	%p28, %r9, 8;
	@%p28 bra 	$L__BB8_10;
	cvt.s64.s32 	%rd54, %r192;
	add.s64 	%rd55, %rd54, %rd4;
	shl.b64 	%rd56, %rd55, 2;
	add.s64 	%rd57, %rd2, %rd56;
	ld.global.f32 	%f314, [%rd57];
	sub.f32 	%f315, %f314, %f1;
	fma.rn.f32 	%f316, %f315, %f315, %f420;
	ld.global.f32 	%f317, [%rd57+1024];
	sub.f32 	%f318, %f317, %f1;
	fma.rn.f32 	%f319, %f318, %f318, %f316;
	ld.global.f32 	%f320, [%rd57+2048];
	sub.f32 	%f321, %f320, %f1;
	fma.rn.f32 	%f322, %f321, %f321, %f319;
	ld.global.f32 	%f323, [%rd57+3072];
	sub.f32 	%f324, %f323, %f1;
	fma.rn.f32 	%f325, %f324, %f324, %f322;
	ld.global.f32 	%f326, [%rd57+4096];
	sub.f32 	%f327, %f326, %f1;
	fma.rn.f32 	%f328, %f327, %f327, %f325;
	ld.global.f32 	%f329, [%rd57+5120];
	sub.f32 	%f330, %f329, %f1;
	fma.rn.f32 	%f331, %f330, %f330, %f328;
	ld.global.f32 	%f332, [%rd57+6144];
	sub.f32 	%f333, %f332, %f1;
	fma.rn.f32 	%f334, %f333, %f333, %f331;
	ld.global.f32 	%f335, [%rd57+7168];
	sub.f32 	%f336, %f335, %f1;
	fma.rn.f32 	%f420, %f336, %f336, %f334;
	add.s32 	%r192, %r192, 2048;
$L__BB8_10:
	setp.eq.s32 	%p29, %r16, 0;
	@%p29 bra 	$L__BB8_16;
	and.b32  	%r19, %r8, 3;
	setp.lt.u32 	%p30, %r16, 4;
	@%p30 bra 	$L__BB8_13;
	cvt.s64.s32 	%rd58, %r192;
	add.s64 	%rd59, %rd58, %rd4;
	shl.b64 	%rd60, %rd59, 2;
	add.s64 	%rd61, %rd2, %rd60;
	ld.global.f32 	%f338, [%rd61];
	sub.f32 	%f339, %f338, %f1;
	fma.rn.f32 	%f340, %f339, %f339, %f420;
	ld.global.f32 	%f341, [%rd61+1024];
	sub.f32 	%f342, %f341, %f1;
	fma.rn.f32 	%f343, %f342, %f342, %f340;
	ld.global.f32 	%f344, [%rd61+2048];
	sub.f32 	%f345, %f344, %f1;
	fma.rn.f32 	%f346, %f345, %f345, %f343;
	ld.global.f32 	%f347, [%rd61+3072];
	sub.f32 	%f348, %f347, %f1;
	fma.rn.f32 	%f420, %f348, %f348, %f346;
	add.s32 	%r192, %r192, 1024;
$L__BB8_13:
	setp.eq.s32 	%p31, %r19, 0;
	@%p31 bra 	$L__BB8_16;
	mul.wide.u32 	%rd62, %r2, 16384;
	add.s64 	%rd9, %rd2, %rd62;
	neg.s32 	%r195, %r19;
$L__BB8_15:
	.pragma "nounroll";
	mul.wide.s32 	%rd63, %r192, 4;
	add.s64 	%rd64, %rd9, %rd63;
	ld.global.f32 	%f349, [%rd64];
	sub.f32 	%f350, %f349, %f1;
	fma.rn.f32 	%f420, %f350, %f350, %f420;
	add.s32 	%r192, %r192, 256;
	add.s32 	%r195, %r195, 1;
	setp.ne.s32 	%p32, %r195, 0;
	@%p32 bra 	$L__BB8_15;
$L__BB8_16:
	setp.lt.s32 	%p33, %r4, 256;
	@%p33 bra 	$L__BB8_21;
	// begin inline asm
	mov.u32 %r158, %laneid;
	// end inline asm
	mov.b32 	%r160, %f420;
	mov.b32 	%r161, 1;
	mov.b32 	%r182, 31;
	mov.b32 	%r183, -1;
	// begin inline asm
	shfl.sync.down.b32 %r159, %r160, %r161, %r182, %r183;
	// end inline asm
	setp.gt.s32 	%p49, %r158, 30;
	mov.b32 	%f385, %r159;
	add.f32 	%f386, %f420, %f385;
	selp.f32 	%f387, %f420, %f386, %p49;
	mov.b32 	%r165, %f387;
	mov.b32 	%r166, 2;
	// begin inline asm
	shfl.sync.down.b32 %r164, %r165, %r166, %r182, %r183;
	// end inline asm
	setp.gt.s32 	%p50, %r158, 29;
	mov.b32 	%f388, %r164;
	add.f32 	%f389, %f387, %f388;
	selp.f32 	%f390, %f387, %f389, %p50;
	mov.b32 	%r170, %f390;
	mov.b32 	%r171, 4;
	// begin inline asm
	shfl.sync.down.b32 %r169, %r170, %r171, %r182, %r183;
	// end inline asm
	setp.gt.s32 	%p51, %r158, 27;
	mov.b32 	%f391, %r169;
	add.f32 	%f392, %f390, %f391;
	selp.f32 	%f393, %f390, %f392, %p51;
	mov.b32 	%r175, %f393;
	mov.b32 	%r176, 8;
	// begin inline asm
	shfl.sync.down.b32 %r174, %r175, %r176, %r182, %r183;
	// end inline asm
	setp.gt.s32 	%p52, %r158, 23;
	mov.b32 	%f394, %r174;
	add.f32 	%f395, %f393, %f394;
	selp.f32 	%f396, %f393, %f395, %p52;
	mov.b32 	%r180, %f396;
	mov.b32 	%r181, 16;
	// begin inline asm
	shfl.sync.down.b32 %r179, %r180, %r181, %r182, %r183;
	// end inline asm
	setp.gt.s32 	%p53, %r158, 15;
	mov.b32 	%f397, %r179;
	add.f32 	%f17, %f396, %f397;
	selp.f32 	%f431, %f396, %f17, %p53;
	setp.ne.s32 	%p54, %r158, 0;
	@%p54 bra 	$L__BB8_19;
	shr.u32 	%r184, %r5, 3;
	and.b32  	%r185, %r184, 124;
	mov.u32 	%r186, _ZZN3cub18CUB_300001_SM_10006detail6reduce18DeviceReduceKernelINS2_10policy_hubIfyN4cuda3std3__44plusIfEEE10Policy1000EN6thrust24THRUST_300001_SM_1000_NS6detail15normal_iteratorINSD_10device_ptrIKfEEEEyS9_f11variance_opEEvT0_PT3_T1_NS0_13GridEvenShareISO_EET2_T4_E12temp_storage;
	add.s32 	%r187, %r186, %r185;
	st.shared.f32 	[%r187+8], %f17;
$L__BB8_19:
	bar.sync 	0;
	setp.ne.s32 	%p55, %r5, 0;
	@%p55 bra 	$L__BB8_46;
	ld.shared.f32 	%f398, [_ZZN3cub18CUB_300001_SM_10006detail6reduce18DeviceReduceKernelINS2_10policy_hubIfyN4cuda3std3__44plusIfEEE10Policy1000EN6thrust24THRUST_300001_SM_1000_NS6detail15normal_iteratorINSD_10device_ptrIKfEEEEyS9_f11variance_opEEvT0_PT3_T1_NS0_13GridEvenShareISO_EET2_T4_E12temp_storage+12];
	add.f32 	%f399, %f431, %f398;
	ld.shared.f32 	%f400, [_ZZN3cub18CUB_300001_SM_10006detail6reduce18DeviceReduceKernelINS2_10policy_hubIfyN4cuda3std3__44plusIfEEE10Policy1000EN6thrust24THRUST_300001_SM_1000_NS6detail15normal_iteratorINSD_10device_ptrIKfEEEEyS9_f11variance_opEEvT0_PT3_T1_NS0_13GridEvenShareISO_EET2_T4_E12temp_storage+16];
	add.f32 	%f401, %f399, %f400;
	ld.shared.f32 	%f402, [_ZZN3cub18CUB_300001_SM_10006detail6reduce18DeviceReduceKernelINS2_10policy_hubIfyN4cuda3std3__44plusIfEEE10Policy1000EN6thrust24THRUST_300001_SM_1000_NS6detail15normal_iteratorINSD_10device_ptrIKfEEEEyS9_f11variance_opEEvT0_PT3_T1_NS0_13GridEvenShareISO_EET2_T4_E12temp_storage+20];
	add.f32 	%f403, %f401, %f402;
	ld.shared.f32 	%f404, [_ZZN3cub18CUB_300001_SM_10006detail6reduce18DeviceReduceKernelINS2_10policy_hubIfyN4cuda3std3__44plusIfEEE10Policy1000EN6thrust24THRUST_300001_SM_1000_NS6detail15normal_iteratorINSD_10device_ptrIKfEEEEyS9_f11variance_opEEvT0_PT3_T1_NS0_13GridEvenShareISO_EET2_T4_E12temp_storage+24];
	add.f32 	%f405, %f403, %f404;
	ld.shared.f32 	%f406, [_ZZN3cub18CUB_300001_SM_10006detail6reduce18DeviceReduceKernelINS2_10policy_hubIfyN4cuda3std3__44plusIfEEE10Policy1000EN6thrust24THRUST_300001_SM_1000_NS6detail15normal_iteratorINSD_10device_ptrIKfEEEEyS9_f11variance_opEEvT0_PT3_T1_NS0_13GridEvenShareISO_EET2_T4_E12temp_storage+28];
	add.f32 	%f407, %f405, %f406;
	ld.shared.f32 	%f408, [_ZZN3cub18CUB_300001_SM_10006detail6reduce18DeviceReduceKernelINS2_10policy_hubIfyN4cuda3std3__44plusIfEEE10Policy1000EN6thrust24THRUST_300001_SM_1000_NS6detail15normal_iteratorINSD_10device_ptrIKfEEEEyS9_f11variance_opEEvT0_PT3_T1_NS0_13GridEvenShareISO_EET2_T4_E12temp_storage+32];
	add.f32 	%f409, %f407, %f408;
	ld.shared.f32 	%f410, [_ZZN3cub18CUB_300001_SM_10006detail6reduce18DeviceReduceKernelINS2_10policy_hubIfyN4cuda3std3__44plusIfEEE10Policy1000EN6thrust24THRUST_300001_SM_1000_NS6detail15normal_iteratorINSD_10device_ptrIKfEEEEyS9_f11variance_opEEvT0_PT3_T1_NS0_13GridEvenShareISO_EET2_T4_E12temp_storage+36];
	add.f32 	%f431, %f409, %f410;
	bra.uni 	$L__BB8_46;
$L__BB8_21:
	// begin inline asm
	mov.u32 %r120, %laneid;
	// end inline asm
	and.b32  	%r146, %r5, 992;
	add.s32 	%r147, %r146, 32;
	setp.gt.s32 	%p34, %r147, %r4;
	not.b32 	%r148, %r146;
	add.s32 	%r149, %r4, %r148;
	selp.b32 	%r144, %r149, 31, %p34;
	mov.b32 	%r122, %f420;
	mov.b32 	%r123, 1;
	mov.b32 	%r145, -1;
	// begin inline asm
	shfl.sync.down.b32 %r121, %r122, %r123, %r144, %r145;
	// end inline asm
	setp.lt.s32 	%p35, %r120, %r144;
	mov.b32 	%f351, %r121;
	add.f32 	%f352, %f420, %f351;
	selp.f32 	%f353, %f352, %f420, %p35;
	mov.b32 	%r127, %f353;
	mov.b32 	%r128, 2;
	// begin inline asm
	shfl.sync.down.b32 %r126, %r127, %r128, %r144, %r145;
	// end inline asm
	add.s32 	%r150, %r120, 2;
	setp.gt.s32 	%p36, %r150, %r144;
	mov.b32 	%f354, %r126;
	add.f32 	%f355, %f353, %f354;
	selp.f32 	%f356, %f353, %f355, %p36;
	mov.b32 	%r132, %f356;
	mov.b32 	%r133, 4;
	// begin inline asm
	shfl.sync.down.b32 %r131, %r132, %r133, %r144, %r145;
	// end inline asm
	add.s32 	%r151, %r120, 4;
	setp.gt.s32 	%p37, %r151, %r144;
	mov.b32 	%f357, %r131;
	add.f32 	%f358, %f356, %f357;
	selp.f32 	%f359, %f356, %f358, %p37;
	mov.b32 	%r137, %f359;
	mov.b32 	%r138, 8;
	// begin inline asm
	shfl.sync.down.b32 %r136, %r137, %r138, %r144, %r145;
	// end inline asm
	add.s32 	%r152, %r120, 8;
	setp.gt.s32 	%p38, %r152, %r144;
	mov.b32 	%f360, %r136;
	add.f32 	%f361, %f359, %f360;
	selp.f32 	%f362, %f359, %f361, %p38;
	mov.b32 	%r142, %f362;
	mov.b32 	%r143, 16;
	// begin inline asm
	shfl.sync.down.b32 %r141, %r142, %r143, %r144, %r145;
	// end inline asm
	add.s32 	%r153, %r120, 16;
	setp.gt.s32 	%p39, %r153, %r144;
	mov.b32 	%f363, %r141;
	add.f32 	%f364, %f362, %f363;
	selp.f32 	%f431, %f362, %f364, %p39;
	setp.ne.s32 	%p40, %r120, 0;
	@%p40 bra 	$L__BB8_23;
	shr.u32 	%r154, %r5, 3;
	and.b32  	%r155, %r154, 124;
	mov.u32 	%r156, _ZZN3cub18CUB_300001_SM_10006detail6reduce18DeviceReduceKernelINS2_10policy_hubIfyN4cuda3std3__44plusIfEEE10Policy1000EN6thrust24THRUST_300001_SM_1000_NS6detail15normal_iteratorINSD_10device_ptrIKfEEEEyS9_f11variance_opEEvT0_PT3_T1_NS0_13GridEvenShareISO_EET2_T4_E12temp_storage;
	add.s32 	%r157, %r156, %r155;
	st.shared.f32 	[%r157+8], %f431;
$L__BB8_23:
	bar.sync 	0;
	setp.ne.s32 	%p41, %r5, 0;
	@%p41 bra 	$L__BB8_46;
	setp.gt.s32 	%p42, %r4, 32;
	ld.shared.f32 	%f365, [_ZZN3cub18CUB_300001_SM_10006detail6reduce18DeviceReduceKernelINS2_10policy_hubIfyN4cuda3std3__44plusIfEEE10Policy1000EN6thrust24THRUST_300001_SM_1000_NS6detail15normal_iteratorINSD_10device_ptrIKfEEEEyS9_f11variance_opEEvT0_PT3_T1_NS0_13GridEvenShareISO_EET2_T4_E12temp_storage+12];
	add.f32 	%f366, %f431, %f365;
	selp.f32 	%f367, %f366, %f431, %p42;
	setp.gt.s32 	%p43, %r4, 64;
	ld.shared.f32 	%f368, [_ZZN3cub18CUB_300001_SM_10006detail6reduce18DeviceReduceKernelINS2_10policy_hubIfyN4cuda3std3__44plusIfEEE10Policy1000EN6thrust24THRUST_300001_SM_1000_NS6detail15normal_iteratorINSD_10device_ptrIKfEEEEyS9_f11variance_opEEvT0_PT3_T1_NS0_13GridEvenShareISO_EET2_T4_E12temp_storage+16];
	add.f32 	%f369, %f368, %f367;
	selp.f32 	%f370, %f369, %f367, %p43;
	setp.gt.s32 	%p44, %r4, 96;
	ld.shared.f32 	%f371, [_ZZN3cub18CUB_300001_SM_10006detail6reduce18DeviceReduceKernelINS2_10policy_hubIfyN4cuda3std3__44plusIfEEE10Policy1000EN6thrust24THRUST_300001_SM_1000_NS6detail15normal_iteratorINSD_10device_ptrIKfEEEEyS9_f11variance_opEEvT0_PT3_T1_NS0_13GridEvenShareISO_EET2_T4_E12temp_storage+20];
	add.f32 	%f372, %f371, %f370;
	selp.f32 	%f373, %f372, %f370, %p44;
	setp.gt.s32 	%p45, %r4, 128;
	ld.shared.f32 	%f374, [_ZZN3cub18CUB_300001_SM_10006detail6reduce18DeviceReduceKernelINS2_10policy_hubIfyN4cuda3std3__44plusIfEEE10Policy1000EN6thrust24THRUST_300001_SM_1000_NS6detail15normal_iteratorINSD_10device_ptrIKfEEEEyS9_f11variance_opEEvT0_PT3_T1_NS0_13GridEvenShareISO_EET2_T4_E12temp_storage+24];
	add.f32 	%f375, %f374, %f373;
	selp.f32 	%f376, %f375, %f373, %p45;
	setp.gt.s32 	%p46, %r4, 160;
	ld.shared.f32 	%f377, [_ZZN3cub18CUB_300001_SM_10006detail6reduce18DeviceReduceKernelINS2_10policy_hubIfyN4cuda3std3__44plusIfEEE10Policy1000EN6thrust24THRUST_300001_SM_1000_NS6detail15normal_iteratorINSD_10device_ptrIKfEEEEyS9_f11variance_opEEvT0_PT3_T1_NS0_13GridEvenShareISO_EET2_T4_E12temp_storage+28];
	add.f32 	%f378, %f377, %f376;
	selp.f32 	%f379, %f378, %f376, %p46;
	setp.gt.s32 	%p47, %r4, 192;
	ld.shared.f32 	%f380, [_ZZN3cub18CUB_300001_SM_10006detail6reduce18DeviceReduceKernelINS2_10policy_hubIfyN4cuda3std3__44plusIfEEE10Policy1000EN6thrust24THRUST_300001_SM_1000_NS6detail15normal_iteratorINSD_10device_ptrIKfEEEEyS9_f11variance_opEEvT0_PT3_T1_NS0_13GridEvenShareISO_EET2_T4_E12temp_storage+32];
	add.f32 	%f381, %f380, %f379;
	selp.f32 	%f382, %f381, %f379, %p47;
	setp.gt.s32 	%p48, %r4, 224;
	ld.shared.f32 	%f383, [_ZZN3cub18CUB_300001_SM_10006detail6reduce18DeviceReduceKernelINS2_10policy_hubIfyN4cuda3std3__44plusIfEEE10Policy1000EN6thrust24THRUST_300001_SM_1000_NS6detail15normal_iteratorINSD_10device_ptrIKfEEEEyS9_f11variance_opEEvT0_PT3_T1_NS0_13GridEvenShareISO_EET2_T4_E12temp_storage+36];
	add.f32 	%f384, %f383, %f382;
	selp.f32 	%f431, %f384, %f382, %p48;
	bra.uni 	$L__BB8_46;
$L__BB8_25:
	cvt.u32.u64 	%r52, %rd4;
	mov.u32 	%r27, %tid.x;
	add.s32 	%r53, %r27, %r52;
	mul.wide.u32 	%rd26, %r53, 4;
	add.s64 	%rd27, %rd2, %rd26;
	ld.global.f32 	%f42, [%rd27];
	sub.f32 	%f43, %f42, %f1;
	ld.global.f32 	%f44, [%rd27+1024];
	sub.f32 	%f45, %f44, %f1;
	mul.f32 	%f46, %f45, %f45;
	ld.global.f32 	%f47, [%rd27+2048];
	sub.f32 	%f48, %f47, %f1;
	ld.global.f32 	%f49, [%rd27+3072];
	sub.f32 	%f50, %f49, %f1;
	mul.f32 	%f51, %f50, %f50;
	ld.global.f32 	%f52, [%rd27+4096];
	sub.f32 	%f53, %f52, %f1;
	ld.global.f32 	%f54, [%rd27+5120];
	sub.f32 	%f55, %f54, %f1;
	mul.f32 	%f56, %f55, %f55;
	ld.global.f32 	%f57, [%rd27+6144];
	sub.f32 	%f58, %f57, %f1;
	ld.global.f32 	%f59, [%rd27+7168];
	sub.f32 	%f60, %f59, %f1;
	mul.f32 	%f61, %f60, %f60;
	ld.global.f32 	%f62, [%rd27+8192];
	sub.f32 	%f63, %f62, %f1;
	ld.global.f32 	%f64, [%rd27+9216];
	sub.f32 	%f65, %f64, %f1;
	mul.f32 	%f66, %f65, %f65;
	ld.global.f32 	%f67, [%rd27+10240];
	sub.f32 	%f68, %f67, %f1;
	ld.global.f32 	%f69, [%rd27+11264];
	sub.f32 	%f70, %f69, %f1;
	mul.f32 	%f71, %f70, %f70;
	ld.global.f32 	%f72, [%rd27+12288];
	sub.f32 	%f73, %f72, %f1;
	ld.global.f32 	%f74, [%rd27+13312];
	sub.f32 	%f75, %f74, %f1;
	mul.f32 	%f76, %f75, %f75;
	ld.global.f32 	%f77, [%rd27+14336];
	sub.f32 	%f78, %f77, %f1;
	ld.global.f32 	%f79, [%rd27+15360];
	sub.f32 	%f80, %f79, %f1;
	mul.f32 	%f81, %f80, %f80;
	fma.rn.f32 	%f82, %f43, %f43, %f46;
	fma.rn.f32 	%f83, %f48, %f48, %f51;
	fma.rn.f32 	%f84, %f53, %f53, %f56;
	fma.rn.f32 	%f85, %f58, %f58, %f61;
	fma.rn.f32 	%f86, %f63, %f63, %f66;
	fma.rn.f32 	%f87, %f68, %f68, %f71;
	fma.rn.f32 	%f88, %f73, %f73, %f76;
	fma.rn.f32 	%f89, %f78, %f78, %f81;
	add.f32 	%f90, %f82, %f83;
	add.f32 	%f91, %f84, %f85;
	add.f32 	%f92, %f86, %f87;
	add.f32 	%f93, %f88, %f89;
	add.f32 	%f94, %f90, %f91;
	add.f32 	%f95, %f92, %f93;
	add.f32 	%f430, %f94, %f95;
	setp.lt.u64 	%p2, %rd5, %rd3;
	@%p2 bra 	$L__BB8_42;
	cvt.u32.u64 	%r55, %rd3;
	cvt.u64.u32 	%rd10, %r27;
	add.s64 	%rd70, %rd4, %rd3;
	cvt.u32.u64 	%r28, %rd1;
	not.b32 	%r57, %r27;
	add.s32 	%r58, %r57, %r28;
	sub.s32 	%r59, %r58, %r55;
	sub.s32 	%r197, %r59, %r52;
	add.s64 	%rd28, %rd70, %rd10;
	shl.b64 	%rd29, %rd28, 2;
	add.s64 	%rd30, %rd29, %rd2;
	add.s64 	%rd69, %rd30, 8192;
	mov.b32 	%r198, 0;
	mov.u64 	%rd71, %rd4;
$L__BB8_27:
	add.s64 	%rd71, %rd71, %rd3;
	add.s64 	%rd31, %rd1, -4096;
	setp.gt.u64 	%p3, %rd71, %rd31;
	@%p3 bra 	$L__BB8_29;
	cvt.u32.u64 	%r60, %rd3;
	add.s64 	%rd32, %rd71, %rd10;
	shl.b64 	%rd33, %rd32, 2;
	add.s64 	%rd34, %rd2, %rd33;
	ld.global.f32 	%f96, [%rd34];
	sub.f32 	%f97, %f96, %f1;
	ld.global.f32 	%f98, [%rd34+1024];
	sub.f32 	%f99, %f98, %f1;
	ld.global.f32 	%f100, [%rd34+2048];
	sub.f32 	%f101, %f100, %f1;
	mul.f32 	%f102, %f101, %f101;
	ld.global.f32 	%f103, [%rd34+3072];
	sub.f32 	%f104, %f103, %f1;
	ld.global.f32 	%f105, [%rd34+4096];
	sub.f32 	%f106, %f105, %f1;
	mul.f32 	%f107, %f106, %f106;
	ld.global.f32 	%f108, [%rd34+5120];
	sub.f32 	%f109, %f108, %f1;
	ld.global.f32 	%f110, [%rd34+6144];
	sub.f32 	%f111, %f110, %f1;
	mul.f32 	%f112, %f111, %f111;
	ld.global.f32 	%f113, [%rd34+7168];
	sub.f32 	%f114, %f113, %f1;
	ld.global.f32 	%f115, [%rd34+8192];
	sub.f32 	%f116, %f115, %f1;
	mul.f32 	%f117, %f116, %f116;
	ld.global.f32 	%f118, [%rd34+9216];
	sub.f32 	%f119, %f118, %f1;
	ld.global.f32 	%f120, [%rd34+10240];
	sub.f32 	%f121, %f120, %f1;
	mul.f32 	%f122, %f121, %f121;
	ld.global.f32 	%f123, [%rd34+11264];
	sub.f32 	%f124, %f123, %f1;
	ld.global.f32 	%f125, [%rd34+12288];
	sub.f32 	%f126, %f125, %f1;
	mul.f32 	%f127, %f126, %f126;
	ld.global.f32 	%f128, [%rd34+13312];
	sub.f32 	%f129, %f128, %f1;
	ld.global.f32 	%f130, [%rd34+14336];
	sub.f32 	%f131, %f130, %f1;
	mul.f32 	%f132, %f131, %f131;
	ld.global.f32 	%f133, [%rd34+15360];
	sub.f32 	%f134, %f133, %f1;
	fma.rn.f32 	%f135, %f97, %f97, %f430;
	fma.rn.f32 	%f136, %f99, %f99, %f102;
	fma.rn.f32 	%f137, %f104, %f104, %f107;
	fma.rn.f32 	%f138, %f109, %f109, %f112;
	fma.rn.f32 	%f139, %f114, %f114, %f117;
	fma.rn.f32 	%f140, %f119, %f119, %f122;
	fma.rn.f32 	%f141, %f124, %f124, %f127;
	fma.rn.f32 	%f142, %f129, %f129, %f132;
	add.f32 	%f143, %f135, %f136;
	add.f32 	%f144, %f137, %f138;
	add.f32 	%f145, %f139, %f140;
	add.f32 	%f146, %f141, %f142;
	add.f32 	%f147, %f143, %f144;
	add.f32 	%f148, %f145, %f146;
	add.f32 	%f149, %f147, %f148;
	fma.rn.f32 	%f430, %f134, %f134, %f149;
	sub.s64 	%rd35, %rd1, %rd71;
	setp.lt.u64 	%p4, %rd35, %rd3;
	add.s32 	%r198, %r198, 1;
	add.s64 	%rd70, %rd70, %rd3;
	sub.s32 	%r197, %r197, %r60;
	shl.b64 	%rd36, %rd3, 2;
	add.s64 	%rd69, %rd69, %rd36;
	@%p4 bra 	$L__BB8_42;
	bra.uni 	$L__BB8_27;
$L__BB8_29:
	setp.le.u64 	%p5, %rd1, %rd71;
	cvt.u32.u64 	%r61, %rd71;
	cvt.u32.u64 	%r62, %rd1;
	sub.s32 	%r63, %r62, %r61;
	setp.ge.s32 	%p6, %r27, %r63;
	or.pred  	%p7, %p5, %p6;
	@%p7 bra 	$L__BB8_42;
	cvt.u32.u64 	%r65, %rd3;
	cvt.u32.u64 	%r66, %rd4;
	not.b32 	%r67, %r27;
	add.s32 	%r68, %r67, %r28;
	add.s32 	%r69, %r65, %r66;
	sub.s32 	%r70, %r68, %r69;
	mul.lo.s32 	%r71, %r1, %r198;
	shl.b32 	%r72, %r71, 12;
	sub.s32 	%r73, %r70, %r72;
	shr.u32 	%r74, %r73, 8;
	add.s32 	%r34, %r74, 1;
	and.b32  	%r35, %r34, 15;
	setp.lt.u32 	%p8, %r73, 3840;
	mov.u32 	%r201, %r27;
	@%p8 bra 	$L__BB8_33;
	shr.u32 	%r75, %r197, 8;
	add.s32 	%r76, %r75, 1;
	and.b32  	%r77, %r76, 33554416;
	neg.s32 	%r199, %r77;
	mov.u32 	%r201, %r27;
$L__BB8_32:
	.pragma "nounroll";
	ld.global.f32 	%f151, [%rd69+-8192];
	sub.f32 	%f152, %f151, %f1;
	fma.rn.f32 	%f153, %f152, %f152, %f430;
	ld.global.f32 	%f154, [%rd69+-7168];
	sub.f32 	%f155, %f154, %f1;
	fma.rn.f32 	%f156, %f155, %f155, %f153;
	ld.global.f32 	%f157, [%rd69+-6144];
	sub.f32 	%f158, %f157, %f1;
	fma.rn.f32 	%f159, %f158, %f158, %f156;
	ld.global.f32 	%f160, [%rd69+-5120];
	sub.f32 	%f161, %f160, %f1;
	fma.rn.f32 	%f162, %f161, %f161, %f159;
	ld.global.f32 	%f163, [%rd69+-4096];
	sub.f32 	%f164, %f163, %f1;
	fma.rn.f32 	%f165, %f164, %f164, %f162;
	ld.global.f32 	%f166, [%rd69+-3072];
	sub.f32 	%f167, %f166, %f1;
	fma.rn.f32 	%f168, %f167, %f167, %f165;
	ld.global.f32 	%f169, [%rd69+-2048];
	sub.f32 	%f170, %f169, %f1;
	fma.rn.f32 	%f171, %f170, %f170, %f168;
	ld.global.f32 	%f172, [%rd69+-1024];
	sub.f32 	%f173, %f172, %f1;
	fma.rn.f32 	%f174, %f173, %f173, %f171;
	ld.global.f32 	%f175, [%rd69];
	sub.f32 	%f176, %f175, %f1;
	fma.rn.f32 	%f177, %f176, %f176, %f174;
	ld.global.f32 	%f178, [%rd69+1024];
	sub.f32 	%f179, %f178, %f1;
	fma.rn.f32 	%f180, %f179, %f179, %f177;
	ld.global.f32 	%f181, [%rd69+2048];
	sub.f32 	%f182, %f181, %f1;
	fma.rn.f32 	%f183, %f182, %f182, %f180;
	ld.global.f32 	%f184, [%rd69+3072];
	sub.f32 	%f185, %f184, %f1;
	fma.rn.f32 	%f186, %f185, %f185, %f183;
	ld.global.f32 	%f187, [%rd69+4096];
	sub.f32 	%f188, %f187, %f1;
	fma.rn.f32 	%f189, %f188, %f188, %f186;
	ld.global.f32 	%f190, [%rd69+5120];
	sub.f32 	%f191, %f190, %f1;
	fma.rn.f32 	%f192, %f191, %f191, %f189;
	ld.global.f32 	%f193, [%rd69+6144];
	sub.f32 	%f194, %f193, %f1;
	fma.rn.f32 	%f195, %f194, %f194, %f192;
	ld.global.f32 	%f196, [%rd69+7168];
	sub.f32 	%f197, %f196, %f1;
	fma.rn.f32 	%f430, %f197, %f197, %f195;
	add.s32 	%r201, %r201, 4096;
	add.s32 	%r199, %r199, 16;
	add.s64 	%rd69, %rd69, 16384;
	setp.ne.s32 	%p9, %r199, 0;
	@%p9 bra 	$L__BB8_32;
$L__BB8_33:
	setp.eq.s32 	%p10, %r35, 0;
	@%p10 bra 	$L__BB8_42;
	and.b32  	%r42, %r34, 7;
	setp.lt.u32 	%p11, %r35, 8;
	@%p11 bra 	$L__BB8_36;
	cvt.u64.u32 	%rd37, %r201;
	add.s64 	%rd38, %rd71, %rd37;
	shl.b64 	%rd39, %rd38, 2;
	add.s64 	%rd40, %rd2, %rd39;
	ld.global.f32 	%f199, [%rd40];
	sub.f32 	%f200, %f199, %f1;
	fma.rn.f32 	%f201, %f200, %f200, %f430;
	ld.global.f32 	%f202, [%rd40+1024];
	sub.f32 	%f203, %f202, %f1;
	fma.rn.f32 	%f204, %f203, %f203, %f201;
	ld.global.f32 	%f205, [%rd40+2048];
	sub.f32 	%f206, %f205, %f1;
	fma.rn.f32 	%f207, %f206, %f206, %f204;
	ld.global.f32 	%f208, [%rd40+3072];
	sub.f32 	%f209, %f208, %f1;
	fma.rn.f32 	%f210, %f209, %f209, %f207;
	ld.global.f32 	%f211, [%rd40+4096];
	sub.f32 	%f212, %f211, %f1;
	fma.rn.f32 	%f213, %f212, %f212, %f210;
	ld.global.f32 	%f214, [%rd40+5120];
	sub.f32 	%f215, %f214, %f1;
	fma.rn.f32 	%f216, %f215, %f215, %f213;
	ld.global.f32 	%f217, [%rd40+6144];
	sub.f32 	%f218, %f217, %f1;
	fma.rn.f32 	%f219, %f218, %f218, %f216;
	ld.global.f32 	%f220, [%rd40+7168];
	sub.f32 	%f221, %f220, %f1;
	fma.rn.f32 	%f430, %f221, %f221, %f219;
	add.s32 	%r201, %r201, 2048;
$L__BB8_36:
	setp.eq.s32 	%p12, %r42, 0;
	@%p12 bra 	$L__BB8_42;
	setp.lt.u32 	%p13, %r42, 4;
	@%p13 bra 	$L__BB8_39;
	cvt.u64.u32 	%rd41, %r201;
	add.s64 	%rd42, %rd71, %rd41;
	shl.b64 	%rd43, %rd42, 2;
	add.s64 	%rd44, %rd2, %rd43;
	ld.global.f32 	%f223, [%rd44];
	sub.f32 	%f224, %f223, %f1;
	fma.rn.f32 	%f225, %f224, %f224, %f430;
	ld.global.f32 	%f226, [%rd44+1024];
	sub.f32 	%f227, %f226, %f1;
	fma.rn.f32 	%f228, %f227, %f227, %f225;
	ld.global.f32 	%f229, [%rd44+2048];
	sub.f32 	%f230, %f229, %f1;
	fma.rn.f32 	%f231, %f230, %f230, %f228;
	ld.global.f32 	%f232, [%rd44+3072];
	sub.f32 	%f233, %f232, %f1;
	fma.rn.f32 	%f430, %f233, %f233, %f231;
	add.s32 	%r201, %r201, 1024;
$L__BB8_39:
	and.b32  	%r78, %r34, 3;
	setp.eq.s32 	%p14, %r78, 0;
	@%p14 bra 	$L__BB8_42;
	cvt.u64.u32 	%rd45, %r201;
	add.s64 	%rd46, %rd45, %rd70;
	shl.b64 	%rd47, %rd46, 2;
	add.s64 	%rd73, %rd2, %rd47;
	cvt.u16.u32 	%rs1, %r197;
	shr.u16 	%rs2, %rs1, 8;
	add.s16 	%rs3, %rs2, 1;
	cvt.u32.u16 	%r79, %rs3;
	and.b32  	%r80, %r79, 3;
	neg.s32 	%r204, %r80;
$L__BB8_41:
	.pragma "nounroll";
	ld.global.f32 	%f234, [%rd73];
	sub.f32 	%f235, %f234, %f1;
	fma.rn.f32 	%f430, %f235, %f235, %f430;
	add.s64 	%rd73, %rd73, 1024;
	add.s32 	%r204, %r204, 1;
	setp.ne.s32 	%p15, %r204, 0;
	@%p15 bra 	$L__BB8_41;
$L__BB8_42:
	// begin inline asm
	mov.u32 %r81, %laneid;
	// end inline asm
	mov.b32 	%r83, %f430;
	mov.b32 	%r84, 1;
	mov.b32 	%r105, 31;
	mov.b32 	%r106, -1;
	// begin inline asm
	shfl.sync.down.b32 %r82, %r83, %r84, %r105, %r106;
	// end inline asm
	setp.gt.s32 	%p16, %r81, 30;
	mov.b32 	%f236, %r82;
	add.f32 	%f237, %f430, %f236;
	selp.f32 	%f238, %f430, %f237, %p16;
	mov.b32 	%r88, %f238;
	mov.b32 	%r89, 2;
	// begin inline asm
	shfl.sync.down.b32 %r87, %r88, %r89, %r105, %r106;
	// end inline asm
	setp.gt.s32 	%p17, %r81, 29;
	mov.b32 	%f239, %r87;
	add.f32 	%f240, %f238, %f239;
	selp.f32 	%f241, %f238, %f240, %p17;
	mov.b32 	%r93, %f241;
	mov.b32 	%r94, 4;
	// begin inline asm
	shfl.sync.down.b32 %r92, %r93, %r94, %r105, %r106;
	// end inline asm
	setp.gt.s32 	%p18, %r81, 27;
	mov.b32 	%f242, %r92;
	add.f32 	%f243, %f241, %f242;
	selp.f32 	%f244, %f241, %f243, %p18;
	mov.b32 	%r98, %f244;
	mov.b32 	%r99, 8;
	// begin inline asm
	shfl.sync.down.b32 %r97, %r98, %r99, %r105, %r106;
	// end inline asm
	setp.gt.s32 	%p19, %r81, 23;
	mov.b32 	%f245, %r97;
	add.f32 	%f246, %f244, %f245;
	selp.f32 	%f247, %f244, %f246, %p19;
	mov.b32 	%r103, %f247;
	mov.b32 	%r104, 16;
	// begin inline asm
	shfl.sync.down.b32 %r102, %r103, %r104, %r105, %r106;
	// end inline asm
	setp.gt.s32 	%p20, %r81, 15;
	mov.b32 	%f248, %r102;
	add.f32 	%f38, %f247, %f248;
	selp.f32 	%f431, %f247, %f38, %p20;
	setp.ne.s32 	%p21, %r81, 0;
	@%p21 bra 	$L__BB8_44;
	shr.u32 	%r107, %r27, 3;
	and.b32  	%r108, %r107, 124;
	mov.u32 	%r109, _ZZN3cub18CUB_300001_SM_10006detail6reduce18DeviceReduceKernelINS2_10policy_hubIfyN4cuda3std3__44plusIfEEE10Policy1000EN6thrust24THRUST_300001_SM_1000_NS6detail15normal_iteratorINSD_10device_ptrIKfEEEEyS9_f11variance_opEEvT0_PT3_T1_NS0_13GridEvenShareISO_EET2_T4_E12temp_storage;
	add.s32 	%r110, %r109, %r108;
	st.shared.f32 	[%r110+8], %f38;
$L__BB8_44:
	bar.sync 	0;
	setp.ne.s32 	%p22, %r27, 0;
	@%p22 bra 	$L__BB8_46;
	ld.shared.f32 	%f249, [_ZZN3cub18CUB_300001_SM_10006detail6reduce18DeviceReduceKernelINS2_10policy_hubIfyN4cuda3std3__44plusIfEEE10Policy1000EN6thrust24THRUST_300001_SM_1000_NS6detail15normal_iteratorINSD_10device_ptrIKfEEEEyS9_f11variance_opEEvT0_PT3_T1_NS0_13GridEvenShareISO_EET2_T4_E12temp_storage+12];
	add.f32 	%f250, %f431, %f249;
	ld.shared.f32 	%f251, [_ZZN3cub18CUB_300001_SM_10006detail6reduce18DeviceReduceKernelINS2_10policy_hubIfyN4cuda3std3__44plusIfEEE10Policy1000EN6thrust24THRUST_300001_SM_1000_NS6detail15normal_iteratorINSD_10device_ptrIKfEEEEyS9_f11variance_opEEvT0_PT3_T1_NS0_13GridEvenShareISO_EET2_T4_E12temp_storage+16];
	add.f32 	%f252, %f250, %f251;
	ld.shared.f32 	%f253, [_ZZN3cub18CUB_300001_SM_10006detail6reduce18DeviceReduceKernelINS2_10policy_hubIfyN4cuda3std3__44plusIfEEE10Policy1000EN6thrust24THRUST_300001_SM_1000_NS6detail15normal_iteratorINSD_10device_ptrIKfEEEEyS9_f11variance_opEEvT0_PT3_T1_NS0_13GridEvenShareISO_EET2_T4_E12temp_storage+20];
	add.f32 	%f254, %f252, %f253;
	ld.shared.f32 	%f255, [_ZZN3cub18CUB_300001_SM_10006detail6reduce18DeviceReduceKernelINS2_10policy_hubIfyN4cuda3std3__44plusIfEEE10Policy1000EN6thrust24THRUST_300001_SM_1000_NS6detail15normal_iteratorINSD_10device_ptrIKfEEEEyS9_f11variance_opEEvT0_PT3_T1_NS0_13GridEvenShareISO_EET2_T4_E12temp_storage+24];
	add.f32 	%f256, %f254, %f255;
	ld.shared.f32 	%f257, [_ZZN3cub18CUB_300001_SM_10006detail6reduce18DeviceReduceKernelINS2_10policy_hubIfyN4cuda3std3__44plusIfEEE10Policy1000EN6thrust24THRUST_300001_SM_1000_NS6detail15normal_iteratorINSD_10device_ptrIKfEEEEyS9_f11variance_opEEvT0_PT3_T1_NS0_13GridEvenShareISO_EET2_T4_E12temp_storage+28];
	add.f32 	%f258, %f256, %f257;
	ld.shared.f32 	%f259, [_ZZN3cub18CUB_300001_SM_10006detail6reduce18DeviceReduceKernelINS2_10policy_hubIfyN4cuda3std3__44plusIfEEE10Policy1000EN6thrust24THRUST_300001_SM_1000_NS6detail15normal_iteratorINSD_10device_ptrIKfEEEEyS9_f11variance_opEEvT0_PT3_T1_NS0_13GridEvenShareISO_EET2_T4_E12temp_storage+32];
	add.f32 	%f260, %f258, %f259;
	ld.shared.f32 	%f261, [_ZZN3cub18CUB_300001_SM_10006detail6reduce18DeviceReduceKernelINS2_10policy_hubIfyN4cuda3std3__44plusIfEEE10Policy1000EN6thrust24THRUST_300001_SM_1000_NS6detail15normal_iteratorINSD_10device_ptrIKfEEEEyS9_f11variance_opEEvT0_PT3_T1_NS0_13GridEvenShareISO_EET2_T4_E12temp_storage+36];
	add.f32 	%f431, %f260, %f261;
$L__BB8_46:
	mov.u32 	%r188, %tid.x;
	setp.ne.s32 	%p56, %r188, 0;
	@%p56 bra 	$L__BB8_48;
	cvta.to.global.u64 	%rd65, %rd24;
	mul.wide.u32 	%rd66, %r2, 4;
	add.s64 	%rd67, %rd65, %rd66;
	st.global.f32 	[%rd67], %f431;
$L__BB8_48:
	ret;

}
	// .globl	_ZN3cub18CUB_300001_SM_10006detail6reduce28DeviceReduceSingleTileKernelINS2_10policy_hubIfyN4cuda3std3__44plusIfEEE10Policy1000EPfSC_iS9_ffNS7_10__identityEEEvT0_T1_T2_T3_T4_T6_
.visible .entry _ZN3cub18CUB_300001_SM_10006detail6reduce28DeviceReduceSingleTileKernelINS2_10policy_hubIfyN4cuda3std3__44plusIfEEE10Policy1000EPfSC_iS9_ffNS7_10__identityEEEvT0_T1_T2_T3_T4_T6_(
	.param .u64 .ptr .align 1 _ZN3cub18CUB_300001_SM_10006detail6reduce28DeviceReduceSingleTileKernelINS2_10policy_hubIfyN4cuda3std3__44plusIfEEE10Policy1000EPfSC_iS9_ffNS7_10__identityEEEvT0_T1_T2_T3_T4_T6__param_0,
	.param .u64 .ptr .align 1 _ZN3cub18CUB_300001_SM_10006detail6reduce28DeviceReduceSingleTileKernelINS2_10policy_hubIfyN4cuda3std3__44plusIfEEE10Policy1000EPfSC_iS9_ffNS7_10__identityEEEvT0_T1_T2_T3_T4_T6__param_1,
	.param .u32 _ZN3cub18CUB_300001_SM_10006detail6reduce28DeviceReduceSingleTileKernelINS2_10policy_hubIfyN4cuda3std3__44plusIfEEE10Policy1000EPfSC_iS9_ffNS7_10__identityEEEvT0_T1_T2_T3_T4_T6__param_2,
	.param .align 1 .b8 _ZN3cub18CUB_300001_SM_10006detail6reduce28DeviceReduceSingleTileKernelINS2_10policy_hubIfyN4cuda3std3__44plusIfEEE10Policy1000EPfSC_iS9_ffNS7_10__identityEEEvT0_T1_T2_T3_T4_T6__param_3[1],
	.param .f32 _ZN3cub18CUB_300001_SM_10006detail6reduce28DeviceReduceSingleTileKernelINS2_10policy_hubIfyN4cuda3std3__44plusIfEEE10Policy1000EPfSC_iS9_ffNS7_10__identityEEEvT0_T1_T2_T3_T4_T6__param_4,
	.param .align 1 .b8 _ZN3cub18CUB_300001_SM_10006detail6reduce28DeviceReduceSingleTileKernelINS2_10policy_hubIfyN4cuda3std3__44plusIfEEE10Policy1000EPfSC_iS9_ffNS7_10__identityEEEvT0_T1_T2_T3_T4_T6__param_5[1]
)
.maxntid 256
.minnctapersm 1
{
	.reg .pred 	%p<97>;
	.reg .b32 	%r<407>;
	.reg .b32 	%f<419>;
	.reg .b64 	%rd<125>;
	// demoted variable
	.shared .align 4 .b8 _ZZN3cub18CUB_300001_SM_10006detail6reduce28DeviceReduceSingleTileKernelINS2_10policy_hubIfyN4cuda3std3__44plusIfEEE10Policy1000EPfSC_iS9_ffNS7_10__identityEEEvT0_T1_T2_T3_T4_T6_E12temp_storage[44];
	ld.param.u64 	%rd16, [_ZN3cub18CUB_300001_SM_10006detail6reduce28DeviceReduceSingleTileKernelINS2_10policy_hubIfyN4cuda3std3__44plusIfEEE10Policy1000EPfSC_iS9_ffNS7_10__identityEEEvT0_T1_T2_T3_T4_T6__param_0];
	ld.param.u64 	%rd17, [_ZN3cub18CUB_300001_SM_10006detail6reduce28DeviceReduceSingleTileKernelINS2_10policy_hubIfyN4cuda3std3__44plusIfEEE10Policy1000EPfSC_iS9_ffNS7_10__identityEEEvT0_T1_T2_T3_T4_T6__param_1];
	ld.param.u32 	%r67, [_ZN3cub18CUB_300001_SM_10006detail6reduce28DeviceReduceSingleTileKernelINS2_10policy_hubIfyN4cuda3std3__44plusIfEEE10Policy1000EPfSC_iS9_ffNS7_10__identityEEEvT0_T1_T2_T3_T4_T6__param_2];
	ld.param.f32 	%f58, [_ZN3cub18CUB_300001_SM_10006detail6reduce28DeviceReduceSingleTileKernelINS2_10policy_hubIfyN4cuda3std3__44plusIfEEE10Policy1000EPfSC_iS9_ffNS7_10__identityEEEvT0_T1_T2_T3_T4_T6__param_4];
	cvta.to.global.u64 	%rd1, %rd17;
	setp.ne.s32 	%p1, %r67, 0;
	@%p1 bra 	$L__BB9_3;
	mov.u32 	%r380, %tid.x;
	setp.ne.s32 	%p96, %r380, 0;
	@%p96 bra 	$L__BB9_74;
	st.global.f32 	[%rd1], %f58;
	bra.uni 	$L__BB9_74;
$L__BB9_3:
	and.b64  	%rd18, %rd16, 15;
	setp.ne.s64 	%p2, %rd18, 0;
	@%p2 bra 	$L__BB9_38;
	setp.gt.s32 	%p49, %r67, 4095;
	@%p49 bra 	$L__BB9_22;
	mov.u32 	%r1, %tid.x;
	setp.ge.s32 	%p66, %r1, %r67;
	mov.f32 	%f397, 0f00000000;
	mov.u32 	%r384, %r1;
	@%p66 bra 	$L__BB9_7;
	mul.wide.u32 	%rd113, %r1, 4;
	add.s64 	%rd112, %rd16, %rd113;
	// begin inline asm
	ld.global.nc.u32 %r300, [%rd112];
	// end inline asm
	mov.b32 	%f397, %r300;
	add.s32 	%r384, %r1, 256;
$L__BB9_7:
	setp.ge.s32 	%p67, %r384, %r67;
	@%p67 bra 	$L__BB9_13;
	not.b32 	%r301, %r384;
	add.s32 	%r4, %r67, %r301;
	and.b32  	%r302, %r4, 768;
	setp.eq.s32 	%p68, %r302, 768;
	@%p68 bra 	$L__BB9_11;
	mul.wide.u32 	%rd114, %r384, 4;
	add.s64 	%rd121, %rd16, %rd114;
	shr.u32 	%r303, %r4, 8;
	add.s32 	%r304, %r303, 1;
	and.b32  	%r305, %r304, 3;
	neg.s32 	%r382, %r305;
$L__BB9_10:
	.pragma "nounroll";
	// begin inline asm
	ld.global.nc.u32 %r306, [%rd121];
	// end inline asm
	mov.b32 	%f323, %r306;
	add.f32 	%f397, %f397, %f323;
	add.s32 	%r384, %r384, 256;
	add.s64 	%rd121, %rd121, 1024;
	add.s32 	%r382, %r382, 1;
	setp.ne.s32 	%p69, %r382, 0;
	@%p69 bra 	$L__BB9_10;
$L__BB9_11:
	setp.lt.u32 	%p70, %r4, 768;
	@%p70 bra 	$L__BB9_13;
$L__BB9_12:
	mul.wide.s32 	%rd120, %r384, 4;
	add.s64 	%rd116, %rd16, %rd120;
	// begin inline asm
	ld.global.nc.u32 %r307, [%rd116];
	// end inline asm
	mov.b32 	%f324, %r307;
	add.f32 	%f325, %f397, %f324;
	add.s64 	%rd117, %rd116, 1024;
	// begin inline asm
	ld.global.nc.u32 %r308, [%rd117];
	// end inline asm
	mov.b32 	%f326, %r308;
	add.f32 	%f327, %f325, %f326;
	add.s64 	%rd118, %rd116, 2048;
	// begin inline asm
	ld.global.nc.u32 %r309, [%rd118];
	// end inline asm
	mov.b32 	%f328, %r309;
	add.f32 	%f329, %f327, %f328;
	add.s64 	%rd119, %rd116, 3072;
	// begin inline asm
	ld.global.nc.u32 %r310, [%rd119];
	// end inline asm
	mov.b32 	%f330, %r310;
	add.f32 	%f397, %f329, %f330;
	add.s32 	%r384, %r384, 1024;
	setp.lt.s32 	%p71, %r384, %r67;
	@%p71 bra 	$L__BB9_12;
$L__BB9_13:
	setp.lt.s32 	%p72, %r67, 256;
	@%p72 bra 	$L__BB9_18;
	// begin inline asm
	mov.u32 %r349, %laneid;
	// end inline asm
	mov.b32 	%r351, %f397;
	mov.b32 	%r352, 1;
	mov.b32 	%r373, 31;
	mov.b32 	%r374, -1;
	// begin inline asm
	shfl.sync.down.b32 %r350, %r351, %r352, %r373, %r374;
	// end inline asm
	setp.gt.s32 	%p88, %r349, 30;
	mov.b32 	%f365, %r350;
	add.f32 	%f366, %f397, %f365;
	selp.f32 	%f367, %f397, %f366, %p88;
	mov.b32 	%r356, %f367;
	mov.b32 	%r357, 2;
	// begin inline asm
	shfl.sync.down.b32 %r355, %r356, %r357, %r373, %r374;
	// end inline asm
	setp.gt.s32 	%p89, %r349, 29;
	mov.b32 	%f368, %r355;
	add.f32 	%f369, %f367, %f368;
	selp.f32 	%f370, %f367, %f369, %p89;
	mov.b32 	%r361, %f370;
	mov.b32 	%r362, 4;
	// begin inline asm
	shfl.sync.down.b32 %r360, %r361, %r362, %r373, %r374;
	// end inline asm
	setp.gt.s32 	%p90, %r349, 27;
	mov.b32 	%f371, %r360;
	add.f32 	%f372, %f370, %f371;
	selp.f32 	%f373, %f370, %f372, %p90;
	mov.b32 	%r366, %f373;
	mov.b32 	%r367, 8;
	// begin inline asm
	shfl.sync.down.b32 %r365, %r366, %r367, %r373, %r374;
	// end inline asm
	setp.gt.s32 	%p91, %r349, 23;
	mov.b32 	%f374, %r365;
	add.f32 	%f375, %f373, %f374;
	selp.f32 	%f376, %f373, %f375, %p91;
	mov.b32 	%r371, %f376;
	mov.b32 	%r372, 16;
	// begin inline asm
	shfl.sync.down.b32 %r370, %r371, %r372, %r373, %r374;
	// end inline asm
	setp.gt.s32 	%p92, %r349, 15;
	mov.b32 	%f377, %r370;
	add.f32 	%f10, %f376, %f377;
	selp.f32 	%f418, %f376, %f10, %p92;
	setp.ne.s32 	%p93, %r349, 0;
	@%p93 bra 	$L__BB9_16;
	shr.u32 	%r375, %r1, 3;
	and.b32  	%r376, %r375, 124;
	mov.u32 	%r377, _ZZN3cub18CUB_300001_SM_10006detail6reduce28DeviceReduceSingleTileKernelINS2_10policy_hubIfyN4cuda3std3__44plusIfEEE10Policy1000EPfSC_iS9_ffNS7_10__identityEEEvT0_T1_T2_T3_T4_T6_E12temp_storage;
	add.s32 	%r378, %r377, %r376;
	st.shared.f32 	[%r378+8], %f10;
$L__BB9_16:
	bar.sync 	0;
	setp.ne.s32 	%p94, %r1, 0;
	@%p94 bra 	$L__BB9_72;
	ld.shared.f32 	%f378, [_ZZN3cub18CUB_300001_SM_10006detail6reduce28DeviceReduceSingleTileKernelINS2_10policy_hubIfyN4cuda3std3__44plusIfEEE10Policy1000EPfSC_iS9_ffNS7_10__identityEEEvT0_T1_T2_T3_T4_T6_E12temp_storage+12];
	add.f32 	%f379, %f418, %f378;
	ld.shared.f32 	%f380, [_ZZN3cub18CUB_300001_SM_10006detail6reduce28DeviceReduceSingleTileKernelINS2_10policy_hubIfyN4cuda3std3__44plusIfEEE10Policy1000EPfSC_iS9_ffNS7_10__identityEEEvT0_T1_T2_T3_T4_T6_E12temp_storage+16];
	add.f32 	%f381, %f379, %f380;
	ld.shared.f32 	%f382, [_ZZN3cub18CUB_300001_SM_10006detail6reduce28DeviceReduceSingleTileKernelINS2_10policy_hubIfyN4cuda3std3__44plusIfEEE10Policy1000EPfSC_iS9_ffNS7_10__identityEEEvT0_T1_T2_T3_T4_T6_E12temp_storage+20];
	add.f32 	%f383, %f381, %f382;
	ld.shared.f32 	%f384, [_ZZN3cub18CUB_300001_SM_10006detail6reduce28DeviceReduceSingleTileKernelINS2_10policy_hubIfyN4cuda3std3__44plusIfEEE10Policy1000EPfSC_iS9_ffNS7_10__identityEEEvT0_T1_T2_T3_T4_T6_E12temp_storage+24];
	add.f32 	%f385, %f383, %f384;
	ld.shared.f32 	%f386, [_ZZN3cub18CUB_300001_SM_10006detail6reduce28DeviceReduceSingleTileKernelINS2_10policy_hubIfyN4cuda3std3__44plusIfEEE10Policy1000EPfSC_iS9_ffNS7_10__identityEEEvT0_T1_T2_T3_T4_T6_E12temp_storage+28];
	add.f32 	%f387, %f385, %f386;
	ld.shared.f32 	%f388, [_ZZN3cub18CUB_300001_SM_10006detail6reduce28DeviceReduceSingleTileKernelINS2_10policy_hubIfyN4cuda3std3__44plusIfEEE10Policy1000EPfSC_iS9_ffNS7_10__identityEEEvT0_T1_T2_T3_T4_T6_E12temp_storage+32];
	add.f32 	%f389, %f387, %f388;
	ld.shared.f32 	%f390, [_ZZN3cub18CUB_300001_SM_10006detail6reduce28DeviceReduceSingleTileKernelINS2_10policy_hubIfyN4cuda3std3__44plusIfEEE10Policy1000EPfSC_iS9_ffNS7_10__identityEEEvT0_T1_T2_T3_T4_T6_E12temp_storage+36];
	add.f32 	%f418, %f389, %f390;
	bra.uni 	$L__BB9_72;
$L__BB9_18:
	// begin inline asm
	mov.u32 %r311, %laneid;
	// end inline asm
	and.b32  	%r337, %r1, 992;
	add.s32 	%r338, %r337, 32;
	setp.gt.s32 	%p73, %r338, %r67;
	not.b32 	%r339, %r337;
	add.s32 	%r340, %r67, %r339;
	selp.b32 	%r335, %r340, 31, %p73;
	mov.b32 	%r313, %f397;
	mov.b32 	%r314, 1;
	mov.b32 	%r336, -1;
	// begin inline asm
	shfl.sync.down.b32 %r312, %r313, %r314, %r335, %r336;
	// end inline asm
	setp.lt.s32 	%p74, %r311, %r335;
	mov.b32 	%f331, %r312;
	add.f32 	%f332, %f397, %f331;
	selp.f32 	%f333, %f332, %f397, %p74;
	mov.b32 	%r318, %f333;
	mov.b32 	%r319, 2;
	// begin inline asm
	shfl.sync.down.b32 %r317, %r318, %r319, %r335, %r336;
	// end inline asm
	add.s32 	%r341, %r311, 2;
	setp.gt.s32 	%p75, %r341, %r335;
	mov.b32 	%f334, %r317;
	add.f32 	%f335, %f333, %f334;
	selp.f32 	%f336, %f333, %f335, %p75;
	mov.b32 	%r323, %f336;
	mov.b32 	%r324, 4;
	// begin inline asm
	shfl.sync.down.b32 %r322, %r323, %r324, %r335, %r336;
	// end inline asm
	add.s32 	%r342, %r311, 4;
	setp.gt.s32 	%p76, %r342, %r335;
	mov.b32 	%f337, %r322;
	add.f32 	%f338, %f336, %f337;
	selp.f32 	%f339, %f336, %f338, %p76;
	mov.b32 	%r328, %f339;
	mov.b32 	%r329, 8;
	// begin inline asm
	shfl.sync.down.b32 %r327, %r328, %r329, %r335, %r336;
	// end inline asm
	add.s32 	%r343, %r311, 8;
	setp.gt.s32 	%p77, %r343, %r335;
	mov.b32 	%f340, %r327;
	add.f32 	%f341, %f339, %f340;
	selp.f32 	%f342, %f339, %f341, %p77;
	mov.b32 	%r333, %f342;
	mov.b32 	%r334, 16;
	// begin inline asm
	shfl.sync.down.b32 %r332, %r333, %r334, %r335, %r336;
	// end inline asm
	add.s32 	%r344, %r311, 16;
	setp.gt.s32 	%p78, %r344, %r335;
	mov.b32 	%f343, %r332;
	add.f32 	%f344, %f342, %f343;
	selp.f32 	%f418, %f342, %f344, %p78;
	setp.ne.s32 	%p79, %r311, 0;
	@%p79 bra 	$L__BB9_20;
	shr.u32 	%r345, %r1, 3;
	and.b32  	%r346, %r345, 124;
	mov.u32 	%r347, _ZZN3cub18CUB_300001_SM_10006detail6reduce28DeviceReduceSingleTileKernelINS2_10policy_hubIfyN4cuda3std3__44plusIfEEE10Policy1000EPfSC_iS9_ffNS7_10__identityEEEvT0_T1_T2_T3_T4_T6_E12temp_storage;
	add.s32 	%r348, %r347, %r346;
	st.shared.f32 	[%r348+8], %f418;
$L__BB9_20:
	bar.sync 	0;
	setp.ne.s32 	%p80, %r1, 0;
	@%p80 bra 	$L__BB9_72;
	setp.gt.s32 	%p81, %r67, 32;
	ld.shared.f32 	%f345, [_ZZN3cub18CUB_300001_SM_10006detail6reduce28DeviceReduceSingleTileKernelINS2_10policy_hubIfyN4cuda3std3__44plusIfEEE10Policy1000EPfSC_iS9_ffNS7_10__identityEEEvT0_T1_T2_T3_T4_T6_E12temp_storage+12];
	add.f32 	%f346, %f418, %f345;
	selp.f32 	%f347, %f346, %f418, %p81;
	setp.gt.s32 	%p82, %r67, 64;
	ld.shared.f32 	%f348, [_ZZN3cub18CUB_300001_SM_10006detail6reduce28DeviceReduceSingleTileKernelINS2_10policy_hubIfyN4cuda3std3__44plusIfEEE10Policy1000EPfSC_iS9_ffNS7_10__identityEEEvT0_T1_T2_T3_T4_T6_E12temp_storage+16];
	add.f32 	%f349, %f348, %f347;
	selp.f32 	%f350, %f349, %f347, %p82;
	setp.gt.s32 	%p83, %r67, 96;
	ld.shared.f32 	%f351, [_ZZN3cub18CUB_300001_SM_10006detail6reduce28DeviceReduceSingleTileKernelINS2_10policy_hubIfyN4cuda3std3__44plusIfEEE10Policy1000EPfSC_iS9_ffNS7_10__identityEEEvT0_T1_T2_T3_T4_T6_E12temp_storage+20];
	add.f32 	%f352, %f351, %f350;
	selp.f32 	%f353, %f352, %f350, %p83;
	setp.gt.s32 	%p84, %r67, 128;
	ld.shared.f32 	%f354, [_ZZN3cub18CUB_300001_SM_10006detail6reduce28DeviceReduceSingleTileKernelINS2_10policy_hubIfyN4cuda3std3__44plusIfEEE10Policy1000EPfSC_iS9_ffNS7_10__identityEEEvT0_T1_T2_T3_T4_T6_E12temp_storage+24];
	add.f32 	%f355, %f354, %f353;
	selp.f32 	%f356, %f355, %f353, %p84;
	setp.gt.s32 	%p85, %r67, 160;
	ld.shared.f32 	%f357, [_ZZN3cub18CUB_300001_SM_10006detail6reduce28DeviceReduceSingleTileKernelINS2_10policy_hubIfyN4cuda3std3__44plusIfEEE10Policy1000EPfSC_iS9_ffNS7_10__identityEEEvT0_T1_T2_T3_T4_T6_E12temp_storage+28];
	add.f32 	%f358, %f357, %f356;
	selp.f32 	%f359, %f358, %f356, %p85;
	setp.gt.s32 	%p86, %r67, 192;
	ld.shared.f32 	%f360, [_ZZN3cub18CUB_300001_SM_10006detail6reduce28DeviceReduceSingleTileKernelINS2_10policy_hubIfyN4cuda3std3__44plusIfEEE10Policy1000EPfSC_iS9_ffNS7_10__identityEEEvT0_T1_T2_T3_T4_T6_E12temp_storage+32];
	add.f32 	%f361, %f360, %f359;
	selp.f32 	%f362, %f361, %f359, %p86;
	setp.gt.s32 	%p87, %r67, 224;
	ld.shared.f32 	%f363, [_ZZN3cub18CUB_300001_SM_10006detail6reduce28DeviceReduceSingleTileKernelINS2_10policy_hubIfyN4cuda3std3__44plusIfEEE10Policy1000EPfSC_iS9_ffNS7_10__identityEEEvT0_T1_T2_T3_T4_T6_E12temp_storage+36];
	add.f32 	%f364, %f363, %f362;
	selp.f32 	%f418, %f364, %f362, %p87;
	bra.uni 	$L__BB9_72;
$L__BB9_22:
	mov.u32 	%r13, %tid.x;
	shl.b32 	%r224, %r13, 2;
	mul.wide.u32 	%rd86, %r224, 4;
	add.s64 	%rd76, %rd16, %rd86;
	// begin inline asm
	ld.global.nc.v2.u64 {%rd74, %rd75}, [%rd76];
	// end inline asm
	mov.b64 	{%r225, %r226}, %rd75;
	mov.b64 	{%r227, %r228}, %rd74;
	mov.b32 	%f225, %r228;
	mov.b32 	%f226, %r227;
	mov.b32 	%f227, %r226;
	mov.b32 	%f228, %r225;
	add.s64 	%rd79, %rd76, 4096;
	// begin inline asm
	ld.global.nc.v2.u64 {%rd77, %rd78}, [%rd79];
	// end inline asm
	mov.b64 	{%r229, %r230}, %rd78;
	mov.b64 	{%r231, %r232}, %rd77;
	mov.b32 	%f229, %r232;
	mov.b32 	%f230, %r231;
	mov.b32 	%f231, %r230;
	mov.b32 	%f232, %r229;
	add.s64 	%rd82, %rd76, 8192;
	// begin inline asm
	ld.global.nc.v2.u64 {%rd80, %rd81}, [%rd82];
	// end inline asm
	mov.b64 	{%r233, %r234}, %rd81;
	mov.b64 	{%r235, %r236}, %rd80;
	mov.b32 	%f233, %r236;
	mov.b32 	%f234, %r235;
	mov.b32 	%f235, %r234;
	mov.b32 	%f236, %r233;
	add.s64 	%rd85, %rd76, 12288;
	// begin inline asm
	ld.global.nc.v2.u64 {%rd83, %rd84}, [%rd85];
	// end inline asm
	mov.b64 	{%r237, %r238}, %rd84;
	mov.b64 	{%r239, %r240}, %rd83;
	mov.b32 	%f237, %r240;
	mov.b32 	%f238, %r239;
	mov.b32 	%f239, %r238;
	mov.b32 	%f240, %r237;
	add.f32 	%f241, %f226, %f225;
	add.f32 	%f242, %f228, %f227;
	add.f32 	%f243, %f230, %f229;
	add.f32 	%f244, %f232, %f231;
	add.f32 	%f245, %f234, %f233;
	add.f32 	%f246, %f236, %f235;
	add.f32 	%f247, %f238, %f237;
	add.f32 	%f248, %f240, %f239;
	add.f32 	%f249, %f241, %f242;
	add.f32 	%f250, %f243, %f244;
	add.f32 	%f251, %f245, %f246;
	add.f32 	%f252, %f247, %f248;
	add.f32 	%f253, %f249, %f250;
	add.f32 	%f254, %f251, %f252;
	add.f32 	%f404, %f253, %f254;
	setp.lt.u32 	%p50, %r67, 8192;
	mov.b32 	%r387, 4096;
	@%p50 bra 	$L__BB9_26;
	add.s32 	%r14, %r67, -4096;
	mov.b32 	%r387, 4096;
$L__BB9_24:
	mul.wide.s32 	%rd99, %r387, 4;
	add.s64 	%rd89, %rd76, %rd99;
	// begin inline asm
	ld.global.nc.v2.u64 {%rd87, %rd88}, [%rd89];
	// end inline asm
	mov.b64 	{%r242, %r243}, %rd88;
	mov.b64 	{%r244, %r245}, %rd87;
	mov.b32 	%f255, %r245;
	mov.b32 	%f256, %r244;
	mov.b32 	%f257, %r243;
	mov.b32 	%f258, %r242;
	add.s64 	%rd92, %rd89, 4096;
	// begin inline asm
	ld.global.nc.v2.u64 {%rd90, %rd91}, [%rd92];
	// end inline asm
	mov.b64 	{%r246, %r247}, %rd91;
	mov.b64 	{%r248, %r249}, %rd90;
	mov.b32 	%f259, %r249;
	mov.b32 	%f260, %r248;
	mov.b32 	%f261, %r247;
	mov.b32 	%f262, %r246;
	add.s64 	%rd95, %rd89, 8192;
	// begin inline asm
	ld.global.nc.v2.u64 {%rd93, %rd94}, [%rd95];
	// end inline asm
	mov.b64 	{%r250, %r251}, %rd94;
	mov.b64 	{%r252, %r253}, %rd93;
	mov.b32 	%f263, %r253;
	mov.b32 	%f264, %r252;
	mov.b32 	%f265, %r251;
	mov.b32 	%f266, %r250;
	add.s64 	%rd98, %rd89, 12288;
	// begin inline asm
	ld.global.nc.v2.u64 {%rd96, %rd97}, [%rd98];
	// end inline asm
	mov.b64 	{%r254, %r255}, %rd97;
	mov.b64 	{%r256, %r257}, %rd96;
	mov.b32 	%f267, %r257;
	mov.b32 	%f268, %r256;
	mov.b32 	%f269, %r255;
	mov.b32 	%f270, %r254;
	add.f32 	%f271, %f404, %f256;
	add.f32 	%f272, %f255, %f258;
	add.f32 	%f273, %f257, %f260;
	add.f32 	%f274, %f259, %f262;
	add.f32 	%f275, %f261, %f264;
	add.f32 	%f276, %f263, %f266;
	add.f32 	%f277, %f265, %f268;
	add.f32 	%f278, %f267, %f270;
	add.f32 	%f279, %f271, %f272;
	add.f32 	%f280, %f273, %f274;
	add.f32 	%f281, %f275, %f276;
	add.f32 	%f282, %f277, %f278;
	add.f32 	%f283, %f279, %f280;
	add.f32 	%f284, %f281, %f282;
	add.f32 	%f285, %f283, %f284;
	add.f32 	%f404, %f285, %f269;
	sub.s32 	%r258, %r67, %r387;
	setp.lt.s32 	%p51, %r258, 4096;
	@%p51 bra 	$L__BB9_34;
	add.s32 	%r387, %r387, 4096;
	setp.le.s32 	%p52, %r387, %r14;
	@%p52 bra 	$L__BB9_24;
$L__BB9_26:
	setp.le.s32 	%p53, %r67, %r387;
	@%p53 bra 	$L__BB9_34;
	sub.s32 	%r18, %r67, %r387;
	setp.ge.s32 	%p54, %r13, %r18;
	@%p54 bra 	$L__BB9_34;
	not.b32 	%r259, %r13;
	add.s32 	%r260, %r67, %r259;
	sub.s32 	%r19, %r260, %r387;
	and.b32  	%r261, %r19, 768;
	setp.eq.s32 	%p55, %r261, 768;
	mov.u32 	%r391, %r13;
	@%p55 bra 	$L__BB9_31;
	add.s32 	%r389, %r13, %r387;
	shr.u32 	%r262, %r19, 8;
	add.s32 	%r263, %r262, 1;
	and.b32  	%r264, %r263, 3;
	neg.s32 	%r388, %r264;
	mov.u32 	%r391, %r13;
$L__BB9_30:
	.pragma "nounroll";
	mul.wide.u32 	%rd101, %r389, 4;
	add.s64 	%rd100, %rd16, %rd101;
	// begin inline asm
	ld.global.nc.u32 %r265, [%rd100];
	// end inline asm
	mov.b32 	%f287, %r265;
	add.f32 	%f404, %f404, %f287;
	add.s32 	%r391, %r391, 256;
	add.s32 	%r389, %r389, 256;
	add.s32 	%r388, %r388, 1;
	setp.ne.s32 	%p56, %r388, 0;
	@%p56 bra 	$L__BB9_30;
$L__BB9_31:
	setp.lt.u32 	%p57, %r19, 768;
	@%p57 bra 	$L__BB9_34;
	cvt.u64.u32 	%rd102, %r391;
	cvt.u64.u32 	%rd103, %r387;
	add.s64 	%rd104, %rd102, %rd103;
	shl.b64 	%rd105, %rd104, 2;
	add.s64 	%rd106, %rd105, %rd16;
	add.s64 	%rd122, %rd106, 2048;
	add.s32 	%r392, %r391, %r387;
$L__BB9_33:
	mul.wide.u32 	%rd111, %r392, 4;
	add.s64 	%rd107, %rd16, %rd111;
	// begin inline asm
	ld.global.nc.u32 %r266, [%rd107];
	// end inline asm
	mov.b32 	%f288, %r266;
	add.f32 	%f289, %f404, %f288;
	add.s64 	%rd108, %rd122, -1024;
	// begin inline asm
	ld.global.nc.u32 %r267, [%rd108];
	// end inline asm
	mov.b32 	%f290, %r267;
	add.f32 	%f291, %f289, %f290;
	// begin inline asm
	ld.global.nc.u32 %r268, [%rd122];
	// end inline asm
	mov.b32 	%f292, %r268;
	add.f32 	%f293, %f291, %f292;
	add.s64 	%rd110, %rd122, 1024;
	// begin inline asm
	ld.global.nc.u32 %r269, [%rd110];
	// end inline asm
	mov.b32 	%f294, %r269;
	add.f32 	%f404, %f293, %f294;
	add.s32 	%r391, %r391, 1024;
	add.s64 	%rd122, %rd122, 4096;
	add.s32 	%r392, %r392, 1024;
	setp.lt.s32 	%p58, %r391, %r18;
	@%p58 bra 	$L__BB9_33;
$L__BB9_34:
	// begin inline asm
	mov.u32 %r270, %laneid;
	// end inline asm
	mov.b32 	%r272, %f404;
	mov.b32 	%r273, 1;
	mov.b32 	%r294, 31;
	mov.b32 	%r295, -1;
	// begin inline asm
	shfl.sync.down.b32 %r271, %r272, %r273, %r294, %r295;
	// end inline asm
	setp.gt.s32 	%p59, %r270, 30;
	mov.b32 	%f295, %r271;
	add.f32 	%f296, %f404, %f295;
	selp.f32 	%f297, %f404, %f296, %p59;
	mov.b32 	%r277, %f297;
	mov.b32 	%r278, 2;
	// begin inline asm
	shfl.sync.down.b32 %r276, %r277, %r278, %r294, %r295;
	// end inline asm
	setp.gt.s32 	%p60, %r270, 29;
	mov.b32 	%f298, %r276;
	add.f32 	%f299, %f297, %f298;
	selp.f32 	%f300, %f297, %f299, %p60;
	mov.b32 	%r282, %f300;
	mov.b32 	%r283, 4;
	// begin inline asm
	shfl.sync.down.b32 %r281, %r282, %r283, %r294, %r295;
	// end inline asm
	setp.gt.s32 	%p61, %r270, 27;
	mov.b32 	%f301, %r281;
	add.f32 	%f302, %f300, %f301;
	selp.f32 	%f303, %f300, %f302, %p61;
	mov.b32 	%r287, %f303;
	mov.b32 	%r288, 8;
	// begin inline asm
	shfl.sync.down.b32 %r286, %r287, %r288, %r294, %r295;
	// end inline asm
	setp.gt.s32 	%p62, %r270, 23;
	mov.b32 	%f304, %r286;
	add.f32 	%f305, %f303, %f304;
	selp.f32 	%f306, %f303, %f305, %p62;
	mov.b32 	%r292, %f306;
	mov.b32 	%r293, 16;
	// begin inline asm
	shfl.sync.down.b32 %r291, %r292, %r293, %r294, %r295;
	// end inline asm
	setp.gt.s32 	%p63, %r270, 15;
	mov.b32 	%f307, %r291;
	add.f32 	%f26, %f306, %f307;
	selp.f32 	%f418, %f306, %f26, %p63;
	setp.ne.s32 	%p64, %r270, 0;
	@%p64 bra 	$L__BB9_36;
	shr.u32 	%r296, %r13, 3;
	and.b32  	%r297, %r296, 124;
	mov.u32 	%r298, _ZZN3cub18CUB_300001_SM_10006detail6reduce28DeviceReduceSingleTileKernelINS2_10policy_hubIfyN4cuda3std3__44plusIfEEE10Policy1000EPfSC_iS9_ffNS7_10__identityEEEvT0_T1_T2_T3_T4_T6_E12temp_storage;
	add.s32 	%r299, %r298, %r297;
	st.shared.f32 	[%r299+8], %f26;
$L__BB9_36:
	bar.sync 	0;
	setp.ne.s32 	%p65, %r13, 0;
	@%p65 bra 	$L__BB9_72;
	ld.shared.f32 	%f308, [_ZZN3cub18CUB_300001_SM_10006detail6reduce28DeviceReduceSingleTileKernelINS2_10policy_hubIfyN4cuda3std3__44plusIfEEE10Policy1000EPfSC_iS9_ffNS7_10__identityEEEvT0_T1_T2_T3_T4_T6_E12temp_storage+12];
	add.f32 	%f309, %f418, %f308;
	ld.shared.f32 	%f310, [_ZZN3cub18CUB_300001_SM_10006detail6reduce28DeviceReduceSingleTileKernelINS2_10policy_hubIfyN4cuda3std3__44plusIfEEE10Policy1000EPfSC_iS9_ffNS7_10__identityEEEvT0_T1_T2_T3_T4_T6_E12temp_storage+16];
	add.f32 	%f311, %f309, %f310;
	ld.shared.f32 	%f312, [_ZZN3cub18CUB_300001_SM_10006detail6reduce28DeviceReduceSingleTileKernelINS2_10policy_hubIfyN4cuda3std3__44plusIfEEE10Policy1000EPfSC_iS9_ffNS7_10__identityEEEvT0_T1_T2_T3_T4_T6_E12temp_storage+20];
	add.f32 	%f313, %f311, %f312;
	ld.shared.f32 	%f314, [_ZZN3cub18CUB_300001_SM_10006detail6reduce28DeviceReduceSingleTileKernelINS2_10policy_hubIfyN4cuda3std3__44plusIfEEE10Policy1000EPfSC_iS9_ffNS7_10__identityEEEvT0_T1_T2_T3_T4_T6_E12temp_storage+24];
	add.f32 	%f315, %f313, %f314;
	ld.shared.f32 	%f316, [_ZZN3cub18CUB_300001_SM_10006detail6reduce28DeviceReduceSingleTileKernelINS2_10policy_hubIfyN4cuda3std3__44plusIfEEE10Policy1000EPfSC_iS9_ffNS7_10__identityEEEvT0_T1_T2_T3_T4_T6_E12temp_storage+28];
	add.f32 	%f317, %f315, %f316;
	ld.shared.f32 	%f318, [_ZZN3cub18CUB_300001_SM_10006detail6reduce28DeviceReduceSingleTileKernelINS2_10policy_hubIfyN4cuda3std3__44plusIfEEE10Policy1000EPfSC_iS9_ffNS7_10__identityEEEvT0_T1_T2_T3_T4_T6_E12temp_storage+32];
	add.f32 	%f319, %f317, %f318;
	ld.shared.f32 	%f320, [_ZZN3cub18CUB_300001_SM_10006detail6reduce28DeviceReduceSingleTileKernelINS2_10policy_hubIfyN4cuda3std3__44plusIfEEE10Policy1000EPfSC_iS9_ffNS7_10__identityEEEvT0_T1_T2_T3_T4_T6_E12temp_storage+36];
	add.f32 	%f418, %f319, %f320;
	bra.uni 	$L__BB9_72;
$L__BB9_38:
	setp.gt.s32 	%p3, %r67, 4095;
	@%p3 bra 	$L__BB9_56;
	mov.u32 	%r34, %tid.x;
	setp.ge.s32 	%p20, %r34, %r67;
	mov.f32 	%f410, 0f00000000;
	mov.u32 	%r397, %r34;
	@%p20 bra 	$L__BB9_41;
	mul.wide.u32 	%rd66, %r34, 4;
	add.s64 	%rd65, %rd16, %rd66;
	// begin inline asm
	ld.global.nc.u32 %r144, [%rd65];
	// end inline asm
	mov.b32 	%f410, %r144;
	add.s32 	%r397, %r34, 256;
$L__BB9_41:
	setp.ge.s32 	%p21, %r397, %r67;
	@%p21 bra 	$L__BB9_47;
	not.b32 	%r145, %r397;
	add.s32 	%r37, %r67, %r145;
	and.b32  	%r146, %r37, 768;
	setp.eq.s32 	%p22, %r146, 768;
	@%p22 bra 	$L__BB9_45;
	mul.wide.u32 	%rd67, %r397, 4;
	add.s64 	%rd123, %rd16, %rd67;
	shr.u32 	%r147, %r37, 8;
	add.s32 	%r148, %r147, 1;
	and.b32  	%r149, %r148, 3;
	neg.s32 	%r395, %r149;
$L__BB9_44:
	.pragma "nounroll";
	// begin inline asm
	ld.global.nc.u32 %r150, [%rd123];
	// end inline asm
	mov.b32 	%f157, %r150;
	add.f32 	%f410, %f410, %f157;
	add.s32 	%r397, %r397, 256;
	add.s64 	%rd123, %rd123, 1024;
	add.s32 	%r395, %r395, 1;
	setp.ne.s32 	%p23, %r395, 0;
	@%p23 bra 	$L__BB9_44;
$L__BB9_45:
	setp.lt.u32 	%p24, %r37, 768;
	@%p24 bra 	$L__BB9_47;
$L__BB9_46:
	mul.wide.s32 	%rd73, %r397, 4;
	add.s64 	%rd69, %rd16, %rd73;
	// begin inline asm
	ld.global.nc.u32 %r151, [%rd69];
	// end inline asm
	mov.b32 	%f158, %r151;
	add.f32 	%f159, %f410, %f158;
	add.s64 	%rd70, %rd69, 1024;
	// begin inline asm
	ld.global.nc.u32 %r152, [%rd70];
	// end inline asm
	mov.b32 	%f160, %r152;
	add.f32 	%f161, %f159, %f160;
	add.s64 	%rd71, %rd69, 2048;
	// begin inline asm
	ld.global.nc.u32 %r153, [%rd71];
	// end inline asm
	mov.b32 	%f162, %r153;
	add.f32 	%f163, %f161, %f162;
	add.s64 	%rd72, %rd69, 3072;
	// begin inline asm
	ld.global.nc.u32 %r154, [%rd72];
	// end inline asm
	mov.b32 	%f164, %r154;
	add.f32 	%f410, %f163, %f164;
	add.s32 	%r397, %r397, 1024;
	setp.lt.s32 	%p25, %r397, %r67;
	@%p25 bra 	$L__BB9_46;
$L__BB9_47:
	setp.lt.s32 	%p26, %r67, 256;
	@%p26 bra 	$L__BB9_52;
	// begin inline asm
	mov.u32 %r193, %laneid;
	// end inline asm
	mov.b32 	%r195, %f410;
	mov.b32 	%r196, 1;
	mov.b32 	%r217, 31;
	mov.b32 	%r218, -1;
	// begin inline asm
	shfl.sync.down.b32 %r194, %r195, %r196, %r217, %r218;
	// end inline asm
	setp.gt.s32 	%p42, %r193, 30;
	mov.b32 	%f199, %r194;
	add.f32 	%f200, %f410, %f199;
	selp.f32 	%f201, %f410, %f200, %p42;
	mov.b32 	%r200, %f201;
	mov.b32 	%r201, 2;
	// begin inline asm
	shfl.sync.down.b32 %r199, %r200, %r201, %r217, %r218;
	// end inline asm
	setp.gt.s32 	%p43, %r193, 29;
	mov.b32 	%f202, %r199;
	add.f32 	%f203, %f201, %f202;
	selp.f32 	%f204, %f201, %f203, %p43;
	mov.b32 	%r205, %f204;
	mov.b32 	%r206, 4;
	// begin inline asm
	shfl.sync.down.b32 %r204, %r205, %r206, %r217, %r218;
	// end inline asm
	setp.gt.s32 	%p44, %r193, 27;
	mov.b32 	%f205, %r204;
	add.f32 	%f206, %f204, %f205;
	selp.f32 	%f207, %f204, %f206, %p44;
	mov.b32 	%r210, %f207;
	mov.b32 	%r211, 8;
	// begin inline asm
	shfl.sync.down.b32 %r209, %r210, %r211, %r217, %r218;
	// end inline asm
	setp.gt.s32 	%p45, %r193, 23;
	mov.b32 	%f208, %r209;
	add.f32 	%f209, %f207, %f208;
	selp.f32 	%f210, %f207, %f209, %p45;
	mov.b32 	%r215, %f210;
	mov.b32 	%r216, 16;
	// begin inline asm
	shfl.sync.down.b32 %r214, %r215, %r216, %r217, %r218;
	// end inline asm
	setp.gt.s32 	%p46, %r193, 15;
	mov.b32 	%f211, %r214;
	add.f32 	%f38, %f210, %f211;
	selp.f32 	%f418, %f210, %f38, %p46;
	setp.ne.s32 	%p47, %r193, 0;
	@%p47 bra 	$L__BB9_50;
	shr.u32 	%r219, %r34, 3;
	and.b32  	%r220, %r219, 124;
	mov.u32 	%r221, _ZZN3cub18CUB_300001_SM_10006detail6reduce28DeviceReduceSingleTileKernelINS2_10policy_hubIfyN4cuda3std3__44plusIfEEE10Policy1000EPfSC_iS9_ffNS7_10__identityEEEvT0_T1_T2_T3_T4_T6_E12temp_storage;
	add.s32 	%r222, %r221, %r220;
	st.shared.f32 	[%r222+8], %f38;
$L__BB9_50:
	bar.sync 	0;
	setp.ne.s32 	%p48, %r34, 0;
	@%p48 bra 	$L__BB9_72;
	ld.shared.f32 	%f212, [_ZZN3cub18CUB_300001_SM_10006detail6reduce28DeviceReduceSingleTileKernelINS2_10policy_hubIfyN4cuda3std3__44plusIfEEE10Policy1000EPfSC_iS9_ffNS7_10__identityEEEvT0_T1_T2_T3_T4_T6_E12temp_storage+12];
	add.f32 	%f213, %f418, %f212;
	ld.shared.f32 	%f214, [_ZZN3cub18CUB_300001_SM_10006detail6reduce28DeviceReduceSingleTileKernelINS2_10policy_hubIfyN4cuda3std3__44plusIfEEE10Policy1000EPfSC_iS9_ffNS7_10__identityEEEvT0_T1_T2_T3_T4_T6_E12temp_storage+16];
	add.f32 	%f215, %f213, %f214;
	ld.shared.f32 	%f216, [_ZZN3cub18CUB_300001_SM_10006detail6reduce28DeviceReduceSingleTileKernelINS2_10policy_hubIfyN4cuda3std3__44plusIfEEE10Policy1000EPfSC_iS9_ffNS7_10__identityEEEvT0_T1_T2_T3_T4_T6_E12temp_storage+20];
	add.f32 	%f217, %f215, %f216;
	ld.shared.f32 	%f218, [_ZZN3cub18CUB_300001_SM_10006detail6reduce28DeviceReduceSingleTileKernelINS2_10policy_hubIfyN4cuda3std3__44plusIfEEE10Policy1000EPfSC_iS9_ffNS7_10__identityEEEvT0_T1_T2_T3_T4_T6_E12temp_storage+24];
	add.f32 	%f219, %f217, %f218;
	ld.shared.f32 	%f220, [_ZZN3cub18CUB_300001_SM_10006detail6reduce28DeviceReduceSingleTileKernelINS2_10policy_hubIfyN4cuda3std3__44plusIfEEE10Policy1000EPfSC_iS9_ffNS7_10__identityEEEvT0_T1_T2_T3_T4_T6_E12temp_storage+28];
	add.f32 	%f221, %f219, %f220;
	ld.shared.f32 	%f222, [_ZZN3cub18CUB_300001_SM_10006detail6reduce28DeviceReduceSingleTileKernelINS2_10policy_hubIfyN4cuda3std3__44plusIfEEE10Policy1000EPfSC_iS9_ffNS7_10__identityEEEvT0_T1_T2_T3_T4_T6_E12temp_storage+32];
	add.f32 	%f223, %f221, %f222;
	ld.shared.f32 	%f224, [_ZZN3cub18CUB_300001_SM_10006detail6reduce28DeviceReduceSingleTileKernelINS2_10policy_hubIfyN4cuda3std3__44plusIfEEE10Policy1000EPfSC_iS9_ffNS7_10__identityEEEvT0_T1_T2_T3_T4_T6_E12temp_storage+36];
	add.f32 	%f418, %f223, %f224;
	bra.uni 	$L__BB9_72;
$L__BB9_52:
	// begin inline asm
	mov.u32 %r155, %laneid;
	// end inline asm
	and.b32  	%r181, %r34, 992;
	add.s32 	%r182, %r181, 32;
	setp.gt.s32 	%p27, %r182, %r67;
	not.b32 	%r183, %r181;
	add.s32 	%r184, %r67, %r183;
	selp.b32 	%r179, %r184, 31, %p27;
	mov.b32 	%r157, %f410;
	mov.b32 	%r158, 1;
	mov.b32 	%r180, -1;
	// begin inline asm
	shfl.sync.down.b32 %r156, %r157, %r158, %r179, %r180;
	// end inline asm
	setp.lt.s32 	%p28, %r155, %r179;
	mov.b32 	%f165, %r156;
	add.f32 	%f166, %f410, %f165;
	selp.f32 	%f167, %f166, %f410, %p28;
	mov.b32 	%r162, %f167;
	mov.b32 	%r163, 2;
	// begin inline asm
	shfl.sync.down.b32 %r161, %r162, %r163, %r179, %r180;
	// end inline asm
	add.s32 	%r185, %r155, 2;
	setp.gt.s32 	%p29, %r185, %r179;
	mov.b32 	%f168, %r161;
	add.f32 	%f169, %f167, %f168;
	selp.f32 	%f170, %f167, %f169, %p29;
	mov.b32 	%r167, %f170;
	mov.b32 	%r168, 4;
	// begin inline asm
	shfl.sync.down.b32 %r166, %r167, %r168, %r179, %r180;
	// end inline asm
	add.s32 	%r186, %r155, 4;
	setp.gt.s32 	%p30, %r186, %r179;
	mov.b32 	%f171, %r166;
	add.f32 	%f172, %f170, %f171;
	selp.f32 	%f173, %f170, %f172, %p30;
	mov.b32 	%r172, %f173;
	mov.b32 	%r173, 8;
	// begin inline asm
	shfl.sync.down.b32 %r171, %r172, %r173, %r179, %r180;
	// end inline asm
	add.s32 	%r187, %r155, 8;
	setp.gt.s32 	%p31, %r187, %r179;
	mov.b32 	%f174, %r171;
	add.f32 	%f175, %f173, %f174;
	selp.f32 	%f176, %f173, %f175, %p31;
	mov.b32 	%r177, %f176;
	mov.b32 	%r178, 16;
	// begin inline asm
	shfl.sync.down.b32 %r176, %r177, %r178, %r179, %r180;
	// end inline asm
	add.s32 	%r188, %r155, 16;
	setp.gt.s32 	%p32, %r188, %r179;
	mov.b32 	%f177, %r176;
	add.f32 	%f178, %f176, %f177;
	selp.f32 	%f418, %f176, %f178, %p32;
	setp.ne.s32 	%p33, %r155, 0;
	@%p33 bra 	$L__BB9_54;
	shr.u32 	%r189, %r34, 3;
	and.b32  	%r190, %r189, 124;
	mov.u32 	%r191, _ZZN3cub18CUB_300001_SM_10006detail6reduce28DeviceReduceSingleTileKernelINS2_10policy_hubIfyN4cuda3std3__44plusIfEEE10Policy1000EPfSC_iS9_ffNS7_10__identityEEEvT0_T1_T2_T3_T4_T6_E12temp_storage;
	add.s32 	%r192, %r191, %r190;
	st.shared.f32 	[%r192+8], %f418;
$L__BB9_54:
	bar.sync 	0;
	setp.ne.s32 	%p34, %r34, 0;
	@%p34 bra 	$L__BB9_72;
	setp.gt.s32 	%p35, %r67, 32;
	ld.shared.f32 	%f179, [_ZZN3cub18CUB_300001_SM_10006detail6reduce28DeviceReduceSingleTileKernelINS2_10policy_hubIfyN4cuda3std3__44plusIfEEE10Policy1000EPfSC_iS9_ffNS7_10__identityEEEvT0_T1_T2_T3_T4_T6_E12temp_storage+12];
	add.f32 	%f180, %f418, %f179;
	selp.f32 	%f181, %f180, %f418, %p35;
	setp.gt.s32 	%p36, %r67, 64;
	ld.shared.f32 	%f182, [_ZZN3cub18CUB_300001_SM_10006detail6reduce28DeviceReduceSingleTileKernelINS2_10policy_hubIfyN4cuda3std3__44plusIfEEE10Policy1000EPfSC_iS9_ffNS7_10__identityEEEvT0_T1_T2_T3_T4_T6_E12temp_storage+16];
	add.f32 	%f183, %f182, %f181;
	selp.f32 	%f184, %f183, %f181, %p36;
	setp.gt.s32 	%p37, %r67, 96;
	ld.shared.f32 	%f185, [_ZZN3cub18CUB_300001_SM_10006detail6reduce28DeviceReduceSingleTileKernelINS2_10policy_hubIfyN4cuda3std3__44plusIfEEE10Policy1000EPfSC_iS9_ffNS7_10__identityEEEvT0_T1_T2_T3_T4_T6_E12temp_storage+20];
	add.f32 	%f186, %f185, %f184;
	selp.f32 	%f187, %f186, %f184, %p37;
	setp.gt.s32 	%p38, %r67, 128;
	ld.shared.f32 	%f188, [_ZZN3cub18CUB_300001_SM_10006detail6reduce28DeviceReduceSingleTileKernelINS2_10policy_hubIfyN4cuda3std3__44plusIfEEE10Policy1000EPfSC_iS9_ffNS7_10__identityEEEvT0_T1_T2_T3_T4_T6_E12temp_storage+24];
	add.f32 	%f189, %f188, %f187;
	selp.f32 	%f190, %f189, %f187, %p38;
	setp.gt.s32 	%p39, %r67, 160;
	ld.shared.f32 	%f191, [_ZZN3cub18CUB_300001_SM_10006detail6reduce28DeviceReduceSingleTileKernelINS2_10policy_hubIfyN4cuda3std3__44plusIfEEE10Policy1000EPfSC_iS9_ffNS7_10__identityEEEvT0_T1_T2_T3_T4_T6_E12temp_storage+28];
	add.f32 	%f192, %f191, %f190;
	selp.f32 	%f193, %f192, %f190, %p39;
	setp.gt.s32 	%p40, %r67, 192;
	ld.shared.f32 	%f194, [_ZZN3cub18CUB_300001_SM_10006detail6reduce28DeviceReduceSingleTileKernelINS2_10policy_hubIfyN4cuda3std3__44plusIfEEE10Policy1000EPfSC_iS9_ffNS7_10__identityEEEvT0_T1_T2_T3_T4_T6_E12temp_storage+32];
	add.f32 	%f195, %f194, %f193;
	selp.f32 	%f196, %f195, %f193, %p40;
	setp.gt.s32 	%p41, %r67, 224;
	ld.shared.f32 	%f197, [_ZZN3cub18CUB_300001_SM_10006detail6reduce28DeviceReduceSingleTileKernelINS2_10policy_hubIfyN4cuda3std3__44plusIfEEE10Policy1000EPfSC_iS9_ffNS7_10__identityEEEvT0_T1_T2_T3_T4_T6_E12temp_storage+36];
	add.f32 	%f198, %f197, %f196;
	selp.f32 	%f418, %f198, %f196, %p41;
	bra.uni 	$L__BB9_72;
$L__BB9_56:
	mov.u32 	%r46, %tid.x;
	mul.wide.u32 	%rd35, %r46, 4;
	add.s64 	%rd19, %rd16, %rd35;
	// begin inline asm
	ld.global.nc.u32 %r68, [%rd19];
	// end inline asm
	mov.b32 	%f59, %r68;
	add.s64 	%rd20, %rd19, 1024;
	// begin inline asm
	ld.global.nc.u32 %r69, [%rd20];
	// end inline asm
	mov.b32 	%f60, %r69;
	add.s64 	%rd21, %rd19, 2048;
	// begin inline asm
	ld.global.nc.u32 %r70, [%rd21];
	// end inline asm
	mov.b32 	%f61, %r70;
	add.s64 	%rd22, %rd19, 3072;
	// begin inline asm
	ld.global.nc.u32 %r71, [%rd22];
	// end inline asm
	mov.b32 	%f62, %r71;
	add.s64 	%rd23, %rd19, 4096;
	// begin inline asm
	ld.global.nc.u32 %r72, [%rd23];
	// end inline asm
	mov.b32 	%f63, %r72;
	add.s64 	%rd24, %rd19, 5120;
	// begin inline asm
	ld.global.nc.u32 %r73, [%rd24];
	// end inline asm
	mov.b32 	%f64, %r73;
	add.s64 	%rd25, %rd19, 6144;
	// begin inline asm
	ld.global.nc.u32 %r74, [%rd25];
	// end inline asm
	mov.b32 	%f65, %r74;
	add.s64 	%rd26, %rd19, 7168;
	// begin inline asm
	ld.global.nc.u32 %r75, [%rd26];
	// end inline asm
	mov.b32 	%f66, %r75;
	add.s64 	%rd27, %rd19, 8192;
	// begin inline asm
	ld.global.nc.u32 %r76, [%rd27];
	// end inline asm
	mov.b32 	%f67, %r76;
	add.s64 	%rd28, %rd19, 9216;
	// begin inline asm
	ld.global.nc.u32 %r77, [%rd28];
	// end inline asm
	mov.b32 	%f68, %r77;
	add.s64 	%rd29, %rd19, 10240;
	// begin inline asm
	ld.global.nc.u32 %r78, [%rd29];
	// end inline asm
	mov.b32 	%f69, %r78;
	add.s64 	%rd30, %rd19, 11264;
	// begin inline asm
	ld.global.nc.u32 %r79, [%rd30];
	// end inline asm
	mov.b32 	%f70, %r79;
	add.s64 	%rd31, %rd19, 12288;
	// begin inline asm
	ld.global.nc.u32 %r80, [%rd31];
	// end inline asm
	mov.b32 	%f71, %r80;
	add.s64 	%rd32, %rd19, 13312;
	// begin inline asm
	ld.global.nc.u32 %r81, [%rd32];
	// end inline asm
	mov.b32 	%f72, %r81;
	add.s64 	%rd33, %rd19, 14336;
	// begin inline asm
	ld.global.nc.u32 %r82, [%rd33];
	// end inline asm
	mov.b32 	%f73, %r82;
	add.s64 	%rd34, %rd19, 15360;
	// begin inline asm
	ld.global.nc.u32 %r83, [%rd34];
	// end inline asm
	mov.b32 	%f74, %r83;
	add.f32 	%f75, %f59, %f60;
	add.f32 	%f76, %f61, %f62;
	add.f32 	%f77, %f63, %f64;
	add.f32 	%f78, %f65, %f66;
	add.f32 	%f79, %f67, %f68;
	add.f32 	%f80, %f69, %f70;
	add.f32 	%f81, %f71, %f72;
	add.f32 	%f82, %f73, %f74;
	add.f32 	%f83, %f75, %f76;
	add.f32 	%f84, %f77, %f78;
	add.f32 	%f85, %f79, %f80;
	add.f32 	%f86, %f81, %f82;
	add.f32 	%f87, %f83, %f84;
	add.f32 	%f88, %f85, %f86;
	add.f32 	%f417, %f87, %f88;
	setp.lt.u32 	%p4, %r67, 8192;
	mov.b32 	%r400, 4096;
	@%p4 bra 	$L__BB9_60;
	add.s32 	%r47, %r67, -4096;
	mov.b32 	%r400, 4096;
$L__BB9_58:
	mul.wide.s32 	%rd52, %r400, 4;
	add.s64 	%rd36, %rd19, %rd52;
	// begin inline asm
	ld.global.nc.u32 %r86, [%rd36];
	// end inline asm
	mov.b32 	%f89, %r86;
	add.s64 	%rd37, %rd36, 1024;
	// begin inline asm
	ld.global.nc.u32 %r87, [%rd37];
	// end inline asm
	mov.b32 	%f90, %r87;
	add.s64 	%rd38, %rd36, 2048;
	// begin inline asm
	ld.global.nc.u32 %r88, [%rd38];
	// end inline asm
	mov.b32 	%f91, %r88;
	add.s64 	%rd39, %rd36, 3072;
	// begin inline asm
	ld.global.nc.u32 %r89, [%rd39];
	// end inline asm
	mov.b32 	%f92, %r89;
	add.s64 	%rd40, %rd36, 4096;
	// begin inline asm
	ld.global.nc.u32 %r90, [%rd40];
	// end inline asm
	mov.b32 	%f93, %r90;
	add.s64 	%rd41, %rd36, 5120;
	// begin inline asm
	ld.global.nc.u32 %r91, [%rd41];
	// end inline asm
	mov.b32 	%f94, %r91;
	add.s64 	%rd42, %rd36, 6144;
	// begin inline asm
	ld.global.nc.u32 %r92, [%rd42];
	// end inline asm
	mov.b32 	%f95, %r92;
	add.s64 	%rd43, %rd36, 7168;
	// begin inline asm
	ld.global.nc.u32 %r93, [%rd43];
	// end inline asm
	mov.b32 	%f96, %r93;
	add.s64 	%rd44, %rd36, 8192;
	// begin inline asm
	ld.global.nc.u32 %r94, [%rd44];
	// end inline asm
	mov.b32 	%f97, %r94;
	add.s64 	%rd45, %rd36, 9216;
	// begin inline asm
	ld.global.nc.u32 %r95, [%rd45];
	// end inline asm
	mov.b32 	%f98, %r95;
	add.s64 	%rd46, %rd36, 10240;
	// begin inline asm
	ld.global.nc.u32 %r96, [%rd46];
	// end inline asm
	mov.b32 	%f99, %r96;
	add.s64 	%rd47, %rd36, 11264;
	// begin inline asm
	ld.global.nc.u32 %r97, [%rd47];
	// end inline asm
	mov.b32 	%f100, %r97;
	add.s64 	%rd48, %rd36, 12288;
	// begin inline asm
	ld.global.nc.u32 %r98, [%rd48];
	// end inline asm
	mov.b32 	%f101, %r98;
	add.s64 	%rd49, %rd36, 13312;
	// begin inline asm
	ld.global.nc.u32 %r99, [%rd49];
	// end inline asm
	mov.b32 	%f102, %r99;
	add.s64 	%rd50, %rd36, 14336;
	// begin inline asm
	ld.global.nc.u32 %r100, [%rd50];
	// end inline asm
	mov.b32 	%f103, %r100;
	add.s64 	%rd51, %rd36, 15360;
	// begin inline asm
	ld.global.nc.u32 %r101, [%rd51];
	// end inline asm
	mov.b32 	%f104, %r101;
	add.f32 	%f105, %f417, %f89;
	add.f32 	%f106, %f90, %f91;
	add.f32 	%f107, %f92, %f93;
	add.f32 	%f108, %f94, %f95;
	add.f32 	%f109, %f96, %f97;
	add.f32 	%f110, %f98, %f99;
	add.f32 	%f111, %f100, %f101;
	add.f32 	%f112, %f102, %f103;
	add.f32 	%f113, %f105, %f106;
	add.f32 	%f114, %f107, %f108;
	add.f32 	%f115, %f109, %f110;
	add.f32 	%f116, %f111, %f112;
	add.f32 	%f117, %f113, %f114;
	add.f32 	%f118, %f115, %f116;
	add.f32 	%f119, %f117, %f118;
	add.f32 	%f417, %f119, %f104;
	sub.s32 	%r102, %r67, %r400;
	setp.lt.s32 	%p5, %r102, 4096;
	@%p5 bra 	$L__BB9_68;
	add.s32 	%r400, %r400, 4096;
	setp.le.s32 	%p6, %r400, %r47;
	@%p6 bra 	$L__BB9_58;
$L__BB9_60:
	setp.le.s32 	%p7, %r67, %r400;
	@%p7 bra 	$L__BB9_68;
	sub.s32 	%r51, %r67, %r400;
	setp.ge.s32 	%p8, %r46, %r51;
	@%p8 bra 	$L__BB9_68;
	not.b32 	%r103, %r46;
	add.s32 	%r104, %r67, %r103;
	sub.s32 	%r52, %r104, %r400;
	and.b32  	%r105, %r52, 768;
	setp.eq.s32 	%p9, %r105, 768;
	mov.u32 	%r404, %r46;
	@%p9 bra 	$L__BB9_65;
	add.s32 	%r402, %r46, %r400;
	shr.u32 	%r106, %r52, 8;
	add.s32 	%r107, %r106, 1;
	and.b32  	%r108, %r107, 3;
	neg.s32 	%r401, %r108;
	mov.u32 	%r404, %r46;
$L__BB9_64:
	.pragma "nounroll";
	mul.wide.u32 	%rd54, %r402, 4;
	add.s64 	%rd53, %rd16, %rd54;
	// begin inline asm
	ld.global.nc.u32 %r109, [%rd53];
	// end inline asm
	mov.b32 	%f121, %r109;
	add.f32 	%f417, %f417, %f121;
	add.s32 	%r404, %r404, 256;
	add.s32 	%r402, %r402, 256;
	add.s32 	%r401, %r401, 1;
	setp.ne.s32 	%p10, %r401, 0;
	@%p10 bra 	$L__BB9_64;
$L__BB9_65:
	setp.lt.u32 	%p11, %r52, 768;
	@%p11 bra 	$L__BB9_68;
	cvt.u64.u32 	%rd55, %r404;
	cvt.u64.u32 	%rd56, %r400;
	add.s64 	%rd57, %rd55, %rd56;
	shl.b64 	%rd58, %rd57, 2;
	add.s64 	%rd59, %rd58, %rd16;
	add.s64 	%rd124, %rd59, 2048;
	add.s32 	%r405, %r404, %r400;
$L__BB9_67:
	mul.wide.u32 	%rd64, %r405, 4;
	add.s64 	%rd60, %rd16, %rd64;
	// begin inline asm
	ld.global.nc.u32 %r110, [%rd60];
	// end inline asm
	mov.b32 	%f122, %r110;
	add.f32 	%f123, %f417, %f122;
	add.s64 	%rd61, %rd124, -1024;
	// begin inline asm
	ld.global.nc.u32 %r111, [%rd61];
	// end inline asm
	mov.b32 	%f124, %r111;
	add.f32 	%f125, %f123, %f124;
	// begin inline asm
	ld.global.nc.u32 %r112, [%rd124];
	// end inline asm
	mov.b32 	%f126, %r112;
	add.f32 	%f127, %f125, %f126;
	add.s64 	%rd63, %rd124, 1024;
	// begin inline asm
	ld.global.nc.u32 %r113, [%rd63];
	// end inline asm
	mov.b32 	%f128, %r113;
	add.f32 	%f417, %f127, %f128;
	add.s32 	%r404, %r404, 1024;
	add.s64 	%rd124, %rd124, 4096;
	add.s32 	%r405, %r405, 1024;
	setp.lt.s32 	%p12, %r404, %r51;
	@%p12 bra 	$L__BB9_67;
$L__BB9_68:
	// begin inline asm
	mov.u32 %r114, %laneid;
	// end inline asm
	mov.b32 	%r116, %f417;
	mov.b32 	%r117, 1;
	mov.b32 	%r138, 31;
	mov.b32 	%r139, -1;
	// begin inline asm
	shfl.sync.down.b32 %r115, %r116, %r117, %r138, %r139;
	// end inline asm
	setp.gt.s32 	%p13, %r114, 30;
	mov.b32 	%f129, %r115;
	add.f32 	%f130, %f417, %f129;
	selp.f32 	%f131, %f417, %f130, %p13;
	mov.b32 	%r121, %f131;
	mov.b32 	%r122, 2;
	// begin inline asm
	shfl.sync.down.b32 %r120, %r121, %r122, %r138, %r139;
	// end inline asm
	setp.gt.s32 	%p14, %r114, 29;
	mov.b32 	%f132, %r120;
	add.f32 	%f133, %f131, %f132;
	selp.f32 	%f134, %f131, %f133, %p14;
	mov.b32 	%r126, %f134;
	mov.b32 	%r127, 4;
	// begin inline asm
	shfl.sync.down.b32 %r125, %r126, %r127, %r138, %r139;
	// end inline asm
	setp.gt.s32 	%p15, %r114, 27;
	mov.b32 	%f135, %r125;
	add.f32 	%f136, %f134, %f135;
	selp.f32 	%f137, %f134, %f136, %p15;
	mov.b32 	%r131, %f137;
	mov.b32 	%r132, 8;
	// begin inline asm
	shfl.sync.down.b32 %r130, %r131, %r132, %r138, %r139;
	// end inline asm
	setp.gt.s32 	%p16, %r114, 23;
	mov.b32 	%f138, %r130;
	add.f32 	%f139, %f137, %f138;
	selp.f32 	%f140, %f137, %f139, %p16;
	mov.b32 	%r136, %f140;
	mov.b32 	%r137, 16;
	// begin inline asm
	shfl.sync.down.b32 %r135, %r136, %r137, %r138, %r139;
	// end inline asm
	setp.gt.s32 	%p17, %r114, 15;
	mov.b32 	%f141, %r135;
	add.f32 	%f54, %f140, %f141;
	selp.f32 	%f418, %f140, %f54, %p17;
	setp.ne.s32 	%p18, %r114, 0;
	@%p18 bra 	$L__BB9_70;
	shr.u32 	%r140, %r46, 3;
	and.b32  	%r141, %r140, 124;
	mov.u32 	%r142, _ZZN3cub18CUB_300001_SM_10006detail6reduce28DeviceReduceSingleTileKernelINS2_10policy_hubIfyN4cuda3std3__44plusIfEEE10Policy1000EPfSC_iS9_ffNS7_10__identityEEEvT0_T1_T2_T3_T4_T6_E12temp_storage;
	add.s32 	%r143, %r142, %r141;
	st.shared.f32 	[%r143+8], %f54;
$L__BB9_70:
	bar.sync 	0;
	setp.ne.s32 	%p19, %r46, 0;
	@%p19 bra 	$L__BB9_72;
	ld.shared.f32 	%f142, [_ZZN3cub18CUB_300001_SM_10006detail6reduce28DeviceReduceSingleTileKernelINS2_10policy_hubIfyN4cuda3std3__44plusIfEEE10Policy1000EPfSC_iS9_ffNS7_10__identityEEEvT0_T1_T2_T3_T4_T6_E12temp_storage+12];
	add.f32 	%f143, %f418, %f142;
	ld.shared.f32 	%f144, [_ZZN3cub18CUB_300001_SM_10006detail6reduce28DeviceReduceSingleTileKernelINS2_10policy_hubIfyN4cuda3std3__44plusIfEEE10Policy1000EPfSC_iS9_ffNS7_10__identityEEEvT0_T1_T2_T3_T4_T6_E12temp_storage+16];
	add.f32 	%f145, %f143, %f144;
	ld.shared.f32 	%f146, [_ZZN3cub18CUB_300001_SM_10006detail6reduce28DeviceReduceSingleTileKernelINS2_10policy_hubIfyN4cuda3std3__44plusIfEEE10Policy1000EPfSC_iS9_ffNS7_10__identityEEEvT0_T1_T2_T3_T4_T6_E12temp_storage+20];
	add.f32 	%f147, %f145, %f146;
	ld.shared.f32 	%f148, [_ZZN3cub18CUB_300001_SM_10006detail6reduce28DeviceReduceSingleTileKernelINS2_10policy_hubIfyN4cuda3std3__44plusIfEEE10Policy1000EPfSC_iS9_ffNS7_10__identityEEEvT0_T1_T2_T3_T4_T6_E12temp_storage+24];
	add.f32 	%f149, %f147, %f148;
	ld.shared.f32 	%f150, [_ZZN3cub18CUB_300001_SM_10006detail6reduce28DeviceReduceSingleTileKernelINS2_10policy_hubIfyN4cuda3std3__44plusIfEEE10Policy1000EPfSC_iS9_ffNS7_10__identityEEEvT0_T1_T2_T3_T4_T6_E12temp_storage+28];
	add.f32 	%f151, %f149, %f150;
	ld.shared.f32 	%f152, [_ZZN3cub18CUB_300001_SM_10006detail6reduce28DeviceReduceSingleTileKernelINS2_10policy_hubIfyN4cuda3std3__44plusIfEEE10Policy1000EPfSC_iS9_ffNS7_10__identityEEEvT0_T1_T2_T3_T4_T6_E12temp_storage+32];
	add.f32 	%f153, %f151, %f152;
	ld.shared.f32 	%f154, [_ZZN3cub18CUB_300001_SM_10006detail6reduce28DeviceReduceSingleTileKernelINS2_10policy_hubIfyN4cuda3std3__44plusIfEEE10Policy1000EPfSC_iS9_ffNS7_10__identityEEEvT0_T1_T2_T3_T4_T6_E12temp_storage+36];
	add.f32 	%f418, %f153, %f154;
$L__BB9_72:
	mov.u32 	%r379, %tid.x;
	setp.ne.s32 	%p95, %r379, 0;
	@%p95 bra 	$L__BB9_74;
	add.f32 	%f391, %f58, %f418;
	st.global.f32 	[%rd1], %f391;
$L__BB9_74:
	ret;

}
	// .globl	_ZN3cub18CUB_300001_SM_10006detail6reduce28DeviceReduceSingleTileKernelINS2_10policy_hubIfjN4cuda3std3__44plusIfEEE10Policy1000EN6thrust24THRUST_300001_SM_1000_NS6detail15normal_iteratorINSD_10device_ptrIfEEEEPfjS9_ffNS7_10__identityEEEvT0_T1_T2_T3_T4_T6_
.visible .entry _ZN3cub18CUB_300001_SM_10006detail6reduce28DeviceReduceSingleTileKernelINS2_10policy_hubIfjN4cuda3std3__44plusIfEEE10Policy1000EN6thrust24THRUST_300001_SM_1000_NS6detail15normal_iteratorINSD_10device_ptrIfEEEEPfjS9_ffNS7_10__identityEEEvT0_T1_T2_T3_T4_T6_(
	.param .align 8 .b8 _ZN3cub18CUB_300001_SM_10006detail6reduce28DeviceReduceSingleTileKernelINS2_10policy_hubIfjN4cuda3std3__44plusIfEEE10Policy1000EN6thrust24THRUST_300001_SM_1000_NS6detail15normal_iteratorINSD_10device_ptrIfEEEEPfjS9_ffNS7_10__identityEEEvT0_T1_T2_T3_T4_T6__param_0[8],
	.param .u64 .ptr .align 1 _ZN3cub18CUB_300001_SM_10006detail6reduce28DeviceReduceSingleTileKernelINS2_10policy_hubIfjN4cuda3std3__44plusIfEEE10Policy1000EN6thrust24THRUST_300001_SM_1000_NS6detail15normal_iteratorINSD_10device_ptrIfEEEEPfjS9_ffNS7_10__identityEEEvT0_T1_T2_T3_T4_T6__param_1,
	.param .u32 _ZN3cub18CUB_300001_SM_10006detail6reduce28DeviceReduceSingleTileKernelINS2_10policy_hubIfjN4cuda3std3__44plusIfEEE10Policy1000EN6thrust24THRUST_300001_SM_1000_NS6detail15normal_iteratorINSD_10device_ptrIfEEEEPfjS9_ffNS7_10__identityEEEvT0_T1_T2_T3_T4_T6__param_2,
	.param .align 1 .b8 _ZN3cub18CUB_300001_SM_10006detail6reduce28DeviceReduceSingleTileKernelINS2_10policy_hubIfjN4cuda3std3__44plusIfEEE10Policy1000EN6thrust24THRUST_300001_SM_1000_NS6detail15normal_iteratorINSD_10device_ptrIfEEEEPfjS9_ffNS7_10__identityEEEvT0_T1_T2_T3_T4_T6__param_3[1],
	.param .f32 _ZN3cub18CUB_300001_SM_10006detail6reduce28DeviceReduceSingleTileKernelINS2_10policy_hubIfjN4cuda3std3__44plusIfEEE10Policy1000EN6thrust24THRUST_300001_SM_1000_NS6detail15normal_iteratorINSD_10device_ptrIfEEEEPfjS9_ffNS7_10__identityEEEvT0_T1_T2_T3_T4_T6__param_4,
	.param .align 1 .b8 _ZN3cub18CUB_300001_SM_10006detail6reduce28DeviceReduceSingleTileKernelINS2_10policy_hubIfjN4cuda3std3__44plusIfEEE10Policy1000EN6thrust24THRUST_300001_SM_1000_NS6detail15normal_iteratorINSD_10device_ptrIfEEEEPfjS9_ffNS7_10__identityEEEvT0_T1_T2_T3_T4_T6__param_5[1]
)
.maxntid 512
.minnctapersm 1
{
	.reg .pred 	%p<67>;
	.reg .b32 	%r<211>;
	.reg .b32 	%f<384>;
	.reg .b64 	%rd<84>;
	// demoted variable
	.shared .align 4 .b8 _ZZN3cub18CUB_300001_SM_10006detail6reduce28DeviceReduceSingleTileKernelINS2_10policy_hubIfjN4cuda3std3__44plusIfEEE10Policy1000EN6thrust24THRUST_300001_SM_1000_NS6detail15normal_iteratorINSD_10device_ptrIfEEEEPfjS9_ffNS7_10__identityEEEvT0_T1_T2_T3_T4_T6_E12temp_storage[84];
	ld.param.u64 	%rd9, [_ZN3cub18CUB_300001_SM_10006detail6reduce28DeviceReduceSingleTileKernelINS2_10policy_hubIfjN4cuda3std3__44plusIfEEE10Policy1000EN6thrust24THRUST_300001_SM_1000_NS6detail15normal_iteratorINSD_10device_ptrIfEEEEPfjS9_ffNS7_10__identityEEEvT0_T1_T2_T3_T4_T6__param_0];
	ld.param.u64 	%rd10, [_ZN3cub18CUB_300001_SM_10006detail6reduce28DeviceReduceSingleTileKernelINS2_10policy_hubIfjN4cuda3std3__44plusIfEEE10Policy1000EN6thrust24THRUST_300001_SM_1000_NS6detail15normal_iteratorINSD_10device_ptrIfEEEEPfjS9_ffNS7_10__identityEEEvT0_T1_T2_T3_T4_T6__param_1];
	ld.param.u32 	%r51, [_ZN3cub18CUB_300001_SM_10006detail6reduce28DeviceReduceSingleTileKernelINS2_10policy_hubIfjN4cuda3std3__44plusIfEEE10Policy1000EN6thrust24THRUST_300001_SM_1000_NS6detail15normal_iteratorINSD_10device_ptrIfEEEEPfjS9_ffNS7_10__identityEEEvT0_T1_T2_T3_T4_T6__param_2];
	ld.param.f32 	%f42, [_ZN3cub18CUB_300001_SM_10006detail6reduce28DeviceReduceSingleTileKernelINS2_10policy_hubIfjN4cuda3std3__44plusIfEEE10Policy1000EN6thrust24THRUST_300001_SM_1000_NS6detail15normal_iteratorINSD_10device_ptrIfEEEEPfjS9_ffNS7_10__identityEEEvT0_T1_T2_T3_T4_T6__param_4];
	cvta.to.global.u64 	%rd1, %rd10;
	setp.ne.s32 	%p1, %r51, 0;
	@%p1 bra 	$L__BB10_3;
	mov.u32 	%r193, %tid.x;
	setp.ne.s32 	%p66, %r193, 0;
	@%p66 bra 	$L__BB10_52;
	st.global.f32 	[%rd1], %f42;
	bra.uni 	$L__BB10_52;
$L__BB10_3:
	cvta.to.global.u64 	%rd2, %rd9;
	setp.gt.u32 	%p2, %r51, 8191;
	@%p2 bra 	$L__BB10_28;
	mov.u32 	%r1, %tid.x;
	setp.ge.u32 	%p24, %r1, %r51;
	mov.f32 	%f371, 0f00000000;
	mov.u32 	%r197, %r1;
	@%p24 bra 	$L__BB10_6;
	mul.wide.u32 	%rd73, %r1, 4;
	add.s64 	%rd74, %rd2, %rd73;
	ld.global.f32 	%f371, [%rd74];
	add.s32 	%r197, %r1, 512;
$L__BB10_6:
	setp.ge.u32 	%p25, %r197, %r51;
	@%p25 bra 	$L__BB10_19;
	not.b32 	%r120, %r197;
	add.s32 	%r121, %r51, %r120;
	shr.u32 	%r122, %r121, 9;
	add.s32 	%r4, %r122, 1;
	and.b32  	%r5, %r4, 15;
	setp.lt.u32 	%p26, %r121, 7680;
	@%p26 bra 	$L__BB10_10;
	and.b32  	%r123, %r4, 16777200;
	neg.s32 	%r195, %r123;
	mul.wide.u32 	%rd75, %r197, 4;
	add.s64 	%rd76, %rd75, %rd2;
	add.s64 	%rd82, %rd76, 16384;
$L__BB10_9:
	.pragma "nounroll";
	ld.global.f32 	%f205, [%rd82+-16384];
	add.f32 	%f206, %f371, %f205;
	ld.global.f32 	%f207, [%rd82+-14336];
	add.f32 	%f208, %f206, %f207;
	ld.global.f32 	%f209, [%rd82+-12288];
	add.f32 	%f210, %f208, %f209;
	ld.global.f32 	%f211, [%rd82+-10240];
	add.f32 	%f212, %f210, %f211;
	ld.global.f32 	%f213, [%rd82+-8192];
	add.f32 	%f214, %f212, %f213;
	ld.global.f32 	%f215, [%rd82+-6144];
	add.f32 	%f216, %f214, %f215;
	ld.global.f32 	%f217, [%rd82+-4096];
	add.f32 	%f218, %f216, %f217;
	ld.global.f32 	%f219, [%rd82+-2048];
	add.f32 	%f220, %f218, %f219;
	ld.global.f32 	%f221, [%rd82];
	add.f32 	%f222, %f220, %f221;
	ld.global.f32 	%f223, [%rd82+2048];
	add.f32 	%f224, %f222, %f223;
	ld.global.f32 	%f225, [%rd82+4096];
	add.f32 	%f226, %f224, %f225;
	ld.global.f32 	%f227, [%rd82+6144];
	add.f32 	%f228, %f226, %f227;
	ld.global.f32 	%f229, [%rd82+8192];
	add.f32 	%f230, %f228, %f229;
	ld.global.f32 	%f231, [%rd82+10240];
	add.f32 	%f232, %f230, %f231;
	ld.global.f32 	%f233, [%rd82+12288];
	add.f32 	%f234, %f232, %f233;
	ld.global.f32 	%f235, [%rd82+14336];
	add.f32 	%f371, %f234, %f235;
	add.s32 	%r197, %r197, 8192;
	add.s32 	%r195, %r195, 16;
	add.s64 	%rd82, %rd82, 32768;
	setp.ne.s32 	%p27, %r195, 0;
	@%p27 bra 	$L__BB10_9;
$L__BB10_10:
	setp.eq.s32 	%p28, %r5, 0;
	@%p28 bra 	$L__BB10_19;
	and.b32  	%r12, %r4, 7;
	setp.lt.u32 	%p29, %r5, 8;
	@%p29 bra 	$L__BB10_13;
	mul.wide.u32 	%rd77, %r197, 4;
	add.s64 	%rd78, %rd2, %rd77;
	ld.global.f32 	%f237, [%rd78];
	add.f32 	%f238, %f371, %f237;
	ld.global.f32 	%f239, [%rd78+2048];
	add.f32 	%f240, %f238, %f239;
	ld.global.f32 	%f241, [%rd78+4096];
	add.f32 	%f242, %f240, %f241;
	ld.global.f32 	%f243, [%rd78+6144];
	add.f32 	%f244, %f242, %f243;
	ld.global.f32 	%f245, [%rd78+8192];
	add.f32 	%f246, %f244, %f245;
	ld.global.f32 	%f247, [%rd78+10240];
	add.f32 	%f248, %f246, %f247;
	ld.global.f32 	%f249, [%rd78+12288];
	add.f32 	%f250, %f248, %f249;
	ld.global.f32 	%f251, [%rd78+14336];
	add.f32 	%f371, %f250, %f251;
	add.s32 	%r197, %r197, 4096;
$L__BB10_13:
	setp.eq.s32 	%p30, %r12, 0;
	@%p30 bra 	$L__BB10_19;
	and.b32  	%r15, %r4, 3;
	setp.lt.u32 	%p31, %r12, 4;
	@%p31 bra 	$L__BB10_16;
	mul.wide.u32 	%rd79, %r197, 4;
	add.s64 	%rd80, %rd2, %rd79;
	ld.global.f32 	%f253, [%rd80];
	add.f32 	%f254, %f371, %f253;
	ld.global.f32 	%f255, [%rd80+2048];
	add.f32 	%f256, %f254, %f255;
	ld.global.f32 	%f257, [%rd80+4096];
	add.f32 	%f258, %f256, %f257;
	ld.global.f32 	%f259, [%rd80+6144];
	add.f32 	%f371, %f258, %f259;
	add.s32 	%r197, %r197, 2048;
$L__BB10_16:
	setp.eq.s32 	%p32, %r15, 0;
	@%p32 bra 	$L__BB10_19;
	mul.wide.u32 	%rd81, %r197, 4;
	add.s64 	%rd83, %rd2, %rd81;
	neg.s32 	%r200, %r15;
$L__BB10_18:
	.pragma "nounroll";
	ld.global.f32 	%f260, [%rd83];
	add.f32 	%f371, %f371, %f260;
	add.s64 	%rd83, %rd83, 2048;
	add.s32 	%r200, %r200, 1;
	setp.ne.s32 	%p33, %r200, 0;
	@%p33 bra 	$L__BB10_18;
$L__BB10_19:
	setp.lt.u32 	%p34, %r51, 512;
	@%p34 bra 	$L__BB10_24;
	// begin inline asm
	mov.u32 %r162, %laneid;
	// end inline asm
	mov.b32 	%r164, %f371;
	mov.b32 	%r165, 1;
	mov.b32 	%r186, 31;
	mov.b32 	%r187, -1;
	// begin inline asm
	shfl.sync.down.b32 %r163, %r164, %r165, %r186, %r187;
	// end inline asm
	setp.gt.s32 	%p58, %r162, 30;
	mov.b32 	%f319, %r163;
	add.f32 	%f320, %f371, %f319;
	selp.f32 	%f321, %f371, %f320, %p58;
	mov.b32 	%r169, %f321;
	mov.b32 	%r170, 2;
	// begin inline asm
	shfl.sync.down.b32 %r168, %r169, %r170, %r186, %r187;
	// end inline asm
	setp.gt.s32 	%p59, %r162, 29;
	mov.b32 	%f322, %r168;
	add.f32 	%f323, %f321, %f322;
	selp.f32 	%f324, %f321, %f323, %p59;
	mov.b32 	%r174, %f324;
	mov.b32 	%r175, 4;
	// begin inline asm
	shfl.sync.down.b32 %r173, %r174, %r175, %r186, %r187;
	// end inline asm
	setp.gt.s32 	%p60, %r162, 27;
	mov.b32 	%f325, %r173;
	add.f32 	%f326, %f324, %f325;
	selp.f32 	%f327, %f324, %f326, %p60;
	mov.b32 	%r179, %f327;
	mov.b32 	%r180, 8;
	// begin inline asm
	shfl.sync.down.b32 %r178, %r179, %r180, %r186, %r187;
	// end inline asm
	setp.gt.s32 	%p61, %r162, 23;
	mov.b32 	%f328, %r178;
	add.f32 	%f329, %f327, %f328;
	selp.f32 	%f330, %f327, %f329, %p61;
	mov.b32 	%r184, %f330;
	mov.b32 	%r185, 16;
	// begin inline asm
	shfl.sync.down.b32 %r183, %r184, %r185, %r186, %r187;
	// end inline asm
	setp.gt.s32 	%p62, %r162, 15;
	mov.b32 	%f331, %r183;
	add.f32 	%f16, %f330, %f331;
	selp.f32 	%f383, %f330, %f16, %p62;
	setp.ne.s32 	%p63, %r162, 0;
	@%p63 bra 	$L__BB10_22;
	shr.u32 	%r188, %r1, 3;
	and.b32  	%r189, %r188, 124;
	mov.u32 	%r190, _ZZN3cub18CUB_300001_SM_10006detail6reduce28DeviceReduceSingleTileKernelINS2_10policy_hubIfjN4cuda3std3__44plusIfEEE10Policy1000EN6thrust24THRUST_300001_SM_1000_NS6detail15normal_iteratorINSD_10device_ptrIfEEEEPfjS9_ffNS7_10__identityEEEvT0_T1_T2_T3_T4_T6_E12temp_storage;
	add.s32 	%r191, %r190, %r189;
	st.shared.f32 	[%r191+16], %f16;
$L__BB10_22:
	bar.sync 	0;
	setp.ne.s32 	%p64, %r1, 0;
	@%p64 bra 	$L__BB10_50;
	ld.shared.f32 	%f332, [_ZZN3cub18CUB_300001_SM_10006detail6reduce28DeviceReduceSingleTileKernelINS2_10policy_hubIfjN4cuda3std3__44plusIfEEE10Policy1000EN6thrust24THRUST_300001_SM_1000_NS6detail15normal_iteratorINSD_10device_ptrIfEEEEPfjS9_ffNS7_10__identityEEEvT0_T1_T2_T3_T4_T6_E12temp_storage+20];
	add.f32 	%f333, %f383, %f332;
	ld.shared.f32 	%f334, [_ZZN3cub18CUB_300001_SM_10006detail6reduce28DeviceReduceSingleTileKernelINS2_10policy_hubIfjN4cuda3std3__44plusIfEEE10Policy1000EN6thrust24THRUST_300001_SM_1000_NS6detail15normal_iteratorINSD_10device_ptrIfEEEEPfjS9_ffNS7_10__identityEEEvT0_T1_T2_T3_T4_T6_E12temp_storage+24];
	add.f32 	%f335, %f333, %f334;
	ld.shared.f32 	%f336, [_ZZN3cub18CUB_300001_SM_10006detail6reduce28DeviceReduceSingleTileKernelINS2_10policy_hubIfjN4cuda3std3__44plusIfEEE10Policy1000EN6thrust24THRUST_300001_SM_1000_NS6detail15normal_iteratorINSD_10device_ptrIfEEEEPfjS9_ffNS7_10__identityEEEvT0_T1_T2_T3_T4_T6_E12temp_storage+28];
	add.f32 	%f337, %f335, %f336;
	ld.shared.f32 	%f338, [_ZZN3cub18CUB_300001_SM_10006detail6reduce28DeviceReduceSingleTileKernelINS2_10policy_hubIfjN4cuda3std3__44plusIfEEE10Policy1000EN6thrust24THRUST_300001_SM_1000_NS6detail15normal_iteratorINSD_10device_ptrIfEEEEPfjS9_ffNS7_10__identityEEEvT0_T1_T2_T3_T4_T6_E12temp_storage+32];
	add.f32 	%f339, %f337, %f338;
	ld.shared.f32 	%f340, [_ZZN3cub18CUB_300001_SM_10006detail6reduce28DeviceReduceSingleTileKernelINS2_10policy_hubIfjN4cuda3std3__44plusIfEEE10Policy1000EN6thrust24THRUST_300001_SM_1000_NS6detail15normal_iteratorINSD_10device_ptrIfEEEEPfjS9_ffNS7_10__identityEEEvT0_T1_T2_T3_T4_T6_E12temp_storage+36];
	add.f32 	%f341, %f339, %f340;
	ld.shared.f32 	%f342, [_ZZN3cub18CUB_300001_SM_10006detail6reduce28DeviceReduceSingleTileKernelINS2_10policy_hubIfjN4cuda3std3__44plusIfEEE10Policy1000EN6thrust24THRUST_300001_SM_1000_NS6detail15normal_iteratorINSD_10device_ptrIfEEEEPfjS9_ffNS7_10__identityEEEvT0_T1_T2_T3_T4_T6_E12temp_storage+40];
	add.f32 	%f343, %f341, %f342;
	ld.shared.f32 	%f344, [_ZZN3cub18CUB_300001_SM_10006detail6reduce28DeviceReduceSingleTileKernelINS2_10policy_hubIfjN4cuda3std3__44plusIfEEE10Policy1000EN6thrust24THRUST_300001_SM_1000_NS6detail15normal_iteratorINSD_10device_ptrIfEEEEPfjS9_ffNS7_10__identityEEEvT0_T1_T2_T3_T4_T6_E12temp_storage+44];
	add.f32 	%f345, %f343, %f344;
	ld.shared.f32 	%f346, [_ZZN3cub18CUB_300001_SM_10006detail6reduce28DeviceReduceSingleTileKernelINS2_10policy_hubIfjN4cuda3std3__44plusIfEEE10Policy1000EN6thrust24THRUST_300001_SM_1000_NS6detail15normal_iteratorINSD_10device_ptrIfEEEEPfjS9_ffNS7_10__identityEEEvT0_T1_T2_T3_T4_T6_E12temp_storage+48];
	add.f32 	%f347, %f345, %f346;
	ld.shared.f32 	%f348, [_ZZN3cub18CUB_300001_SM_10006detail6reduce28DeviceReduceSingleTileKernelINS2_10policy_hubIfjN4cuda3std3__44plusIfEEE10Policy1000EN6thrust24THRUST_300001_SM_1000_NS6detail15normal_iteratorINSD_10device_ptrIfEEEEPfjS9_ffNS7_10__identityEEEvT0_T1_T2_T3_T4_T6_E12temp_storage+52];
	add.f32 	%f349, %f347, %f348;
	ld.shared.f32 	%f350, [_ZZN3cub18CUB_300001_SM_10006detail6reduce28DeviceReduceSingleTileKernelINS2_10policy_hubIfjN4cuda3std3__44plusIfEEE10Policy1000EN6thrust24THRUST_300001_SM_1000_NS6detail15normal_iteratorINSD_10device_ptrIfEEEEPfjS9_ffNS7_10__identityEEEvT0_T1_T2_T3_T4_T6_E12temp_storage+56];
	add.f32 	%f351, %f349, %f350;
	ld.shared.f32 	%f352, [_ZZN3cub18CUB_300001_SM_10006detail6reduce28DeviceReduceSingleTileKernelINS2_10policy_hubIfjN4cuda3std3__44plusIfEEE10Policy1000EN6thrust24THRUST_300001_SM_1000_NS6detail15normal_iteratorINSD_10device_ptrIfEEEEPfjS9_ffNS7_10__identityEEEvT0_T1_T2_T3_T4_T6_E12temp_storage+60];
	add.f32 	%f353, %f351, %f352;
	ld.shared.f32 	%f354, [_ZZN3cub18CUB_300001_SM_10006detail6reduce28DeviceReduceSingleTileKernelINS2_10policy_hubIfjN4cuda3std3__44plusIfEEE10Policy1000EN6thrust24THRUST_300001_SM_1000_NS6detail15normal_iteratorINSD_10device_ptrIfEEEEPfjS9_ffNS7_10__identityEEEvT0_T1_T2_T3_T4_T6_E12temp_storage+64];
	add.f32 	%f355, %f353, %f354;
	ld.shared.f32 	%f356, [_ZZN3cub18CUB_300001_SM_10006detail6reduce28DeviceReduceSingleTileKernelINS2_10policy_hubIfjN4cuda3std3__44plusIfEEE10Policy1000EN6thrust24THRUST_300001_SM_1000_NS6detail15normal_iteratorINSD_10device_ptrIfEEEEPfjS9_ffNS7_10__identityEEEvT0_T1_T2_T3_T4_T6_E12temp_storage+68];
	add.f32 	%f357, %f355, %f356;
	ld.shared.f32 	%f358, [_ZZN3cub18CUB_300001_SM_10006detail6reduce28DeviceReduceSingleTileKernelINS2_10policy_hubIfjN4cuda3std3__44plusIfEEE10Policy1000EN6thrust24THRUST_300001_SM_1000_NS6detail15normal_iteratorINSD_10device_ptrIfEEEEPfjS9_ffNS7_10__identityEEEvT0_T1_T2_T3_T4_T6_E12temp_storage+72];
	add.f32 	%f359, %f357, %f358;
	ld.shared.f32 	%f360, [_ZZN3cub18CUB_300001_SM_10006detail6reduce28DeviceReduceSingleTileKernelINS2_10policy_hubIfjN4cuda3std3__44plusIfEEE10Policy1000EN6thrust24THRUST_300001_SM_1000_NS6detail15normal_iteratorINSD_10device_ptrIfEEEEPfjS9_ffNS7_10__identityEEEvT0_T1_T2_T3_T4_T6_E12temp_storage+76];
	add.f32 	%f383, %f359, %f360;
	bra.uni 	$L__BB10_50;
$L__BB10_24:
	// begin inline asm
	mov.u32 %r124, %laneid;
	// end inline asm
	and.b32  	%r150, %r1, 992;
	add.s32 	%r151, %r150, 32;
	setp.gt.u32 	%p35, %r151, %r51;
	not.b32 	%r152, %r150;
	add.s32 	%r153, %r51, %r152;
	selp.b32 	%r148, %r153, 31, %p35;
	mov.b32 	%r126, %f371;
	mov.b32 	%r127, 1;
	mov.b32 	%r149, -1;
	// begin inline asm
	shfl.sync.down.b32 %r125, %r126, %r127, %r148, %r149;
	// end inline asm
	setp.lt.s32 	%p36, %r124, %r148;
	mov.b32 	%f261, %r125;
	add.f32 	%f262, %f371, %f261;
	selp.f32 	%f263, %f262, %f371, %p36;
	mov.b32 	%r131, %f263;
	mov.b32 	%r132, 2;
	// begin inline asm
	shfl.sync.down.b32 %r130, %r131, %r132, %r148, %r149;
	// end inline asm
	add.s32 	%r154, %r124, 2;
	setp.gt.s32 	%p37, %r154, %r148;
	mov.b32 	%f264, %r130;
	add.f32 	%f265, %f263, %f264;
	selp.f32 	%f266, %f263, %f265, %p37;
	mov.b32 	%r136, %f266;
	mov.b32 	%r137, 4;
	// begin inline asm
	shfl.sync.down.b32 %r135, %r136, %r137, %r148, %r149;
	// end inline asm
	add.s32 	%r155, %r124, 4;
	setp.gt.s32 	%p38, %r155, %r148;
	mov.b32 	%f267, %r135;
	add.f32 	%f268, %f266, %f267;
	selp.f32 	%f269, %f266, %f268, %p38;
	mov.b32 	%r141, %f269;
	mov.b32 	%r142, 8;
	// begin inline asm
	shfl.sync.down.b32 %r140, %r141, %r142, %r148, %r149;
	// end inline asm
	add.s32 	%r156, %r124, 8;
	setp.gt.s32 	%p39, %r156, %r148;
	mov.b32 	%f270, %r140;
	add.f32 	%f271, %f269, %f270;
	selp.f32 	%f272, %f269, %f271, %p39;
	mov.b32 	%r146, %f272;
	mov.b32 	%r147, 16;
	// begin inline asm
	shfl.sync.down.b32 %r145, %r146, %r147, %r148, %r149;
	// end inline asm
	add.s32 	%r157, %r124, 16;
	setp.gt.s32 	%p40, %r157, %r148;
	mov.b32 	%f273, %r145;
	add.f32 	%f274, %f272, %f273;
	selp.f32 	%f383, %f272, %f274, %p40;
	setp.ne.s32 	%p41, %r124, 0;
	@%p41 bra 	$L__BB10_26;
	shr.u32 	%r158, %r1, 3;
	and.b32  	%r159, %r158, 124;
	mov.u32 	%r160, _ZZN3cub18CUB_300001_SM_10006detail6reduce28DeviceReduceSingleTileKernelINS2_10policy_hubIfjN4cuda3std3__44plusIfEEE10Policy1000EN6thrust24THRUST_300001_SM_1000_NS6detail15normal_iteratorINSD_10device_ptrIfEEEEPfjS9_ffNS7_10__identityEEEvT0_T1_T2_T3_T4_T6_E12temp_storage;
	add.s32 	%r161, %r160, %r159;
	st.shared.f32 	[%r161+16], %f383;
$L__BB10_26:
	bar.sync 	0;
	setp.ne.s32 	%p42, %r1, 0;
	@%p42 bra 	$L__BB10_50;
	setp.gt.u32 	%p43, %r51, 32;
	ld.shared.f32 	%f275, [_ZZN3cub18CUB_300001_SM_10006detail6reduce28DeviceReduceSingleTileKernelINS2_10policy_hubIfjN4cuda3std3__44plusIfEEE10Policy1000EN6thrust24THRUST_300001_SM_1000_NS6detail15normal_iteratorINSD_10device_ptrIfEEEEPfjS9_ffNS7_10__identityEEEvT0_T1_T2_T3_T4_T6_E12temp_storage+20];
	add.f32 	%f276, %f383, %f275;
	selp.f32 	%f277, %f276, %f383, %p43;
	setp.gt.u32 	%p44, %r51, 64;
	ld.shared.f32 	%f278, [_ZZN3cub18CUB_300001_SM_10006detail6reduce28DeviceReduceSingleTileKernelINS2_10policy_hubIfjN4cuda3std3__44plusIfEEE10Policy1000EN6thrust24THRUST_300001_SM_1000_NS6detail15normal_iteratorINSD_10device_ptrIfEEEEPfjS9_ffNS7_10__identityEEEvT0_T1_T2_T3_T4_T6_E12temp_storage+24];
	add.f32 	%f279, %f278, %f277;
	selp.f32 	%f280, %f279, %f277, %p44;
	setp.gt.u32 	%p45, %r51, 96;
	ld.shared.f32 	%f281, [_ZZN3cub18CUB_300001_SM_10006detail6reduce28DeviceReduceSingleTileKernelINS2_10policy_hubIfjN4cuda3std3__44plusIfEEE10Policy1000EN6thrust24THRUST_300001_SM_1000_NS6detail15normal_iteratorINSD_10device_ptrIfEEEEPfjS9_ffNS7_10__identityEEEvT0_T1_T2_T3_T4_T6_E12temp_storage+28];
	add.f32 	%f282, %f281, %f280;
	selp.f32 	%f283, %f282, %f280, %p45;
	setp.gt.u32 	%p46, %r51, 128;
	ld.shared.f32 	%f284, [_ZZN3cub18CUB_300001_SM_10006detail6reduce28DeviceReduceSingleTileKernelINS2_10policy_hubIfjN4cuda3std3__44plusIfEEE10Policy1000EN6thrust24THRUST_300001_SM_1000_NS6detail15normal_iteratorINSD_10device_ptrIfEEEEPfjS9_ffNS7_10__identityEEEvT0_T1_T2_T3_T4_T6_E12temp_storage+32];
	add.f32 	%f285, %f284, %f283;
	selp.f32 	%f286, %f285, %f283, %p46;
	setp.gt.u32 	%p47, %r51, 160;
	ld.shared.f32 	%f287, [_ZZN3cub18CUB_300001_SM_10006detail6reduce28DeviceReduceSingleTileKernelINS2_10policy_hubIfjN4cuda3std3__44plusIfEEE10Policy1000EN6thrust24THRUST_300001_SM_1000_NS6detail15normal_iteratorINSD_10device_ptrIfEEEEPfjS9_ffNS7_10__identityEEEvT0_T1_T2_T3_T4_T6_E12temp_storage+36];
	add.f32 	%f288, %f287, %f286;
	selp.f32 	%f289, %f288, %f286, %p47;
	setp.gt.u32 	%p48, %r51, 192;
	ld.shared.f32 	%f290, [_ZZN3cub18CUB_300001_SM_10006detail6reduce28DeviceReduceSingleTileKernelINS2_10policy_hubIfjN4cuda3std3__44plusIfEEE10Policy1000EN6thrust24THRUST_300001_SM_1000_NS6detail15normal_iteratorINSD_10device_ptrIfEEEEPfjS9_ffNS7_10__identityEEEvT0_T1_T2_T3_T4_T6_E12temp_storage+40];
	add.f32 	%f291, %f290, %f289;
	selp.f32 	%f292, %f291, %f289, %p48;
	setp.gt.u32 	%p49, %r51, 224;
	ld.shared.f32 	%f293, [_ZZN3cub18CUB_300001_SM_10006detail6reduce28DeviceReduceSingleTileKernelINS2_10policy_hubIfjN4cuda3std3__44plusIfEEE10Policy1000EN6thrust24THRUST_300001_SM_1000_NS6detail15normal_iteratorINSD_10device_ptrIfEEEEPfjS9_ffNS7_10__identityEEEvT0_T1_T2_T3_T4_T6_E12temp_storage+44];
	add.f32 	%f294, %f293, %f292;
	selp.f32 	%f295, %f294, %f292, %p49;
	setp.gt.u32 	%p50, %r51, 256;
	ld.shared.f32 	%f296, [_ZZN3cub18CUB_300001_SM_10006detail6reduce28DeviceReduceSingleTileKernelINS2_10policy_hubIfjN4cuda3std3__44plusIfEEE10Policy1000EN6thrust24THRUST_300001_SM_1000_NS6detail15normal_iteratorINSD_10device_ptrIfEEEEPfjS9_ffNS7_10__identityEEEvT0_T1_T2_T3_T4_T6_E12temp_storage+48];
	add.f32 	%f297, %f296, %f295;
	selp.f32 	%f298, %f297, %f295, %p50;
	setp.gt.u32 	%p51, %r51, 288;
	ld.shared.f32 	%f299, [_ZZN3cub18CUB_300001_SM_10006detail6reduce28DeviceReduceSingleTileKernelINS2_10policy_hubIfjN4cuda3std3__44plusIfEEE10Policy1000EN6thrust24THRUST_300001_SM_1000_NS6detail15normal_iteratorINSD_10device_ptrIfEEEEPfjS9_ffNS7_10__identityEEEvT0_T1_T2_T3_T4_T6_E12temp_storage+52];
	add.f32 	%f300, %f299, %f298;
	selp.f32 	%f301, %f300, %f298, %p51;
	setp.gt.u32 	%p52, %r51, 320;
	ld.shared.f32 	%f302, [_ZZN3cub18CUB_300001_SM_10006detail6reduce28DeviceReduceSingleTileKernelINS2_10policy_hubIfjN4cuda3std3__44plusIfEEE10Policy1000EN6thrust24THRUST_300001_SM_1000_NS6detail15normal_iteratorINSD_10device_ptrIfEEEEPfjS9_ffNS7_10__identityEEEvT0_T1_T2_T3_T4_T6_E12temp_storage+56];
	add.f32 	%f303, %f302, %f301;
	selp.f32 	%f304, %f303, %f301, %p52;
	setp.gt.u32 	%p53, %r51, 352;
	ld.shared.f32 	%f305, [_ZZN3cub18CUB_300001_SM_10006detail6reduce28DeviceReduceSingleTileKernelINS2_10policy_hubIfjN4cuda3std3__44plusIfEEE10Policy1000EN6thrust24THRUST_300001_SM_1000_NS6detail15normal_iteratorINSD_10device_ptrIfEEEEPfjS9_ffNS7_10__identityEEEvT0_T1_T2_T3_T4_T6_E12temp_storage+60];
	add.f32 	%f306, %f305, %f304;
	selp.f32 	%f307, %f306, %f304, %p53;
	setp.gt.u32 	%p54, %r51, 384;
	ld.shared.f32 	%f308, [_ZZN3cub18CUB_300001_SM_10006detail6reduce28DeviceReduceSingleTileKernelINS2_10policy_hubIfjN4cuda3std3__44plusIfEEE10Policy1000EN6thrust24THRUST_300001_SM_1000_NS6detail15normal_iteratorINSD_10device_ptrIfEEEEPfjS9_ffNS7_10__identityEEEvT0_T1_T2_T3_T4_T6_E12temp_storage+64];
	add.f32 	%f309, %f308, %f307;
	selp.f32 	%f310, %f309, %f307, %p54;
	setp.gt.u32 	%p55, %r51, 416;
	ld.shared.f32 	%f311, [_ZZN3cub18CUB_300001_SM_10006detail6reduce28DeviceReduceSingleTileKernelINS2_10policy_hubIfjN4cuda3std3__44plusIfEEE10Policy1000EN6thrust24THRUST_300001_SM_1000_NS6detail15normal_iteratorINSD_10device_ptrIfEEEEPfjS9_ffNS7_10__identityEEEvT0_T1_T2_T3_T4_T6_E12temp_storage+68];
	add.f32 	%f312, %f311, %f310;
	selp.f32 	%f313, %f312, %f310, %p55;
	setp.gt.u32 	%p56, %r51, 448;
	ld.shared.f32 	%f314, [_ZZN3cub18CUB_300001_SM_10006detail6reduce28DeviceReduceSingleTileKernelINS2_10policy_hubIfjN4cuda3std3__44plusIfEEE10Policy1000EN6thrust24THRUST_300001_SM_1000_NS6detail15normal_iteratorINSD_10device_ptrIfEEEEPfjS9_ffNS7_10__identityEEEvT0_T1_T2_T3_T4_T6_E12temp_storage+72];
	add.f32 	%f315, %f314, %f313;
	selp.f32 	%f316, %f315, %f313, %p56;
	setp.gt.u32 	%p57, %r51, 480;
	ld.shared.f32 	%f317, [_ZZN3cub18CUB_300001_SM_10006detail6reduce28DeviceReduceSingleTileKernelINS2_10policy_hubIfjN4cuda3std3__44plusIfEEE10Policy1000EN6thrust24THRUST_300001_SM_1000_NS6detail15normal_iteratorINSD_10device_ptrIfEEEEPfjS9_ffNS7_10__identityEEEvT0_T1_T2_T3_T4_T6_E12temp_storage+76];
	add.f32 	%f318, %f317, %f316;
	selp.f32 	%f383, %f318, %f316, %p57;
	bra.uni 	$L__BB10_50;
$L__BB10_28:
	mov.u32 	%r21, %tid.x;
	mul.wide.u32 	%rd11, %r21, 4;
	add.s64 	%rd12, %rd2, %rd11;
	ld.global.f32 	%f43, [%rd12];
	ld.global.f32 	%f44, [%rd12+2048];
	ld.global.f32 	%f45, [%rd12+4096];
	ld.global.f32 	%f46, [%rd12+6144];
	ld.global.f32 	%f47, [%rd12+8192];
	ld.global.f32 	%f48, [%rd12+10240];
	ld.global.f32 	%f49, [%rd12+12288];
	ld.global.f32 	%f50, [%rd12+14336];
	ld.global.f32 	%f51, [%rd12+16384];
	ld.global.f32 	%f52, [%rd12+18432];
	ld.global.f32 	%f53, [%rd12+20480];
	ld.global.f32 	%f54, [%rd12+22528];
	ld.global.f32 	%f55, [%rd12+24576];
	ld.global.f32 	%f56, [%rd12+26624];
	ld.global.f32 	%f57, [%rd12+28672];
	ld.global.f32 	%f58, [%rd12+30720];
	add.f32 	%f59, %f43, %f44;
	add.f32 	%f60, %f45, %f46;
	add.f32 	%f61, %f47, %f48;
	add.f32 	%f62, %f49, %f50;
	add.f32 	%f63, %f51, %f52;
	add.f32 	%f64, %f53, %f54;
	add.f32 	%f65, %f55, %f56;
	add.f32 	%f66, %f57, %f58;
	add.f32 	%f67, %f59, %f60;
	add.f32 	%f68, %f61, %f62;
	add.f32 	%f69, %f63, %f64;
	add.f32 	%f70, %f65, %f66;
	add.f32 	%f71, %f67, %f68;
	add.f32 	%f72, %f69, %f70;
	add.f32 	%f382, %f71, %f72;
	add.s32 	%r22, %r51, -8192;
	setp.lt.u32 	%p3, %r22, 8192;
	mov.b32 	%r202, 8192;
	@%p3 bra 	$L__BB10_32;
	mov.b32 	%r202, 8192;
$L__BB10_30:
	add.s32 	%r54, %r21, %r202;
	mul.wide.u32 	%rd13, %r54, 4;
	add.s64 	%rd14, %rd2, %rd13;
	ld.global.f32 	%f73, [%rd14];
	ld.global.f32 	%f74, [%rd14+2048];
	ld.global.f32 	%f75, [%rd14+4096];
	ld.global.f32 	%f76, [%rd14+6144];
	ld.global.f32 	%f77, [%rd14+8192];
	ld.global.f32 	%f78, [%rd14+10240];
	ld.global.f32 	%f79, [%rd14+12288];
	ld.global.f32 	%f80, [%rd14+14336];
	ld.global.f32 	%f81, [%rd14+16384];
	ld.global.f32 	%f82, [%rd14+18432];
	ld.global.f32 	%f83, [%rd14+20480];
	ld.global.f32 	%f84, [%rd14+22528];
	ld.global.f32 	%f85, [%rd14+24576];
	ld.global.f32 	%f86, [%rd14+26624];
	ld.global.f32 	%f87, [%rd14+28672];
	ld.global.f32 	%f88, [%rd14+30720];
	add.f32 	%f89, %f382, %f73;
	add.f32 	%f90, %f74, %f75;
	add.f32 	%f91, %f76, %f77;
	add.f32 	%f92, %f78, %f79;
	add.f32 	%f93, %f80, %f81;
	add.f32 	%f94, %f82, %f83;
	add.f32 	%f95, %f84, %f85;
	add.f32 	%f96, %f86, %f87;
	add.f32 	%f97, %f89, %f90;
	add.f32 	%f98, %f91, %f92;
	add.f32 	%f99, %f93, %f94;
	add.f32 	%f100, %f95, %f96;
	add.f32 	%f101, %f97, %f98;
	add.f32 	%f102, %f99, %f100;
	add.f32 	%f103, %f101, %f102;
	add.f32 	%f382, %f103, %f88;
	sub.s32 	%r55, %r51, %r202;
	setp.lt.u32 	%p4, %r55, 8192;
	@%p4 bra 	$L__BB10_46;
	add.s32 	%r202, %r202, 8192;
	setp.le.u32 	%p5, %r202, %r22;
	@%p5 bra 	$L__BB10_30;
$L__BB10_32:
	setp.le.u32 	%p6, %r51, %r202;
	sub.s32 	%r56, %r51, %r202;
	setp.ge.s32 	%p7, %r21, %r56;
	or.pred  	%p8, %p6, %p7;
	@%p8 bra 	$L__BB10_46;
	not.b32 	%r58, %r21;
	add.s32 	%r59, %r51, %r58;
	sub.s32 	%r60, %r59, %r202;
	shr.u32 	%r61, %r60, 9;
	add.s32 	%r26, %r61, 1;
	and.b32  	%r27, %r26, 15;
	setp.lt.u32 	%p9, %r60, 7680;
	mov.u32 	%r207, %r21;
	@%p9 bra 	$L__BB10_37;
	or.b32  	%r205, %r21, 4096;
	add.s32 	%r204, %r21, %r202;
	and.b32  	%r62, %r26, 16777200;
	neg.s32 	%r203, %r62;
$L__BB10_35:
	.pragma "nounroll";
	mul.wide.u32 	%rd15, %r204, 4;
	add.s64 	%rd16, %rd2, %rd15;
	ld.global.f32 	%f105, [%rd16];
	add.f32 	%f106, %f382, %f105;
	add.s32 	%r63, %r204, 512;
	mul.wide.u32 	%rd17, %r63, 4;
	add.s64 	%rd18, %rd2, %rd17;
	ld.global.f32 	%f107, [%rd18];
	add.f32 	%f108, %f106, %f107;
	add.s32 	%r64, %r204, 1024;
	mul.wide.u32 	%rd19, %r64, 4;
	add.s64 	%rd20, %rd2, %rd19;
	ld.global.f32 	%f109, [%rd20];
	add.f32 	%f110, %f108, %f109;
	add.s32 	%r65, %r204, 1536;
	mul.wide.u32 	%rd21, %r65, 4;
	add.s64 	%rd22, %rd2, %rd21;
	ld.global.f32 	%f111, [%rd22];
	add.f32 	%f112, %f110, %f111;
	add.s32 	%r66, %r204, 2048;
	mul.wide.u32 	%rd23, %r66, 4;
	add.s64 	%rd24, %rd2, %rd23;
	ld.global.f32 	%f113, [%rd24];
	add.f32 	%f114, %f112, %f113;
	add.s32 	%r67, %r204, 2560;
	mul.wide.u32 	%rd25, %r67, 4;
	add.s64 	%rd26, %rd2, %rd25;
	ld.global.f32 	%f115, [%rd26];
	add.f32 	%f116, %f114, %f115;
	add.s32 	%r68, %r204, 3072;
	mul.wide.u32 	%rd27, %r68, 4;
	add.s64 	%rd28, %rd2, %rd27;
	ld.global.f32 	%f117, [%rd28];
	add.f32 	%f118, %f116, %f117;
	add.s32 	%r69, %r204, 3584;
	mul.wide.u32 	%rd29, %r69, 4;
	add.s64 	%rd30, %rd2, %rd29;
	ld.global.f32 	%f119, [%rd30];
	add.f32 	%f120, %f118, %f119;
	add.s32 	%r70, %r204, 4096;
	mul.wide.u32 	%rd31, %r70, 4;
	add.s64 	%rd32, %rd2, %rd31;
	ld.global.f32 	%f121, [%rd32];
	add.f32 	%f122, %f120, %f121;
	add.s32 	%r71, %r204, 4608;
	mul.wide.u32 	%rd33, %r71, 4;
	add.s64 	%rd34, %rd2, %rd33;
	ld.global.f32 	%f123, [%rd34];
	add.f32 	%f124, %f122, %f123;
	add.s32 	%r72, %r204, 5120;
	mul.wide.u32 	%rd35, %r72, 4;
	add.s64 	%rd36, %rd2, %rd35;
	ld.global.f32 	%f125, [%rd36];
	add.f32 	%f126, %f124, %f125;
	add.s32 	%r73, %r204, 5632;
	mul.wide.u32 	%rd37, %r73, 4;
	add.s64 	%rd38, %rd2, %rd37;
	ld.global.f32 	%f127, [%rd38];
	add.f32 	%f128, %f126, %f127;
	add.s32 	%r74, %r204, 6144;
	mul.wide.u32 	%rd39, %r74, 4;
	add.s64 	%rd40, %rd2, %rd39;
	ld.global.f32 	%f129, [%rd40];
	add.f32 	%f130, %f128, %f129;
	add.s32 	%r75, %r204, 6656;
	mul.wide.u32 	%rd41, %r75, 4;
	add.s64 	%rd42, %rd2, %rd41;
	ld.global.f32 	%f131, [%rd42];
	add.f32 	%f132, %f130, %f131;
	add.s32 	%r76, %r204, 7168;
	mul.wide.u32 	%rd43, %r76, 4;
	add.s64 	%rd44, %rd2, %rd43;
	ld.global.f32 	%f133, [%rd44];
	add.f32 	%f134, %f132, %f133;
	add.s32 	%r77, %r204, 7680;
	mul.wide.u32 	%rd45, %r77, 4;
	add.s64 	%rd46, %rd2, %rd45;
	ld.global.f32 	%f135, [%rd46];
	add.f32 	%f382, %f134, %f135;
	add.s32 	%r205, %r205, 8192;
	add.s32 	%r204, %r204, 8192;
	add.s32 	%r203, %r203, 16;
	setp.ne.s32 	%p10, %r203, 0;
	@%p10 bra 	$L__BB10_35;
	add.s32 	%r207, %r205, -4096;
$L__BB10_37:
	setp.eq.s32 	%p11, %r27, 0;
	@%p11 bra 	$L__BB10_46;
	and.b32  	%r39, %r26, 7;
	setp.lt.u32 	%p12, %r27, 8;
	@%p12 bra 	$L__BB10_40;
	add.s32 	%r78, %r207, %r202;
	mul.wide.u32 	%rd47, %r78, 4;
	add.s64 	%rd48, %rd2, %rd47;
	ld.global.f32 	%f137, [%rd48];
	add.f32 	%f138, %f382, %f137;
	add.s32 	%r79, %r78, 512;
	mul.wide.u32 	%rd49, %r79, 4;
	add.s64 	%rd50, %rd2, %rd49;
	ld.global.f32 	%f139, [%rd50];
	add.f32 	%f140, %f138, %f139;
	add.s32 	%r80, %r78, 1024;
	mul.wide.u32 	%rd51, %r80, 4;
	add.s64 	%rd52, %rd2, %rd51;
	ld.global.f32 	%f141, [%rd52];
	add.f32 	%f142, %f140, %f141;
	add.s32 	%r81, %r78, 1536;
	mul.wide.u32 	%rd53, %r81, 4;
	add.s64 	%rd54, %rd2, %rd53;
	ld.global.f32 	%f143, [%rd54];
	add.f32 	%f144, %f142, %f143;
	add.s32 	%r82, %r78, 2048;
	mul.wide.u32 	%rd55, %r82, 4;
	add.s64 	%rd56, %rd2, %rd55;
	ld.global.f32 	%f145, [%rd56];
	add.f32 	%f146, %f144, %f145;
	add.s32 	%r83, %r78, 2560;
	mul.wide.u32 	%rd57, %r83, 4;
	add.s64 	%rd58, %rd2, %rd57;
	ld.global.f32 	%f147, [%rd58];
	add.f32 	%f148, %f146, %f147;
	add.s32 	%r84, %r78, 3072;
	mul.wide.u32 	%rd59, %r84, 4;
	add.s64 	%rd60, %rd2, %rd59;
	ld.global.f32 	%f149, [%rd60];
	add.f32 	%f150, %f148, %f149;
	add.s32 	%r85, %r78, 3584;
	mul.wide.u32 	%rd61, %r85, 4;
	add.s64 	%rd62, %rd2, %rd61;
	ld.global.f32 	%f151, [%rd62];
	add.f32 	%f382, %f150, %f151;
	add.s32 	%r207, %r207, 4096;
$L__BB10_40:
	setp.eq.s32 	%p13, %r39, 0;
	@%p13 bra 	$L__BB10_46;
	and.b32  	%r42, %r26, 3;
	setp.lt.u32 	%p14, %r39, 4;
	@%p14 bra 	$L__BB10_43;
	add.s32 	%r86, %r207, %r202;
	mul.wide.u32 	%rd63, %r86, 4;
	add.s64 	%rd64, %rd2, %rd63;
	ld.global.f32 	%f153, [%rd64];
	add.f32 	%f154, %f382, %f153;
	add.s32 	%r87, %r86, 512;
	mul.wide.u32 	%rd65, %r87, 4;
	add.s64 	%rd66, %rd2, %rd65;
	ld.global.f32 	%f155, [%rd66];
	add.f32 	%f156, %f154, %f155;
	add.s32 	%r88, %r86, 1024;
	mul.wide.u32 	%rd67, %r88, 4;
	add.s64 	%rd68, %rd2, %rd67;
	ld.global.f32 	%f157, [%rd68];
	add.f32 	%f158, %f156, %f157;
	add.s32 	%r89, %r86, 1536;
	mul.wide.u32 	%rd69, %r89, 4;
	add.s64 	%rd70, %rd2, %rd69;
	ld.global.f32 	%f159, [%rd70];
	add.f32 	%f382, %f158, %f159;
	add.s32 	%r207, %r207, 2048;
$L__BB10_43:
	setp.eq.s32 	%p15, %r42, 0;
	@%p15 bra 	$L__BB10_46;
	add.s32 	%r210, %r207, %r202;
	neg.s32 	%r209, %r42;
$L__BB10_45:
	.pragma "nounroll";
	mul.wide.u32 	%rd71, %r210, 4;
	add.s64 	%rd72, %rd2, %rd71;
	ld.global.f32 	%f160, [%rd72];
	add.f32 	%f382, %f382, %f160;
	add.s32 	%r210, %r210, 512;
	add.s32 	%r209, %r209, 1;
	setp.ne.s32 	%p16, %r209, 0;
	@%p16 bra 	$L__BB10_45;
$L__BB10_46:
	// begin inline asm
	mov.u32 %r90, %laneid;
	// end inline asm
	mov.b32 	%r92, %f382;
	mov.b32 	%r93, 1;
	mov.b32 	%r114, 31;
	mov.b32 	%r115, -1;
	// begin inline asm
	shfl.sync.down.b32 %r91, %r92, %r93, %r114, %r115;
	// end inline asm
	setp.gt.s32 	%p17, %r90, 30;
	mov.b32 	%f161, %r91;
	add.f32 	%f162, %f382, %f161;
	selp.f32 	%f163, %f382, %f162, %p17;
	mov.b32 	%r97, %f163;
	mov.b32 	%r98, 2;
	// begin inline asm
	shfl.sync.down.b32 %r96, %r97, %r98, %r114, %r115;
	// end inline asm
	setp.gt.s32 	%p18, %r90, 29;
	mov.b32 	%f164, %r96;
	add.f32 	%f165, %f163, %f164;
	selp.f32 	%f166, %f163, %f165, %p18;
	mov.b32 	%r102, %f166;
	mov.b32 	%r103, 4;
	// begin inline asm
	shfl.sync.down.b32 %r101, %r102, %r103, %r114, %r115;
	// end inline asm
	setp.gt.s32 	%p19, %r90, 27;
	mov.b32 	%f167, %r101;
	add.f32 	%f168, %f166, %f167;
	selp.f32 	%f169, %f166, %f168, %p19;
	mov.b32 	%r107, %f169;
	mov.b32 	%r108, 8;
	// begin inline asm
	shfl.sync.down.b32 %r106, %r107, %r108, %r114, %r115;
	// end inline asm
	setp.gt.s32 	%p20, %r90, 23;
	mov.b32 	%f170, %r106;
	add.f32 	%f171, %f169, %f170;
	selp.f32 	%f172, %f169, %f171, %p20;
	mov.b32 	%r112, %f172;
	mov.b32 	%r113, 16;
	// begin inline asm
	shfl.sync.down.b32 %r111, %r112, %r113, %r114, %r115;
	// end inline asm
	setp.gt.s32 	%p21, %r90, 15;
	mov.b32 	%f173, %r111;
	add.f32 	%f38, %f172, %f173;
	selp.f32 	%f383, %f172, %f38, %p21;
	setp.ne.s32 	%p22, %r90, 0;
	@%p22 bra 	$L__BB10_48;
	shr.u32 	%r116, %r21, 3;
	and.b32  	%r117, %r116, 124;
	mov.u32 	%r118, _ZZN3cub18CUB_300001_SM_10006detail6reduce28DeviceReduceSingleTileKernelINS2_10policy_hubIfjN4cuda3std3__44plusIfEEE10Policy1000EN6thrust24THRUST_300001_SM_1000_NS6detail15normal_iteratorINSD_10device_ptrIfEEEEPfjS9_ffNS7_10__identityEEEvT0_T1_T2_T3_T4_T6_E12temp_storage;
	add.s32 	%r119, %r118, %r117;
	st.shared.f32 	[%r119+16], %f38;
$L__BB10_48:
	bar.sync 	0;
	setp.ne.s32 	%p23, %r21, 0;
	@%p23 bra 	$L__BB10_50;
	ld.shared.f32 	%f174, [_ZZN3cub18CUB_300001_SM_10006detail6reduce28DeviceReduceSingleTileKernelINS2_10policy_hubIfjN4cuda3std3__44plusIfEEE10Policy1000EN6thrust24THRUST_300001_SM_1000_NS6detail15normal_iteratorINSD_10device_ptrIfEEEEPfjS9_ffNS7_10__identityEEEvT0_T1_T2_T3_T4_T6_E12temp_storage+20];
	add.f32 	%f175, %f383, %f174;
	ld.shared.f32 	%f176, [_ZZN3cub18CUB_300001_SM_10006detail6reduce28DeviceReduceSingleTileKernelINS2_10policy_hubIfjN4cuda3std3__44plusIfEEE10Policy1000EN6thrust24THRUST_300001_SM_1000_NS6detail15normal_iteratorINSD_10device_ptrIfEEEEPfjS9_ffNS7_10__identityEEEvT0_T1_T2_T3_T4_T6_E12temp_storage+24];
	add.f32 	%f177, %f175, %f176;
	ld.shared.f32 	%f178, [_ZZN3cub18CUB_300001_SM_10006detail6reduce28DeviceReduceSingleTileKernelINS2_10policy_hubIfjN4cuda3std3__44plusIfEEE10Policy1000EN6thrust24THRUST_300001_SM_1000_NS6detail15normal_iteratorINSD_10device_ptrIfEEEEPfjS9_ffNS7_10__identityEEEvT0_T1_T2_T3_T4_T6_E12temp_storage+28];
	add.f32 	%f179, %f177, %f178;
	ld.shared.f32 	%f180, [_ZZN3cub18CUB_300001_SM_10006detail6reduce28DeviceReduceSingleTileKernelINS2_10policy_hubIfjN4cuda3std3__44plusIfEEE10Policy1000EN6thrust24THRUST_300001_SM_1000_NS6detail15normal_iteratorINSD_10device_ptrIfEEEEPfjS9_ffNS7_10__identityEEEvT0_T1_T2_T3_T4_T6_E12temp_storage+32];
	add.f32 	%f181, %f179, %f180;
	ld.shared.f32 	%f182, [_ZZN3cub18CUB_300001_SM_10006detail6reduce28DeviceReduceSingleTileKernelINS2_10policy_hubIfjN4cuda3std3__44plusIfEEE10Policy1000EN6thrust24THRUST_300001_SM_1000_NS6detail15normal_iteratorINSD_10device_ptrIfEEEEPfjS9_ffNS7_10__identityEEEvT0_T1_T2_T3_T4_T6_E12temp_storage+36];
	add.f32 	%f183, %f181, %f182;
	ld.shared.f32 	%f184, [_ZZN3cub18CUB_300001_SM_10006detail6reduce28DeviceReduceSingleTileKernelINS2_10policy_hubIfjN4cuda3std3__44plusIfEEE10Policy1000EN6thrust24THRUST_300001_SM_1000_NS6detail15normal_iteratorINSD_10device_ptrIfEEEEPfjS9_ffNS7_10__identityEEEvT0_T1_T2_T3_T4_T6_E12temp_storage+40];
	add.f32 	%f185, %f183, %f184;
	ld.shared.f32 	%f186, [_ZZN3cub18CUB_300001_SM_10006detail6reduce28DeviceReduceSingleTileKernelINS2_10policy_hubIfjN4cuda3std3__44plusIfEEE10Policy1000EN6thrust24THRUST_300001_SM_1000_NS6detail15normal_iteratorINSD_10device_ptrIfEEEEPfjS9_ffNS7_10__identityEEEvT0_T1_T2_T3_T4_T6_E12temp_storage+44];
	add.f32 	%f187, %f185, %f186;
	ld.shared.f32 	%f188, [_ZZN3cub18CUB_300001_SM_10006detail6reduce28DeviceReduceSingleTileKernelINS2_10policy_hubIfjN4cuda3std3__44plusIfEEE10Policy1000EN6thrust24THRUST_300001_SM_1000_NS6detail15normal_iteratorINSD_10device_ptrIfEEEEPfjS9_ffNS7_10__identityEEEvT0_T1_T2_T3_T4_T6_E12temp_storage+48];
	add.f32 	%f189, %f187, %f188;
	ld.shared.f32 	%f190, [_ZZN3cub18CUB_300001_SM_10006detail6reduce28DeviceReduceSingleTileKernelINS2_10policy_hubIfjN4cuda3std3__44plusIfEEE10Policy1000EN6thrust24THRUST_300001_SM_1000_NS6detail15normal_iteratorINSD_10device_ptrIfEEEEPfjS9_ffNS7_10__identityEEEvT0_T1_T2_T3_T4_T6_E12temp_storage+52];
	add.f32 	%f191, %f189, %f190;
	ld.shared.f32 	%f192, [_ZZN3cub18CUB_300001_SM_10006detail6reduce28DeviceReduceSingleTileKernelINS2_10policy_hubIfjN4cuda3std3__44plusIfEEE10Policy1000EN6thrust24THRUST_300001_SM_1000_NS6detail15normal_iteratorINSD_10device_ptrIfEEEEPfjS9_ffNS7_10__identityEEEvT0_T1_T2_T3_T4_T6_E12temp_storage+56];
	add.f32 	%f193, %f191, %f192;
	ld.shared.f32 	%f194, [_ZZN3cub18CUB_300001_SM_10006detail6reduce28DeviceReduceSingleTileKernelINS2_10policy_hubIfjN4cuda3std3__44plusIfEEE10Policy1000EN6thrust24THRUST_300001_SM_1000_NS6detail15normal_iteratorINSD_10device_ptrIfEEEEPfjS9_ffNS7_10__identityEEEvT0_T1_T2_T3_T4_T6_E12temp_storage+60];
	add.f32 	%f195, %f193, %f194;
	ld.shared.f32 	%f196, [_ZZN3cub18CUB_300001_SM_10006detail6reduce28DeviceReduceSingleTileKernelINS2_10policy_hubIfjN4cuda3std3__44plusIfEEE10Policy1000EN6thrust24THRUST_300001_SM_1000_NS6detail15normal_iteratorINSD_10device_ptrIfEEEEPfjS9_ffNS7_10__identityEEEvT0_T1_T2_T3_T4_T6_E12temp_storage+64];
	add.f32 	%f197, %f195, %f196;
	ld.shared.f32 	%f198, [_ZZN3cub18CUB_300001_SM_10006detail6reduce28DeviceReduceSingleTileKernelINS2_10policy_hubIfjN4cuda3std3__44plusIfEEE10Policy1000EN6thrust24THRUST_300001_SM_1000_NS6detail15normal_iteratorINSD_10device_ptrIfEEEEPfjS9_ffNS7_10__identityEEEvT0_T1_T2_T3_T4_T6_E12temp_storage+68];
	add.f32 	%f199, %f197, %f198;
	ld.shared.f32 	%f200, [_ZZN3cub18CUB_300001_SM_10006detail6reduce28DeviceReduceSingleTileKernelINS2_10policy_hubIfjN4cuda3std3__44plusIfEEE10Policy1000EN6thrust24THRUST_300001_SM_1000_NS6detail15normal_iteratorINSD_10device_ptrIfEEEEPfjS9_ffNS7_10__identityEEEvT0_T1_T2_T3_T4_T6_E12temp_storage+72];
	add.f32 	%f201, %f199, %f200;
	ld.shared.f32 	%f202, [_ZZN3cub18CUB_300001_SM_10006detail6reduce28DeviceReduceSingleTileKernelINS2_10policy_hubIfjN4cuda3std3__44plusIfEEE10Policy1000EN6thrust24THRUST_300001_SM_1000_NS6detail15normal_iteratorINSD_10device_ptrIfEEEEPfjS9_ffNS7_10__identityEEEvT0_T1_T2_T3_T4_T6_E12temp_storage+76];
	add.f32 	%f383, %f201, %f202;
$L__BB10_50:
	mov.u32 	%r192, %tid.x;
	setp.ne.s32 	%p65, %r192, 0;
	@%p65 bra 	$L__BB10_52;
	add.f32 	%f361, %f42, %f383;
	st.global.f32 	[%rd1], %f361;
$L__BB10_52:
	ret;

}
	// .globl	_ZN3cub18CUB_300001_SM_10006detail6reduce18DeviceReduceKernelINS2_10policy_hubIfjN4cuda3std3__44plusIfEEE10Policy1000EN6thrust24THRUST_300001_SM_1000_NS6detail15normal_iteratorINSD_10device_ptrIfEEEEjS9_fNS7_10__identityEEEvT0_PT3_T1_NS0_13GridEvenShareISN_EET2_T4_
.visible .entry _ZN3cub18CUB_300001_SM_10006detail6reduce18DeviceReduceKernelINS2_10policy_hubIfjN4cuda3std3__44plusIfEEE10Policy1000EN6thrust24THRUST_300001_SM_1000_NS6detail15normal_iteratorINSD_10device_ptrIfEEEEjS9_fNS7_10__identityEEEvT0_PT3_T1_NS0_13GridEvenShareISN_EET2_T4_(
	.param .align 8 .b8 _ZN3cub18CUB_300001_SM_10006detail6reduce18DeviceReduceKernelINS2_10policy_hubIfjN4cuda3std3__44plusIfEEE10Policy1000EN6thrust24THRUST_300001_SM_1000_NS6detail15normal_iteratorINSD_10device_ptrIfEEEEjS9_fNS7_10__identityEEEvT0_PT3_T1_NS0_13GridEvenShareISN_EET2_T4__param_0[8],
	.param .u64 .ptr .align 1 _ZN3cub18CUB_300001_SM_10006detail6reduce18DeviceReduceKernelINS2_10policy_hubIfjN4cuda3std3__44plusIfEEE10Policy1000EN6thrust24THRUST_300001_SM_1000_NS6detail15normal_iteratorINSD_10device_ptrIfEEEEjS9_fNS7_10__identityEEEvT0_PT3_T1_NS0_13GridEvenShareISN_EET2_T4__param_1,
	.param .u32 _ZN3cub18CUB_300001_SM_10006detail6reduce18DeviceReduceKernelINS2_10policy_hubIfjN4cuda3std3__44plusIfEEE10Policy1000EN6thrust24THRUST_300001_SM_1000_NS6detail15normal_iteratorINSD_10device_ptrIfEEEEjS9_fNS7_10__identityEEEvT0_PT3_T1_NS0_13GridEvenShareISN_EET2_T4__param_2,
	.param .align 4 .b8 _ZN3cub18CUB_300001_SM_10006detail6reduce18DeviceReduceKernelINS2_10policy_hubIfjN4cuda3std3__44plusIfEEE10Policy1000EN6thrust24THRUST_300001_SM_1000_NS6detail15normal_iteratorINSD_10device_ptrIfEEEEjS9_fNS7_10__identityEEEvT0_PT3_T1_NS0_13GridEvenShareISN_EET2_T4__param_3[40],
	.param .align 1 .b8 _ZN3cub18CUB_300001_SM_10006detail6reduce18DeviceReduceKernelINS2_10policy_hubIfjN4cuda3std3__44plusIfEEE10Policy1000EN6thrust24THRUST_300001_SM_1000_NS6detail15normal_iteratorINSD_10device_ptrIfEEEEjS9_fNS7_10__identityEEEvT0_PT3_T1_NS0_13GridEvenShareISN_EET2_T4__param_4[1],
	.param .align 1 .b8 _ZN3cub18CUB_300001_SM_10006detail6reduce18DeviceReduceKernelINS2_10policy_hubIfjN4cuda3std3__44plusIfEEE10Policy1000EN6thrust24THRUST_300001_SM_1000_NS6detail15normal_iteratorINSD_10device_ptrIfEEEEjS9_fNS7_10__identityEEEvT0_PT3_T1_NS0_13GridEvenShareISN_EET2_T4__param_5[1]
)
.maxntid 512
{
	.reg .pred 	%p<65>;
	.reg .b16 	%rs<4>;
	.reg .b32 	%r<279>;
	.reg .b32 	%f<380>;
	.reg .b64 	%rd<130>;
	// demoted variable
	.shared .align 4 .b8 _ZZN3cub18CUB_300001_SM_10006detail6reduce18DeviceReduceKernelINS2_10policy_hubIfjN4cuda3std3__44plusIfEEE10Policy1000EN6thrust24THRUST_300001_SM_1000_NS6detail15normal_iteratorINSD_10device_ptrIfEEEEjS9_fNS7_10__identityEEEvT0_PT3_T1_NS0_13GridEvenShareISN_EET2_T4_E12temp_storage[84];
	ld.param.u32 	%r1, [_ZN3cub18CUB_300001_SM_10006detail6reduce18DeviceReduceKernelINS2_10policy_hubIfjN4cuda3std3__44plusIfEEE10Policy1000EN6thrust24THRUST_300001_SM_1000_NS6detail15normal_iteratorINSD_10device_ptrIfEEEEjS9_fNS7_10__identityEEEvT0_PT3_T1_NS0_13GridEvenShareISN_EET2_T4__param_3+20];
	ld.param.u32 	%r2, [_ZN3cub18CUB_300001_SM_10006detail6reduce18DeviceReduceKernelINS2_10policy_hubIfjN4cuda3std3__44plusIfEEE10Policy1000EN6thrust24THRUST_300001_SM_1000_NS6detail15normal_iteratorINSD_10device_ptrIfEEEEjS9_fNS7_10__identityEEEvT0_PT3_T1_NS0_13GridEvenShareISN_EET2_T4__param_3+24];
	ld.param.u64 	%rd3, [_ZN3cub18CUB_300001_SM_10006detail6reduce18DeviceReduceKernelINS2_10policy_hubIfjN4cuda3std3__44plusIfEEE10Policy1000EN6thrust24THRUST_300001_SM_1000_NS6detail15normal_iteratorINSD_10device_ptrIfEEEEjS9_fNS7_10__identityEEEvT0_PT3_T1_NS0_13GridEvenShareISN_EET2_T4__param_0];
	cvta.to.global.u64 	%rd1, %rd3;
	mov.u32 	%r3, %ctaid.x;
	shl.b32 	%r4, %r2, 13;
	shl.b32 	%r270, %r3, 13;
	sub.s32 	%r6, %r1, %r270;
	setp.gt.u32 	%p1, %r6, 8191;
	@%p1 bra 	$L__BB11_26;
	mov.u32 	%r7, %tid.x;
	setp.ge.u32 	%p23, %r7, %r6;
	mov.f32 	%f368, 0f00000000;
	mov.u32 	%r261, %r7;
	@%p23 bra 	$L__BB11_3;
	add.s32 	%r155, %r270, %r7;
	mul.wide.u32 	%rd66, %r155, 4;
	add.s64 	%rd67, %rd1, %rd66;
	ld.global.f32 	%f368, [%rd67];
	add.s32 	%r261, %r7, 512;
$L__BB11_3:
	setp.ge.u32 	%p24, %r261, %r6;
	@%p24 bra 	$L__BB11_17;
	not.b32 	%r156, %r261;
	add.s32 	%r157, %r1, %r156;
	sub.s32 	%r158, %r157, %r270;
	shr.u32 	%r159, %r158, 9;
	add.s32 	%r10, %r159, 1;
	and.b32  	%r11, %r10, 15;
	setp.lt.u32 	%p25, %r158, 7680;
	@%p25 bra 	$L__BB11_8;
	or.b32  	%r260, %r261, 4096;
	add.s32 	%r259, %r261, %r270;
	and.b32  	%r160, %r10, 16777200;
	neg.s32 	%r258, %r160;
$L__BB11_6:
	.pragma "nounroll";
	mul.wide.u32 	%rd68, %r259, 4;
	add.s64 	%rd69, %rd1, %rd68;
	ld.global.f32 	%f203, [%rd69];
	add.f32 	%f204, %f368, %f203;
	add.s32 	%r161, %r259, 512;
	mul.wide.u32 	%rd70, %r161, 4;
	add.s64 	%rd71, %rd1, %rd70;
	ld.global.f32 	%f205, [%rd71];
	add.f32 	%f206, %f204, %f205;
	add.s32 	%r162, %r259, 1024;
	mul.wide.u32 	%rd72, %r162, 4;
	add.s64 	%rd73, %rd1, %rd72;
	ld.global.f32 	%f207, [%rd73];
	add.f32 	%f208, %f206, %f207;
	add.s32 	%r163, %r259, 1536;
	mul.wide.u32 	%rd74, %r163, 4;
	add.s64 	%rd75, %rd1, %rd74;
	ld.global.f32 	%f209, [%rd75];
	add.f32 	%f210, %f208, %f209;
	add.s32 	%r164, %r259, 2048;
	mul.wide.u32 	%rd76, %r164, 4;
	add.s64 	%rd77, %rd1, %rd76;
	ld.global.f32 	%f211, [%rd77];
	add.f32 	%f212, %f210, %f211;
	add.s32 	%r165, %r259, 2560;
	mul.wide.u32 	%rd78, %r165, 4;
	add.s64 	%rd79, %rd1, %rd78;
	ld.global.f32 	%f213, [%rd79];
	add.f32 	%f214, %f212, %f213;
	add.s32 	%r166, %r259, 3072;
	mul.wide.u32 	%rd80, %r166, 4;
	add.s64 	%rd81, %rd1, %rd80;
	ld.global.f32 	%f215, [%rd81];
	add.f32 	%f216, %f214, %f215;
	add.s32 	%r167, %r259, 3584;
	mul.wide.u32 	%rd82, %r167, 4;
	add.s64 	%rd83, %rd1, %rd82;
	ld.global.f32 	%f217, [%rd83];
	add.f32 	%f218, %f216, %f217;
	add.s32 	%r168, %r259, 4096;
	mul.wide.u32 	%rd84, %r168, 4;
	add.s64 	%rd85, %rd1, %rd84;
	ld.global.f32 	%f219, [%rd85];
	add.f32 	%f220, %f218, %f219;
	add.s32 	%r169, %r259, 4608;
	mul.wide.u32 	%rd86, %r169, 4;
	add.s64 	%rd87, %rd1, %rd86;
	ld.global.f32 	%f221, [%rd87];
	add.f32 	%f222, %f220, %f221;
	add.s32 	%r170, %r259, 5120;
	mul.wide.u32 	%rd88, %r170, 4;
	add.s64 	%rd89, %rd1, %rd88;
	ld.global.f32 	%f223, [%rd89];
	add.f32 	%f224, %f222, %f223;
	add.s32 	%r171, %r259, 5632;
	mul.wide.u32 	%rd90, %r171, 4;
	add.s64 	%rd91, %rd1, %rd90;
	ld.global.f32 	%f225, [%rd91];
	add.f32 	%f226, %f224, %f225;
	add.s32 	%r172, %r259, 6144;
	mul.wide.u32 	%rd92, %r172, 4;
	add.s64 	%rd93, %rd1, %rd92;
	ld.global.f32 	%f227, [%rd93];
	add.f32 	%f228, %f226, %f227;
	add.s32 	%r173, %r259, 6656;
	mul.wide.u32 	%rd94, %r173, 4;
	add.s64 	%rd95, %rd1, %rd94;
	ld.global.f32 	%f229, [%rd95];
	add.f32 	%f230, %f228, %f229;
	add.s32 	%r174, %r259, 7168;
	mul.wide.u32 	%rd96, %r174, 4;
	add.s64 	%rd97, %rd1, %rd96;
	ld.global.f32 	%f231, [%rd97];
	add.f32 	%f232, %f230, %f231;
	add.s32 	%r175, %r259, 7680;
	mul.wide.u32 	%rd98, %r175, 4;
	add.s64 	%rd99, %rd1, %rd98;
	ld.global.f32 	%f233, [%rd99];
	add.f32 	%f368, %f232, %f233;
	add.s32 	%r260, %r260, 8192;
	add.s32 	%r259, %r259, 8192;
	add.s32 	%r258, %r258, 16;
	setp.ne.s32 	%p26, %r258, 0;
	@%p26 bra 	$L__BB11_6;
	add.s32 	%r261, %r260, -4096;
$L__BB11_8:
	setp.eq.s32 	%p27, %r11, 0;
	@%p27 bra 	$L__BB11_17;
	and.b32  	%r23, %r10, 7;
	setp.lt.u32 	%p28, %r11, 8;
	@%p28 bra 	$L__BB11_11;
	add.s32 	%r176, %r270, %r261;
	mul.wide.u32 	%rd100, %r176, 4;
	add.s64 	%rd101, %rd1, %rd100;
	ld.global.f32 	%f235, [%rd101];
	add.f32 	%f236, %f368, %f235;
	add.s32 	%r177, %r176, 512;
	mul.wide.u32 	%rd102, %r177, 4;
	add.s64 	%rd103, %rd1, %rd102;
	ld.global.f32 	%f237, [%rd103];
	add.f32 	%f238, %f236, %f237;
	add.s32 	%r178, %r176, 1024;
	mul.wide.u32 	%rd104, %r178, 4;
	add.s64 	%rd105, %rd1, %rd104;
	ld.global.f32 	%f239, [%rd105];
	add.f32 	%f240, %f238, %f239;
	add.s32 	%r179, %r176, 1536;
	mul.wide.u32 	%rd106, %r179, 4;
	add.s64 	%rd107, %rd1, %rd106;
	ld.global.f32 	%f241, [%rd107];
	add.f32 	%f242, %f240, %f241;
	add.s32 	%r180, %r176, 2048;
	mul.wide.u32 	%rd108, %r180, 4;
	add.s64 	%rd109, %rd1, %rd108;
	ld.global.f32 	%f243, [%rd109];
	add.f32 	%f244, %f242, %f243;
	add.s32 	%r181, %r176, 2560;
	mul.wide.u32 	%rd110, %r181, 4;
	add.s64 	%rd111, %rd1, %rd110;
	ld.global.f32 	%f245, [%rd111];
	add.f32 	%f246, %f244, %f245;
	add.s32 	%r182, %r176, 3072;
	mul.wide.u32 	%rd112, %r182, 4;
	add.s64 	%rd113, %rd1, %rd112;
	ld.global.f32 	%f247, [%rd113];
	add.f32 	%f248, %f246, %f247;
	add.s32 	%r183, %r176, 3584;
	mul.wide.u32 	%rd114, %r183, 4;
	add.s64 	%rd115, %rd1, %rd114;
	ld.global.f32 	%f249, [%rd115];
	add.f32 	%f368, %f248, %f249;
	add.s32 	%r261, %r261, 4096;
$L__BB11_11:
	setp.eq.s32 	%p29, %r23, 0;
	@%p29 bra 	$L__BB11_17;
	and.b32  	%r26, %r10, 3;
	setp.lt.u32 	%p30, %r23, 4;
	@%p30 bra 	$L__BB11_14;
	add.s32 	%r184, %r270, %r261;
	mul.wide.u32 	%rd116, %r184, 4;
	add.s64 	%rd117, %rd1, %rd116;
	ld.global.f32 	%f251, [%rd117];
	add.f32 	%f252, %f368, %f251;
	add.s32 	%r185, %r184, 512;
	mul.wide.u32 	%rd118, %r185, 4;
	add.s64 	%rd119, %rd1, %rd118;
	ld.global.f32 	%f253, [%rd119];
	add.f32 	%f254, %f252, %f253;
	add.s32 	%r186, %r184, 1024;
	mul.wide.u32 	%rd120, %r186, 4;
	add.s64 	%rd121, %rd1, %rd120;
	ld.global.f32 	%f255, [%rd121];
	add.f32 	%f256, %f254, %f255;
	add.s32 	%r187, %r184, 1536;
	mul.wide.u32 	%rd122, %r187, 4;
	add.s64 	%rd123, %rd1, %rd122;
	ld.global.f32 	%f257, [%rd123];
	add.f32 	%f368, %f256, %f257;
	add.s32 	%r261, %r261, 2048;
$L__BB11_14:
	setp.eq.s32 	%p31, %r26, 0;
	@%p31 bra 	$L__BB11_17;
	add.s32 	%r265, %r261, %r270;
	neg.s32 	%r264, %r26;
$L__BB11_16:
	.pragma "nounroll";
	mul.wide.u32 	%rd124, %r265, 4;
	add.s64 	%rd125, %rd1, %rd124;
	ld.global.f32 	%f258, [%rd125];
	add.f32 	%f368, %f368, %f258;
	add.s32 	%r265, %r265, 512;
	add.s32 	%r264, %r264, 1;
	setp.ne.s32 	%p32, %r264, 0;
	@%p32 bra 	$L__BB11_16;
$L__BB11_17:
	setp.lt.u32 	%p33, %r6, 512;
	@%p33 bra 	$L__BB11_22;
	// begin inline asm
	mov.u32 %r226, %laneid;
	// end inline asm
	mov.b32 	%r228, %f368;
	mov.b32 	%r229, 1;
	mov.b32 	%r250, 31;
	mov.b32 	%r251, -1;
	// begin inline asm
	shfl.sync.down.b32 %r227, %r228, %r229, %r250, %r251;
	// end inline asm
	setp.gt.s32 	%p57, %r226, 30;
	mov.b32 	%f317, %r227;
	add.f32 	%f318, %f368, %f317;
	selp.f32 	%f319, %f368, %f318, %p57;
	mov.b32 	%r233, %f319;
	mov.b32 	%r234, 2;
	// begin inline asm
	shfl.sync.down.b32 %r232, %r233, %r234, %r250, %r251;
	// end inline asm
	setp.gt.s32 	%p58, %r226, 29;
	mov.b32 	%f320, %r232;
	add.f32 	%f321, %f319, %f320;
	selp.f32 	%f322, %f319, %f321, %p58;
	mov.b32 	%r238, %f322;
	mov.b32 	%r239, 4;
	// begin inline asm
	shfl.sync.down.b32 %r237, %r238, %r239, %r250, %r251;
	// end inline asm
	setp.gt.s32 	%p59, %r226, 27;
	mov.b32 	%f323, %r237;
	add.f32 	%f324, %f322, %f323;
	selp.f32 	%f325, %f322, %f324, %p59;
	mov.b32 	%r243, %f325;
	mov.b32 	%r244, 8;
	// begin inline asm
	shfl.sync.down.b32 %r242, %r243, %r244, %r250, %r251;
	// end inline asm
	setp.gt.s32 	%p60, %r226, 23;
	mov.b32 	%f326, %r242;
	add.f32 	%f327, %f325, %f326;
	selp.f32 	%f328, %f325, %f327, %p60;
	mov.b32 	%r248, %f328;
	mov.b32 	%r249, 16;
	// begin inline asm
	shfl.sync.down.b32 %r247, %r248, %r249, %r250, %r251;
	// end inline asm
	setp.gt.s32 	%p61, %r226, 15;
	mov.b32 	%f329, %r247;
	add.f32 	%f16, %f328, %f329;
	selp.f32 	%f379, %f328, %f16, %p61;
	setp.ne.s32 	%p62, %r226, 0;
	@%p62 bra 	$L__BB11_20;
	shr.u32 	%r252, %r7, 3;
	and.b32  	%r253, %r252, 124;
	mov.u32 	%r254, _ZZN3cub18CUB_300001_SM_10006detail6reduce18DeviceReduceKernelINS2_10policy_hubIfjN4cuda3std3__44plusIfEEE10Policy1000EN6thrust24THRUST_300001_SM_1000_NS6detail15normal_iteratorINSD_10device_ptrIfEEEEjS9_fNS7_10__identityEEEvT0_PT3_T1_NS0_13GridEvenShareISN_EET2_T4_E12temp_storage;
	add.s32 	%r255, %r254, %r253;
	st.shared.f32 	[%r255+16], %f16;
$L__BB11_20:
	bar.sync 	0;
	setp.ne.s32 	%p63, %r7, 0;
	@%p63 bra 	$L__BB11_48;
	ld.shared.f32 	%f330, [_ZZN3cub18CUB_300001_SM_10006detail6reduce18DeviceReduceKernelINS2_10policy_hubIfjN4cuda3std3__44plusIfEEE10Policy1000EN6thrust24THRUST_300001_SM_1000_NS6detail15normal_iteratorINSD_10device_ptrIfEEEEjS9_fNS7_10__identityEEEvT0_PT3_T1_NS0_13GridEvenShareISN_EET2_T4_E12temp_storage+20];
	add.f32 	%f331, %f379, %f330;
	ld.shared.f32 	%f332, [_ZZN3cub18CUB_300001_SM_10006detail6reduce18DeviceReduceKernelINS2_10policy_hubIfjN4cuda3std3__44plusIfEEE10Policy1000EN6thrust24THRUST_300001_SM_1000_NS6detail15normal_iteratorINSD_10device_ptrIfEEEEjS9_fNS7_10__identityEEEvT0_PT3_T1_NS0_13GridEvenShareISN_EET2_T4_E12temp_storage+24];
	add.f32 	%f333, %f331, %f332;
	ld.shared.f32 	%f334, [_ZZN3cub18CUB_300001_SM_10006detail6reduce18DeviceReduceKernelINS2_10policy_hubIfjN4cuda3std3__44plusIfEEE10Policy1000EN6thrust24THRUST_300001_SM_1000_NS6detail15normal_iteratorINSD_10device_ptrIfEEEEjS9_fNS7_10__identityEEEvT0_PT3_T1_NS0_13GridEvenShareISN_EET2_T4_E12temp_storage+28];
	add.f32 	%f335, %f333, %f334;
	ld.shared.f32 	%f336, [_ZZN3cub18CUB_300001_SM_10006detail6reduce18DeviceReduceKernelINS2_10policy_hubIfjN4cuda3std3__44plusIfEEE10Policy1000EN6thrust24THRUST_300001_SM_1000_NS6detail15normal_iteratorINSD_10device_ptrIfEEEEjS9_fNS7_10__identityEEEvT0_PT3_T1_NS0_13GridEvenShareISN_EET2_T4_E12temp_storage+32];
	add.f32 	%f337, %f335, %f336;
	ld.shared.f32 	%f338, [_ZZN3cub18CUB_300001_SM_10006detail6reduce18DeviceReduceKernelINS2_10policy_hubIfjN4cuda3std3__44plusIfEEE10Policy1000EN6thrust24THRUST_300001_SM_1000_NS6detail15normal_iteratorINSD_10device_ptrIfEEEEjS9_fNS7_10__identityEEEvT0_PT3_T1_NS0_13GridEvenShareISN_EET2_T4_E12temp_storage+36];
	add.f32 	%f339, %f337, %f338;
	ld.shared.f32 	%f340, [_ZZN3cub18CUB_300001_SM_10006detail6reduce18DeviceReduceKernelINS2_10policy_hubIfjN4cuda3std3__44plusIfEEE10Policy1000EN6thrust24THRUST_300001_SM_1000_NS6detail15normal_iteratorINSD_10device_ptrIfEEEEjS9_fNS7_10__identityEEEvT0_PT3_T1_NS0_13GridEvenShareISN_EET2_T4_E12temp_storage+40];
	add.f32 	%f341, %f339, %f340;
	ld.shared.f32 	%f342, [_ZZN3cub18CUB_300001_SM_10006detail6reduce18DeviceReduceKernelINS2_10policy_hubIfjN4cuda3std3__44plusIfEEE10Policy1000EN6thrust24THRUST_300001_SM_1000_NS6detail15normal_iteratorINSD_10device_ptrIfEEEEjS9_fNS7_10__identityEEEvT0_PT3_T1_NS0_13GridEvenShareISN_EET2_T4_E12temp_storage+44];
	add.f32 	%f343, %f341, %f342;
	ld.shared.f32 	%f344, [_ZZN3cub18CUB_300001_SM_10006detail6reduce18DeviceReduceKernelINS2_10policy_hubIfjN4cuda3std3__44plusIfEEE10Policy1000EN6thrust24THRUST_300001_SM_1000_NS6detail15normal_iteratorINSD_10device_ptrIfEEEEjS9_fNS7_10__identityEEEvT0_PT3_T1_NS0_13GridEvenShareISN_EET2_T4_E12temp_storage+48];
	add.f32 	%f345, %f343, %f344;
	ld.shared.f32 	%f346, [_ZZN3cub18CUB_300001_SM_10006detail6reduce18DeviceReduceKernelINS2_10policy_hubIfjN4cuda3std3__44plusIfEEE10Policy1000EN6thrust24THRUST_300001_SM_1000_NS6detail15normal_iteratorINSD_10device_ptrIfEEEEjS9_fNS7_10__identityEEEvT0_PT3_T1_NS0_13GridEvenShareISN_EET2_T4_E12temp_storage+52];
	add.f32 	%f347, %f345, %f346;
	ld.shared.f32 	%f348, [_ZZN3cub18CUB_300001_SM_10006detail6reduce18DeviceReduceKernelINS2_10policy_hubIfjN4cuda3std3__44plusIfEEE10Policy1000EN6thrust24THRUST_300001_SM_1000_NS6detail15normal_iteratorINSD_10device_ptrIfEEEEjS9_fNS7_10__identityEEEvT0_PT3_T1_NS0_13GridEvenShareISN_EET2_T4_E12temp_storage+56];
	add.f32 	%f349, %f347, %f348;
	ld.shared.f32 	%f350, [_ZZN3cub18CUB_300001_SM_10006detail6reduce18DeviceReduceKernelINS2_10policy_hubIfjN4cuda3std3__44plusIfEEE10Policy1000EN6thrust24THRUST_300001_SM_1000_NS6detail15normal_iteratorINSD_10device_ptrIfEEEEjS9_fNS7_10__identityEEEvT0_PT3_T1_NS0_13GridEvenShareISN_EET2_T4_E12temp_storage+60];
	add.f32 	%f351, %f349, %f350;
	ld.shared.f32 	%f352, [_ZZN3cub18CUB_300001_SM_10006detail6reduce18DeviceReduceKernelINS2_10policy_hubIfjN4cuda3std3__44plusIfEEE10Policy1000EN6thrust24THRUST_300001_SM_1000_NS6detail15normal_iteratorINSD_10device_ptrIfEEEEjS9_fNS7_10__identityEEEvT0_PT3_T1_NS0_13GridEvenShareISN_EET2_T4_E12temp_storage+64];
	add.f32 	%f353, %f351, %f352;
	ld.shared.f32 	%f354, [_ZZN3cub18CUB_300001_SM_10006detail6reduce18DeviceReduceKernelINS2_10policy_hubIfjN4cuda3std3__44plusIfEEE10Policy1000EN6thrust24THRUST_300001_SM_1000_NS6detail15normal_iteratorINSD_10device_ptrIfEEEEjS9_fNS7_10__identityEEEvT0_PT3_T1_NS0_13GridEvenShareISN_EET2_T4_E12temp_storage+68];
	add.f32 	%f355, %f353, %f354;
	ld.shared.f32 	%f356, [_ZZN3cub18CUB_300001_SM_10006detail6reduce18DeviceReduceKernelINS2_10policy_hubIfjN4cuda3std3__44plusIfEEE10Policy1000EN6thrust24THRUST_300001_SM_1000_NS6detail15normal_iteratorINSD_10device_ptrIfEEEEjS9_fNS7_10__identityEEEvT0_PT3_T1_NS0_13GridEvenShareISN_EET2_T4_E12temp_storage+72];
	add.f32 	%f357, %f355, %f356;
	ld.shared.f32 	%f358, [_ZZN3cub18CUB_300001_SM_10006detail6reduce18DeviceReduceKernelINS2_10policy_hubIfjN4cuda3std3__44plusIfEEE10Policy1000EN6thrust24THRUST_300001_SM_1000_NS6detail15normal_iteratorINSD_10device_ptrIfEEEEjS9_fNS7_10__identityEEEvT0_PT3_T1_NS0_13GridEvenShareISN_EET2_T4_E12temp_storage+76];
	add.f32 	%f379, %f357, %f358;
	bra.uni 	$L__BB11_48;
$L__BB11_22:
	// begin inline asm
	mov.u32 %r188, %laneid;
	// end inline asm
	and.b32  	%r214, %r7, 992;
	add.s32 	%r215, %r214, 32;
	setp.gt.u32 	%p34, %r215, %r6;
	not.b32 	%r216, %r214;
	add.s32 	%r217, %r6, %r216;
	selp.b32 	%r212, %r217, 31, %p34;
	mov.b32 	%r190, %f368;
	mov.b32 	%r191, 1;
	mov.b32 	%r213, -1;
	// begin inline asm
	shfl.sync.down.b32 %r189, %r190, %r191, %r212, %r213;
	// end inline asm
	setp.lt.s32 	%p35, %r188, %r212;
	mov.b32 	%f259, %r189;
	add.f32 	%f260, %f368, %f259;
	selp.f32 	%f261, %f260, %f368, %p35;
	mov.b32 	%r195, %f261;
	mov.b32 	%r196, 2;
	// begin inline asm
	shfl.sync.down.b32 %r194, %r195, %r196, %r212, %r213;
	// end inline asm
	add.s32 	%r218, %r188, 2;
	setp.gt.s32 	%p36, %r218, %r212;
	mov.b32 	%f262, %r194;
	add.f32 	%f263, %f261, %f262;
	selp.f32 	%f264, %f261, %f263, %p36;
	mov.b32 	%r200, %f264;
	mov.b32 	%r201, 4;
	// begin inline asm
	shfl.sync.down.b32 %r199, %r200, %r201, %r212, %r213;
	// end inline asm
	add.s32 	%r219, %r188, 4;
	setp.gt.s32 	%p37, %r219, %r212;
	mov.b32 	%f265, %r199;
	add.f32 	%f266, %f264, %f265;
	selp.f32 	%f267, %f264, %f266, %p37;
	mov.b32 	%r205, %f267;
	mov.b32 	%r206, 8;
	// begin inline asm
	shfl.sync.down.b32 %r204, %r205, %r206, %r212, %r213;
	// end inline asm
	add.s32 	%r220, %r188, 8;
	setp.gt.s32 	%p38, %r220, %r212;
	mov.b32 	%f268, %r204;
	add.f32 	%f269, %f267, %f268;
	selp.f32 	%f270, %f267, %f269, %p38;
	mov.b32 	%r210, %f270;
	mov.b32 	%r211, 16;
	// begin inline asm
	shfl.sync.down.b32 %r209, %r210, %r211, %r212, %r213;
	// end inline asm
	add.s32 	%r221, %r188, 16;
	setp.gt.s32 	%p39, %r221, %r212;
	mov.b32 	%f271, %r209;
	add.f32 	%f272, %f270, %f271;
	selp.f32 	%f379, %f270, %f272, %p39;
	setp.ne.s32 	%p40, %r188, 0;
	@%p40 bra 	$L__BB11_24;
	shr.u32 	%r222, %r7, 3;
	and.b32  	%r223, %r222, 124;
	mov.u32 	%r224, _ZZN3cub18CUB_300001_SM_10006detail6reduce18DeviceReduceKernelINS2_10policy_hubIfjN4cuda3std3__44plusIfEEE10Policy1000EN6thrust24THRUST_300001_SM_1000_NS6detail15normal_iteratorINSD_10device_ptrIfEEEEjS9_fNS7_10__identityEEEvT0_PT3_T1_NS0_13GridEvenShareISN_EET2_T4_E12temp_storage;
	add.s32 	%r225, %r224, %r223;
	st.shared.f32 	[%r225+16], %f379;
$L__BB11_24:
	bar.sync 	0;
	setp.ne.s32 	%p41, %r7, 0;
	@%p41 bra 	$L__BB11_48;
	setp.gt.u32 	%p42, %r6, 32;
	ld.shared.f32 	%f273, [_ZZN3cub18CUB_300001_SM_10006detail6reduce18DeviceReduceKernelINS2_10policy_hubIfjN4cuda3std3__44plusIfEEE10Policy1000EN6thrust24THRUST_300001_SM_1000_NS6detail15normal_iteratorINSD_10device_ptrIfEEEEjS9_fNS7_10__identityEEEvT0_PT3_T1_NS0_13GridEvenShareISN_EET2_T4_E12temp_storage+20];
	add.f32 	%f274, %f379, %f273;
	selp.f32 	%f275, %f274, %f379, %p42;
	setp.gt.u32 	%p43, %r6, 64;
	ld.shared.f32 	%f276, [_ZZN3cub18CUB_300001_SM_10006detail6reduce18DeviceReduceKernelINS2_10policy_hubIfjN4cuda3std3__44plusIfEEE10Policy1000EN6thrust24THRUST_300001_SM_1000_NS6detail15normal_iteratorINSD_10device_ptrIfEEEEjS9_fNS7_10__identityEEEvT0_PT3_T1_NS0_13GridEvenShareISN_EET2_T4_E12temp_storage+24];
	add.f32 	%f277, %f276, %f275;
	selp.f32 	%f278, %f277, %f275, %p43;
	setp.gt.u32 	%p44, %r6, 96;
	ld.shared.f32 	%f279, [_ZZN3cub18CUB_300001_SM_10006detail6reduce18DeviceReduceKernelINS2_10policy_hubIfjN4cuda3std3__44plusIfEEE10Policy1000EN6thrust24THRUST_300001_SM_1000_NS6detail15normal_iteratorINSD_10device_ptrIfEEEEjS9_fNS7_10__identityEEEvT0_PT3_T1_NS0_13GridEvenShareISN_EET2_T4_E12temp_storage+28];
	add.f32 	%f280, %f279, %f278;
	selp.f32 	%f281, %f280, %f278, %p44;
	setp.gt.u32 	%p45, %r6, 128;
	ld.shared.f32 	%f282, [_ZZN3cub18CUB_300001_SM_10006detail6reduce18DeviceReduceKernelINS2_10policy_hubIfjN4cuda3std3__44plusIfEEE10Policy1000EN6thrust24THRUST_300001_SM_1000_NS6detail15normal_iteratorINSD_10device_ptrIfEEEEjS9_fNS7_10__identityEEEvT0_PT3_T1_NS0_13GridEvenShareISN_EET2_T4_E12temp_storage+32];
	add.f32 	%f283, %f282, %f281;
	selp.f32 	%f284, %f283, %f281, %p45;
	setp.gt.u32 	%p46, %r6, 160;
	ld.shared.f32 	%f285, [_ZZN3cub18CUB_300001_SM_10006detail6reduce18DeviceReduceKernelINS2_10policy_hubIfjN4cuda3std3__44plusIfEEE10Policy1000EN6thrust24THRUST_300001_SM_1000_NS6detail15normal_iteratorINSD_10device_ptrIfEEEEjS9_fNS7_10__identityEEEvT0_PT3_T1_NS0_13GridEvenShareISN_EET2_T4_E12temp_storage+36];
	add.f32 	%f286, %f285, %f284;
	selp.f32 	%f287, %f286, %f284, %p46;
	setp.gt.u32 	%p47, %r6, 192;
	ld.shared.f32 	%f288, [_ZZN3cub18CUB_300001_SM_10006detail6reduce18DeviceReduceKernelINS2_10policy_hubIfjN4cuda3std3__44plusIfEEE10Policy1000EN6thrust24THRUST_300001_SM_1000_NS6detail15normal_iteratorINSD_10device_ptrIfEEEEjS9_fNS7_10__identityEEEvT0_PT3_T1_NS0_13GridEvenShareISN_EET2_T4_E12temp_storage+40];
	add.f32 	%f289, %f288, %f287;
	selp.f32 	%f290, %f289, %f287, %p47;
	setp.gt.u32 	%p48, %r6, 224;
	ld.shared.f32 	%f291, [_ZZN3cub18CUB_300001_SM_10006detail6reduce18DeviceReduceKernelINS2_10policy_hubIfjN4cuda3std3__44plusIfEEE10Policy1000EN6thrust24THRUST_300001_SM_1000_NS6detail15normal_iteratorINSD_10device_ptrIfEEEEjS9_fNS7_10__identityEEEvT0_PT3_T1_NS0_13GridEvenShareISN_EET2_T4_E12temp_storage+44];
	add.f32 	%f292, %f291, %f290;
	selp.f32 	%f293, %f292, %f290, %p48;
	setp.gt.u32 	%p49, %r6, 256;
	ld.shared.f32 	%f294, [_ZZN3cub18CUB_300001_SM_10006detail6reduce18DeviceReduceKernelINS2_10policy_hubIfjN4cuda3std3__44plusIfEEE10Policy1000EN6thrust24THRUST_300001_SM_1000_NS6detail15normal_iteratorINSD_10device_ptrIfEEEEjS9_fNS7_10__identityEEEvT0_PT3_T1_NS0_13GridEvenShareISN_EET2_T4_E12temp_storage+48];
	add.f32 	%f295, %f294, %f293;
	selp.f32 	%f296, %f295, %f293, %p49;
	setp.gt.u32 	%p50, %r6, 288;
	ld.shared.f32 	%f297, [_ZZN3cub18CUB_300001_SM_10006detail6reduce18DeviceReduceKernelINS2_10policy_hubIfjN4cuda3std3__44plusIfEEE10Policy1000EN6thrust24THRUST_300001_SM_1000_NS6detail15normal_iteratorINSD_10device_ptrIfEEEEjS9_fNS7_10__identityEEEvT0_PT3_T1_NS0_13GridEvenShareISN_EET2_T4_E12temp_storage+52];
	add.f32 	%f298, %f297, %f296;
	selp.f32 	%f299, %f298, %f296, %p50;
	setp.gt.u32 	%p51, %r6, 320;
	ld.shared.f32 	%f300, [_ZZN3cub18CUB_300001_SM_10006detail6reduce18DeviceReduceKernelINS2_10policy_hubIfjN4cuda3std3__44plusIfEEE10Policy1000EN6thrust24THRUST_300001_SM_1000_NS6detail15normal_iteratorINSD_10device_ptrIfEEEEjS9_fNS7_10__identityEEEvT0_PT3_T1_NS0_13GridEvenShareISN_EET2_T4_E12temp_storage+56];
	add.f32 	%f301, %f300, %f299;
	selp.f32 	%f302, %f301, %f299, %p51;
	setp.gt.u32 	%p52, %r6, 352;
	ld.shared.f32 	%f303, [_ZZN3cub18CUB_300001_SM_10006detail6reduce18DeviceReduceKernelINS2_10policy_hubIfjN4cuda3std3__44plusIfEEE10Policy1000EN6thrust24THRUST_300001_SM_1000_NS6detail15normal_iteratorINSD_10device_ptrIfEEEEjS9_fNS7_10__identityEEEvT0_PT3_T1_NS0_13GridEvenShareISN_EET2_T4_E12temp_storage+60];
	add.f32 	%f304, %f303, %f302;
	selp.f32 	%f305, %f304, %f302, %p52;
	setp.gt.u32 	%p53, %r6, 384;
	ld.shared.f32 	%f306, [_ZZN3cub18CUB_300001_SM_10006detail6reduce18DeviceReduceKernelINS2_10policy_hubIfjN4cuda3std3__44plusIfEEE10Policy1000EN6thrust24THRUST_300001_SM_1000_NS6detail15normal_iteratorINSD_10device_ptrIfEEEEjS9_fNS7_10__identityEEEvT0_PT3_T1_NS0_13GridEvenShareISN_EET2_T4_E12temp_storage+64];
	add.f32 	%f307, %f306, %f305;
	selp.f32 	%f308, %f307, %f305, %p53;
	setp.gt.u32 	%p54, %r6, 416;
	ld.shared.f32 	%f309, [_ZZN3cub18CUB_300001_SM_10006detail6reduce18DeviceReduceKernelINS2_10policy_hubIfjN4cuda3std3__44plusIfEEE10Policy1000EN6thrust24THRUST_300001_SM_1000_NS6detail15normal_iteratorINSD_10device_ptrIfEEEEjS9_fNS7_10__identityEEEvT0_PT3_T1_NS0_13GridEvenShareISN_EET2_T4_E12temp_storage+68];
	add.f32 	%f310, %f309, %f308;
	selp.f32 	%f311, %f310, %f308, %p54;
	setp.gt.u32 	%p55, %r6, 448;
	ld.shared.f32 	%f312, [_ZZN3cub18CUB_300001_SM_10006detail6reduce18DeviceReduceKernelINS2_10policy_hubIfjN4cuda3std3__44plusIfEEE10Policy1000EN6thrust24THRUST_300001_SM_1000_NS6detail15normal_iteratorINSD_10device_ptrIfEEEEjS9_fNS7_10__identityEEEvT0_PT3_T1_NS0_13GridEvenShareISN_EET2_T4_E12temp_storage+72];
	add.f32 	%f313, %f312, %f311;
	selp.f32 	%f314, %f313, %f311, %p55;
	setp.gt.u32 	%p56, %r6, 480;
	ld.shared.f32 	%f315, [_ZZN3cub18CUB_300001_SM_10006detail6reduce18DeviceReduceKernelINS2_10policy_hubIfjN4cuda3std3__44plusIfEEE10Policy1000EN6thrust24THRUST_300001_SM_1000_NS6detail15normal_iteratorINSD_10device_ptrIfEEEEjS9_fNS7_10__identityEEEvT0_PT3_T1_NS0_13GridEvenShareISN_EET2_T4_E12temp_storage+76];
	add.f32 	%f316, %f315, %f314;
	selp.f32 	%f379, %f316, %f314, %p56;
	bra.uni 	$L__BB11_48;
$L__BB11_26:
	mov.u32 	%r35, %tid.x;
	add.s32 	%r72, %r35, %r270;
	mul.wide.u32 	%rd4, %r72, 4;
	add.s64 	%rd5, %rd1, %rd4;
	ld.global.f32 	%f41, [%rd5];
	ld.global.f32 	%f42, [%rd5+2048];
	ld.global.f32 	%f43, [%rd5+4096];
	ld.global.f32 	%f44, [%rd5+6144];
	ld.global.f32 	%f45, [%rd5+8192];
	ld.global.f32 	%f46, [%rd5+10240];
	ld.global.f32 	%f47, [%rd5+12288];
	ld.global.f32 	%f48, [%rd5+14336];
	ld.global.f32 	%f49, [%rd5+16384];
	ld.global.f32 	%f50, [%rd5+18432];
	ld.global.f32 	%f51, [%rd5+20480];
	ld.global.f32 	%f52, [%rd5+22528];
	ld.global.f32 	%f53, [%rd5+24576];
	ld.global.f32 	%f54, [%rd5+26624];
	ld.global.f32 	%f55, [%rd5+28672];
	ld.global.f32 	%f56, [%rd5+30720];
	add.f32 	%f57, %f41, %f42;
	add.f32 	%f58, %f43, %f44;
	add.f32 	%f59, %f45, %f46;
	add.f32 	%f60, %f47, %f48;
	add.f32 	%f61, %f49, %f50;
	add.f32 	%f62, %f51, %f52;
	add.f32 	%f63, %f53, %f54;
	add.f32 	%f64, %f55, %f56;
	add.f32 	%f65, %f57, %f58;
	add.f32 	%f66, %f59, %f60;
	add.f32 	%f67, %f61, %f62;
	add.f32 	%f68, %f63, %f64;
	add.f32 	%f69, %f65, %f66;
	add.f32 	%f70, %f67, %f68;
	add.f32 	%f378, %f69, %f70;
	setp.lt.u32 	%p2, %r6, %r4;
	@%p2 bra 	$L__BB11_44;
	add.s32 	%r36, %r4, %r270;
	not.b32 	%r74, %r35;
	add.s32 	%r75, %r74, %r1;
	sub.s32 	%r76, %r75, %r4;
	sub.s32 	%r267, %r76, %r270;
	add.s32 	%r77, %r36, %r35;
	add.s32 	%r266, %r77, 4096;
	mov.b32 	%r269, 0;
	mov.u32 	%r268, %r36;
$L__BB11_28:
	add.s32 	%r270, %r270, %r4;
	add.s32 	%r79, %r1, -8192;
	setp.gt.u32 	%p3, %r270, %r79;
	@%p3 bra 	$L__BB11_30;
	add.s32 	%r80, %r35, %r270;
	mul.wide.u32 	%rd6, %r80, 4;
	add.s64 	%rd7, %rd1, %rd6;
	ld.global.f32 	%f71, [%rd7];
	ld.global.f32 	%f72, [%rd7+2048];
	ld.global.f32 	%f73, [%rd7+4096];
	ld.global.f32 	%f74, [%rd7+6144];
	ld.global.f32 	%f75, [%rd7+8192];
	ld.global.f32 	%f76, [%rd7+10240];
	ld.global.f32 	%f77, [%rd7+12288];
	ld.global.f32 	%f78, [%rd7+14336];
	ld.global.f32 	%f79, [%rd7+16384];
	ld.global.f32 	%f80, [%rd7+18432];
	ld.global.f32 	%f81, [%rd7+20480];
	ld.global.f32 	%f82, [%rd7+22528];
	ld.global.f32 	%f83, [%rd7+24576];
	ld.global.f32 	%f84, [%rd7+26624];
	ld.global.f32 	%f85, [%rd7+28672];
	ld.global.f32 	%f86, [%rd7+30720];
	add.f32 	%f87, %f378, %f71;
	add.f32 	%f88, %f72, %f73;
	add.f32 	%f89, %f74, %f75;
	add.f32 	%f90, %f76, %f77;
	add.f32 	%f91, %f78, %f79;
	add.f32 	%f92, %f80, %f81;
	add.f32 	%f93, %f82, %f83;
	add.f32 	%f94, %f84, %f85;
	add.f32 	%f95, %f87, %f88;
	add.f32 	%f96, %f89, %f90;
	add.f32 	%f97, %f91, %f92;
	add.f32 	%f98, %f93, %f94;
	add.f32 	%f99, %f95, %f96;
	add.f32 	%f100, %f97, %f98;
	add.f32 	%f101, %f99, %f100;
	add.f32 	%f378, %f101, %f86;
	sub.s32 	%r81, %r1, %r270;
	setp.lt.u32 	%p4, %r81, %r4;
	add.s32 	%r269, %r269, 1;
	add.s32 	%r268, %r268, %r4;
	sub.s32 	%r267, %r267, %r4;
	add.s32 	%r266, %r266, %r4;
	@%p4 bra 	$L__BB11_44;
	bra.uni 	$L__BB11_28;
$L__BB11_30:
	setp.le.u32 	%p5, %r1, %r270;
	sub.s32 	%r83, %r1, %r270;
	setp.ge.s32 	%p6, %r35, %r83;
	or.pred  	%p7, %p5, %p6;
	@%p7 bra 	$L__BB11_44;
	not.b32 	%r85, %r35;
	add.s32 	%r86, %r1, %r85;
	sub.s32 	%r87, %r86, %r36;
	mul.lo.s32 	%r88, %r2, %r269;
	shl.b32 	%r89, %r88, 13;
	sub.s32 	%r90, %r87, %r89;
	shr.u32 	%r91, %r90, 9;
	add.s32 	%r49, %r91, 1;
	and.b32  	%r50, %r49, 15;
	setp.lt.u32 	%p8, %r90, 7680;
	mov.u32 	%r275, %r35;
	@%p8 bra 	$L__BB11_35;
	or.b32  	%r273, %r35, 4096;
	shr.u32 	%r92, %r267, 9;
	add.s32 	%r93, %r92, 1;
	and.b32  	%r94, %r93, 16777200;
	neg.s32 	%r271, %r94;
$L__BB11_33:
	.pragma "nounroll";
	add.s32 	%r95, %r266, -4096;
	mul.wide.u32 	%rd8, %r95, 4;
	add.s64 	%rd9, %rd1, %rd8;
	ld.global.f32 	%f103, [%rd9];
	add.f32 	%f104, %f378, %f103;
	add.s32 	%r96, %r266, -3584;
	mul.wide.u32 	%rd10, %r96, 4;
	add.s64 	%rd11, %rd1, %rd10;
	ld.global.f32 	%f105, [%rd11];
	add.f32 	%f106, %f104, %f105;
	add.s32 	%r97, %r266, -3072;
	mul.wide.u32 	%rd12, %r97, 4;
	add.s64 	%rd13, %rd1, %rd12;
	ld.global.f32 	%f107, [%rd13];
	add.f32 	%f108, %f106, %f107;
	add.s32 	%r98, %r266, -2560;
	mul.wide.u32 	%rd14, %r98, 4;
	add.s64 	%rd15, %rd1, %rd14;
	ld.global.f32 	%f109, [%rd15];
	add.f32 	%f110, %f108, %f109;
	add.s32 	%r99, %r266, -2048;
	mul.wide.u32 	%rd16, %r99, 4;
	add.s64 	%rd17, %rd1, %rd16;
	ld.global.f32 	%f111, [%rd17];
	add.f32 	%f112, %f110, %f111;
	add.s32 	%r100, %r266, -1536;
	mul.wide.u32 	%rd18, %r100, 4;
	add.s64 	%rd19, %rd1, %rd18;
	ld.global.f32 	%f113, [%rd19];
	add.f32 	%f114, %f112, %f113;
	add.s32 	%r101, %r266, -1024;
	mul.wide.u32 	%rd20, %r101, 4;
	add.s64 	%rd21, %rd1, %rd20;
	ld.global.f32 	%f115, [%rd21];
	add.f32 	%f116, %f114, %f115;
	add.s32 	%r102, %r266, 3584;
	add.s32 	%r103, %r266, -512;
	mul.wide.u32 	%rd22, %r103, 4;
	add.s64 	%rd23, %rd1, %rd22;
	ld.global.f32 	%f117, [%rd23];
	add.f32 	%f118, %f116, %f117;
	mul.wide.u32 	%rd24, %r266, 4;
	add.s64 	%rd25, %rd1, %rd24;
	ld.global.f32 	%f119, [%rd25];
	add.f32 	%f120, %f118, %f119;
	add.s32 	%r104, %r266, 512;
	mul.wide.u32 	%rd26, %r104, 4;
	add.s64 	%rd27, %rd1, %rd26;
	ld.global.f32 	%f121, [%rd27];
	add.f32 	%f122, %f120, %f121;
	add.s32 	%r105, %r266, 1024;
	mul.wide.u32 	%rd28, %r105, 4;
	add.s64 	%rd29, %rd1, %rd28;
	ld.global.f32 	%f123, [%rd29];
	add.f32 	%f124, %f122, %f123;
	add.s32 	%r106, %r266, 1536;
	mul.wide.u32 	%rd30, %r106, 4;
	add.s64 	%rd31, %rd1, %rd30;
	ld.global.f32 	%f125, [%rd31];
	add.f32 	%f126, %f124, %f125;
	add.s32 	%r107, %r266, 2048;
	mul.wide.u32 	%rd32, %r107, 4;
	add.s64 	%rd33, %rd1, %rd32;
	ld.global.f32 	%f127, [%rd33];
	add.f32 	%f128, %f126, %f127;
	add.s32 	%r108, %r266, 2560;
	mul.wide.u32 	%rd34, %r108, 4;
	add.s64 	%rd35, %rd1, %rd34;
	ld.global.f32 	%f129, [%rd35];
	add.f32 	%f130, %f128, %f129;
	add.s32 	%r109, %r266, 3072;
	mul.wide.u32 	%rd36, %r109, 4;
	add.s64 	%rd37, %rd1, %rd36;
	ld.global.f32 	%f131, [%rd37];
	add.f32 	%f132, %f130, %f131;
	mul.wide.u32 	%rd38, %r102, 4;
	add.s64 	%rd39, %rd1, %rd38;
	ld.global.f32 	%f133, [%rd39];
	add.f32 	%f378, %f132, %f133;
	add.s32 	%r273, %r273, 8192;
	add.s32 	%r266, %r266, 8192;
	add.s32 	%r271, %r271, 16;
	setp.ne.s32 	%p9, %r271, 0;
	@%p9 bra 	$L__BB11_33;
	add.s32 	%r275, %r273, -4096;
$L__BB11_35:
	setp.eq.s32 	%p10, %r50, 0;
	@%p10 bra 	$L__BB11_44;
	and.b32  	%r61, %r49, 7;
	setp.lt.u32 	%p11, %r50, 8;
	@%p11 bra 	$L__BB11_38;
	add.s32 	%r110, %r275, %r270;
	mul.wide.u32 	%rd40, %r110, 4;
	add.s64 	%rd41, %rd1, %rd40;
	ld.global.f32 	%f135, [%rd41];
	add.f32 	%f136, %f378, %f135;
	add.s32 	%r111, %r110, 512;
	mul.wide.u32 	%rd42, %r111, 4;
	add.s64 	%rd43, %rd1, %rd42;
	ld.global.f32 	%f137, [%rd43];
	add.f32 	%f138, %f136, %f137;
	add.s32 	%r112, %r110, 1024;
	mul.wide.u32 	%rd44, %r112, 4;
	add.s64 	%rd45, %rd1, %rd44;
	ld.global.f32 	%f139, [%rd45];
	add.f32 	%f140, %f138, %f139;
	add.s32 	%r113, %r110, 1536;
	mul.wide.u32 	%rd46, %r113, 4;
	add.s64 	%rd47, %rd1, %rd46;
	ld.global.f32 	%f141, [%rd47];
	add.f32 	%f142, %f140, %f141;
	add.s32 	%r114, %r110, 2048;
	mul.wide.u32 	%rd48, %r114, 4;
	add.s64 	%rd49, %rd1, %rd48;
	ld.global.f32 	%f143, [%rd49];
	add.f32 	%f144, %f142, %f143;
	add.s32 	%r115, %r110, 2560;
	mul.wide.u32 	%rd50, %r115, 4;
	add.s64 	%rd51, %rd1, %rd50;
	ld.global.f32 	%f145, [%rd51];
	add.f32 	%f146, %f144, %f145;
	add.s32 	%r116, %r110, 3072;
	mul.wide.u32 	%rd52, %r116, 4;
	add.s64 	%rd53, %rd1, %rd52;
	ld.global.f32 	%f147, [%rd53];
	add.f32 	%f148, %f146, %f147;
	add.s32 	%r117, %r110, 3584;
	mul.wide.u32 	%rd54, %r117, 4;
	add.s64 	%rd55, %rd1, %rd54;
	ld.global.f32 	%f149, [%rd55];
	add.f32 	%f378, %f148, %f149;
	add.s32 	%r275, %r275, 4096;
$L__BB11_38:
	setp.eq.s32 	%p12, %r61, 0;
	@%p12 bra 	$L__BB11_44;
	setp.lt.u32 	%p13, %r61, 4;
	@%p13 bra 	$L__BB11_41;
	add.s32 	%r118, %r275, %r270;
	mul.wide.u32 	%rd56, %r118, 4;
	add.s64 	%rd57, %rd1, %rd56;
	ld.global.f32 	%f151, [%rd57];
	add.f32 	%f152, %f378, %f151;
	add.s32 	%r119, %r118, 512;
	mul.wide.u32 	%rd58, %r119, 4;
	add.s64 	%rd59, %rd1, %rd58;
	ld.global.f32 	%f153, [%rd59];
	add.f32 	%f154, %f152, %f153;
	add.s32 	%r120, %r118, 1024;
	mul.wide.u32 	%rd60, %r120, 4;
	add.s64 	%rd61, %rd1, %rd60;
	ld.global.f32 	%f155, [%rd61];
	add.f32 	%f156, %f154, %f155;
	add.s32 	%r121, %r118, 1536;
	mul.wide.u32 	%rd62, %r121, 4;
	add.s64 	%rd63, %rd1, %rd62;
	ld.global.f32 	%f157, [%rd63];
	add.f32 	%f378, %f156, %f157;
	add.s32 	%r275, %r275, 2048;
$L__BB11_41:
	and.b32  	%r122, %r49, 3;
	setp.eq.s32 	%p14, %r122, 0;
	@%p14 bra 	$L__BB11_44;
	add.s32 	%r278, %r275, %r268;
	cvt.u16.u32 	%rs1, %r267;
	shr.u16 	%rs2, %rs1, 9;
	add.s16 	%rs3, %rs2, 1;
	cvt.u32.u16 	%r123, %rs3;
	and.b32  	%r124, %r123, 3;
	neg.s32 	%r277, %r124;
$L__BB11_43:
	.pragma "nounroll";
	mul.wide.u32 	%rd64, %r278, 4;
	add.s64 	%rd65, %rd1, %rd64;
	ld.global.f32 	%f158, [%rd65];
	add.f32 	%f378, %f378, %f158;
	add.s32 	%r278, %r278, 512;
	add.s32 	%r277, %r277, 1;
	setp.ne.s32 	%p15, %r277, 0;
	@%p15 bra 	$L__BB11_43;
$L__BB11_44:
	// begin inline asm
	mov.u32 %r125, %laneid;
	// end inline asm
	mov.b32 	%r127, %f378;
	mov.b32 	%r128, 1;
	mov.b32 	%r149, 31;
	mov.b32 	%r150, -1;
	// begin inline asm
	shfl.sync.down.b32 %r126, %r127, %r128, %r149, %r150;
	// end inline asm
	setp.gt.s32 	%p16, %r125, 30;
	mov.b32 	%f159, %r126;
	add.f32 	%f160, %f378, %f159;
	selp.f32 	%f161, %f378, %f160, %p16;
	mov.b32 	%r132, %f161;
	mov.b32 	%r133, 2;
	// begin inline asm
	shfl.sync.down.b32 %r131, %r132, %r133, %r149, %r150;
	// end inline asm
	setp.gt.s32 	%p17, %r125, 29;
	mov.b32 	%f162, %r131;
	add.f32 	%f163, %f161, %f162;
	selp.f32 	%f164, %f161, %f163, %p17;
	mov.b32 	%r137, %f164;
	mov.b32 	%r138, 4;
	// begin inline asm
	shfl.sync.down.b32 %r136, %r137, %r138, %r149, %r150;
	// end inline asm
	setp.gt.s32 	%p18, %r125, 27;
	mov.b32 	%f165, %r136;
	add.f32 	%f166, %f164, %f165;
	selp.f32 	%f167, %f164, %f166, %p18;
	mov.b32 	%r142, %f167;
	mov.b32 	%r143, 8;
	// begin inline asm
	shfl.sync.down.b32 %r141, %r142, %r143, %r149, %r150;
	// end inline asm
	setp.gt.s32 	%p19, %r125, 23;
	mov.b32 	%f168, %r141;
	add.f32 	%f169, %f167, %f168;
	selp.f32 	%f170, %f167, %f169, %p19;
	mov.b32 	%r147, %f170;
	mov.b32 	%r148, 16;
	// begin inline asm
	shfl.sync.down.b32 %r146, %r147, %r148, %r149, %r150;
	// end inline asm
	setp.gt.s32 	%p20, %r125, 15;
	mov.b32 	%f171, %r146;
	add.f32 	%f37, %f170, %f171;
	selp.f32 	%f379, %f170, %f37, %p20;
	setp.ne.s32 	%p21, %r125, 0;
	@%p21 bra 	$L__BB11_46;
	shr.u32 	%r151, %r35, 3;
	and.b32  	%r152, %r151, 124;
	mov.u32 	%r153, _ZZN3cub18CUB_300001_SM_10006detail6reduce18DeviceReduceKernelINS2_10policy_hubIfjN4cuda3std3__44plusIfEEE10Policy1000EN6thrust24THRUST_300001_SM_1000_NS6detail15normal_iteratorINSD_10device_ptrIfEEEEjS9_fNS7_10__identityEEEvT0_PT3_T1_NS0_13GridEvenShareISN_EET2_T4_E12temp_storage;
	add.s32 	%r154, %r153, %r152;
	st.shared.f32 	[%r154+16], %f37;
$L__BB11_46:
	bar.sync 	0;
	setp.ne.s32 	%p22, %r35, 0;
	@%p22 bra 	$L__BB11_48;
	ld.shared.f32 	%f172, [_ZZN3cub18CUB_300001_SM_10006detail6reduce18DeviceReduceKernelINS2_10policy_hubIfjN4cuda3std3__44plusIfEEE10Policy1000EN6thrust24THRUST_300001_SM_1000_NS6detail15normal_iteratorINSD_10device_ptrIfEEEEjS9_fNS7_10__identityEEEvT0_PT3_T1_NS0_13GridEvenShareISN_EET2_T4_E12temp_storage+20];
	add.f32 	%f173, %f379, %f172;
	ld.shared.f32 	%f174, [_ZZN3cub18CUB_300001_SM_10006detail6reduce18DeviceReduceKernelINS2_10policy_hubIfjN4cuda3std3__44plusIfEEE10Policy1000EN6thrust24THRUST_300001_SM_1000_NS6detail15normal_iteratorINSD_10device_ptrIfEEEEjS9_fNS7_10__identityEEEvT0_PT3_T1_NS0_13GridEvenShareISN_EET2_T4_E12temp_storage+24];
	add.f32 	%f175, %f173, %f174;
	ld.shared.f32 	%f176, [_ZZN3cub18CUB_300001_SM_10006detail6reduce18DeviceReduceKernelINS2_10policy_hubIfjN4cuda3std3__44plusIfEEE10Policy1000EN6thrust24THRUST_300001_SM_1000_NS6detail15normal_iteratorINSD_10device_ptrIfEEEEjS9_fNS7_10__identityEEEvT0_PT3_T1_NS0_13GridEvenShareISN_EET2_T4_E12temp_storage+28];
	add.f32 	%f177, %f175, %f176;
	ld.shared.f32 	%f178, [_ZZN3cub18CUB_300001_SM_10006detail6reduce18DeviceReduceKernelINS2_10policy_hubIfjN4cuda3std3__44plusIfEEE10Policy1000EN6thrust24THRUST_300001_SM_1000_NS6detail15normal_iteratorINSD_10device_ptrIfEEEEjS9_fNS7_10__identityEEEvT0_PT3_T1_NS0_13GridEvenShareISN_EET2_T4_E12temp_storage+32];
	add.f32 	%f179, %f177, %f178;
	ld.shared.f32 	%f180, [_ZZN3cub18CUB_300001_SM_10006detail6reduce18DeviceReduceKernelINS2_10policy_hubIfjN4cuda3std3__44plusIfEEE10Policy1000EN6thrust24THRUST_300001_SM_1000_NS6detail15normal_iteratorINSD_10device_ptrIfEEEEjS9_fNS7_10__identityEEEvT0_PT3_T1_NS0_13GridEvenShareISN_EET2_T4_E12temp_storage+36];
	add.f32 	%f181, %f179, %f180;
	ld.shared.f32 	%f182, [_ZZN3cub18CUB_300001_SM_10006detail6reduce18DeviceReduceKernelINS2_10policy_hubIfjN4cuda3std3__44plusIfEEE10Policy1000EN6thrust24THRUST_300001_SM_1000_NS6detail15normal_iteratorINSD_10device_ptrIfEEEEjS9_fNS7_10__identityEEEvT0_PT3_T1_NS0_13GridEvenShareISN_EET2_T4_E12temp_storage+40];
	add.f32 	%f183, %f181, %f182;
	ld.shared.f32 	%f184, [_ZZN3cub18CUB_300001_SM_10006detail6reduce18DeviceReduceKernelINS2_10policy_hubIfjN4cuda3std3__44plusIfEEE10Policy1000EN6thrust24THRUST_300001_SM_1000_NS6detail15normal_iteratorINSD_10device_ptrIfEEEEjS9_fNS7_10__identityEEEvT0_PT3_T1_NS0_13GridEvenShareISN_EET2_T4_E12temp_storage+44];
	add.f32 	%f185, %f183, %f184;
	ld.shared.f32 	%f186, [_ZZN3cub18CUB_300001_SM_10006detail6reduce18DeviceReduceKernelINS2_10policy_hubIfjN4cuda3std3__44plusIfEEE10Policy1000EN6thrust24THRUST_300001_SM_1000_NS6detail15normal_iteratorINSD_10device_ptrIfEEEEjS9_fNS7_10__identityEEEvT0_PT3_T1_NS0_13GridEvenShareISN_EET2_T4_E12temp_storage+48];
	add.f32 	%f187, %f185, %f186;
	ld.shared.f32 	%f188, [_ZZN3cub18CUB_300001_SM_10006detail6reduce18DeviceReduceKernelINS2_10policy_hubIfjN4cuda3std3__44plusIfEEE10Policy1000EN6thrust24THRUST_300001_SM_1000_NS6detail15normal_iteratorINSD_10device_ptrIfEEEEjS9_fNS7_10__identityEEEvT0_PT3_T1_NS0_13GridEvenShareISN_EET2_T4_E12temp_storage+52];
	add.f32 	%f189, %f187, %f188;
	ld.shared.f32 	%f190, [_ZZN3cub18CUB_300001_SM_10006detail6reduce18DeviceReduceKernelINS2_10policy_hubIfjN4cuda3std3__44plusIfEEE10Policy1000EN6thrust24THRUST_300001_SM_1000_NS6detail15normal_iteratorINSD_10device_ptrIfEEEEjS9_fNS7_10__identityEEEvT0_PT3_T1_NS0_13GridEvenShareISN_EET2_T4_E12temp_storage+56];
	add.f32 	%f191, %f189, %f190;
	ld.shared.f32 	%f192, [_ZZN3cub18CUB_300001_SM_10006detail6reduce18DeviceReduceKernelINS2_10policy_hubIfjN4cuda3std3__44plusIfEEE10Policy1000EN6thrust24THRUST_300001_SM_1000_NS6detail15normal_iteratorINSD_10device_ptrIfEEEEjS9_fNS7_10__identityEEEvT0_PT3_T1_NS0_13GridEvenShareISN_EET2_T4_E12temp_storage+60];
	add.f32 	%f193, %f191, %f192;
	ld.shared.f32 	%f194, [_ZZN3cub18CUB_300001_SM_10006detail6reduce18DeviceReduceKernelINS2_10policy_hubIfjN4cuda3std3__44plusIfEEE10Policy1000EN6thrust24THRUST_300001_SM_1000_NS6detail15normal_iteratorINSD_10device_ptrIfEEEEjS9_fNS7_10__identityEEEvT0_PT3_T1_NS0_13GridEvenShareISN_EET2_T4_E12temp_storage+64];
	add.f32 	%f195, %f193, %f194;
	ld.shared.f32 	%f196, [_ZZN3cub18CUB_300001_SM_10006detail6reduce18DeviceReduceKernelINS2_10policy_hubIfjN4cuda3std3__44plusIfEEE10Policy1000EN6thrust24THRUST_300001_SM_1000_NS6detail15normal_iteratorINSD_10device_ptrIfEEEEjS9_fNS7_10__identityEEEvT0_PT3_T1_NS0_13GridEvenShareISN_EET2_T4_E12temp_storage+68];
	add.f32 	%f197, %f195, %f196;
	ld.shared.f32 	%f198, [_ZZN3cub18CUB_300001_SM_10006detail6reduce18DeviceReduceKernelINS2_10policy_hubIfjN4cuda3std3__44plusIfEEE10Policy1000EN6thrust24THRUST_300001_SM_1000_NS6detail15normal_iteratorINSD_10device_ptrIfEEEEjS9_fNS7_10__identityEEEvT0_PT3_T1_NS0_13GridEvenShareISN_EET2_T4_E12temp_storage+72];
	add.f32 	%f199, %f197, %f198;
	ld.shared.f32 	%f200, [_ZZN3cub18CUB_300001_SM_10006detail6reduce18DeviceReduceKernelINS2_10policy_hubIfjN4cuda3std3__44plusIfEEE10Policy1000EN6thrust24THRUST_300001_SM_1000_NS6detail15normal_iteratorINSD_10device_ptrIfEEEEjS9_fNS7_10__identityEEEvT0_PT3_T1_NS0_13GridEvenShareISN_EET2_T4_E12temp_storage+76];
	add.f32 	%f379, %f199, %f200;
$L__BB11_48:
	mov.u32 	%r256, %tid.x;
	setp.ne.s32 	%p64, %r256, 0;
	@%p64 bra 	$L__BB11_50;
	ld.param.u64 	%rd129, [_ZN3cub18CUB_300001_SM_10006detail6reduce18DeviceReduceKernelINS2_10policy_hubIfjN4cuda3std3__44plusIfEEE10Policy1000EN6thrust24THRUST_300001_SM_1000_NS6detail15normal_iteratorINSD_10device_ptrIfEEEEjS9_fNS7_10__identityEEEvT0_PT3_T1_NS0_13GridEvenShareISN_EET2_T4__param_1];
	cvta.to.global.u64 	%rd126, %rd129;
	mul.wide.u32 	%rd127, %r3, 4;
	add.s64 	%rd128, %rd126, %rd127;
	st.global.f32 	[%rd128], %f379;
$L__BB11_50:
	ret;

}
	// .globl	_ZN3cub18CUB_300001_SM_10006detail6reduce28DeviceReduceSingleTileKernelINS2_10policy_hubIfyN4cuda3std3__44plusIfEEE10Policy1000EN6thrust24THRUST_300001_SM_1000_NS6detail15normal_iteratorINSD_10device_ptrIfEEEEPfyS9_ffNS7_10__identityEEEvT0_T1_T2_T3_T4_T6_
.visible .entry _ZN3cub18CUB_300001_SM_10006detail6reduce28DeviceReduceSingleTileKernelINS2_10policy_hubIfyN4cuda3std3__44plusIfEEE10Policy1000EN6thrust24THRUST_300001_SM_1000_NS6detail15normal_iteratorINSD_10device_ptrIfEEEEPfyS9_ffNS7_10__identityEEEvT0_T1_T2_T3_T4_T6_(
	.param .align 8 .b8 _ZN3cub18CUB_300001_SM_10006detail6reduce28DeviceReduceSingleTileKernelINS2_10policy_hubIfyN4cuda3std3__44plusIfEEE10Policy1000EN6thrust24THRUST_300001_SM_1000_NS6detail15normal_iteratorINSD_10device_ptrIfEEEEPfyS9_ffNS7_10__identityEEEvT0_T1_T2_T3_T4_T6__param_0[8],
	.param .u64 .ptr .align 1 _ZN3cub18CUB_300001_SM_10006detail6reduce28DeviceReduceSingleTileKernelINS2_10policy_hubIfyN4cuda3std3__44plusIfEEE10Policy1000EN6thrust24THRUST_300001_SM_1000_NS6detail15normal_iteratorINSD_10device_ptrIfEEEEPfyS9_ffNS7_10__identityEEEvT0_T1_T2_T3_T4_T6__param_1,
	.param .u64 _ZN3cub18CUB_300001_SM_10006detail6reduce28DeviceReduceSingleTileKernelINS2_10policy_hubIfyN4cuda3std3__44plusIfEEE10Policy1000EN6thrust24THRUST_300001_SM_1000_NS6detail15normal_iteratorINSD_10device_ptrIfEEEEPfyS9_ffNS7_10__identityEEEvT0_T1_T2_T3_T4_T6__param_2,
	.param .align 1 .b8 _ZN3cub18CUB_300001_SM_10006detail6reduce28DeviceReduceSingleTileKernelINS2_10policy_hubIfyN4cuda3std3__44plusIfEEE10Policy1000EN6thrust24THRUST_300001_SM_1000_NS6detail15normal_iteratorINSD_10device_ptrIfEEEEPfyS9_ffNS7_10__identityEEEvT0_T1_T2_T3_T4_T6__param_3[1],
	.param .f32 _ZN3cub18CUB_300001_SM_10006detail6reduce28DeviceReduceSingleTileKernelINS2_10policy_hubIfyN4cuda3std3__44plusIfEEE10Policy1000EN6thrust24THRUST_300001_SM_1000_NS6detail15normal_iteratorINSD_10device_ptrIfEEEEPfyS9_ffNS7_10__identityEEEvT0_T1_T2_T3_T4_T6__param_4,
	.param .align 1 .b8 _ZN3cub18CUB_300001_SM_10006detail6reduce28DeviceReduceSingleTileKernelINS2_10policy_hubIfyN4cuda3std3__44plusIfEEE10Policy1000EN6thrust24THRUST_300001_SM_1000_NS6detail15normal_iteratorINSD_10device_ptrIfEEEEPfyS9_ffNS7_10__identityEEEvT0_T1_T2_T3_T4_T6__param_5[1]
)
.maxntid 256
.minnctapersm 1
{
	.reg .pred 	%p<59>;
	.reg .b32 	%r<171>;
	.reg .b32 	%f<328>;
	.reg .b64 	%rd<56>;
	// demoted variable
	.shared .align 4 .b8 _ZZN3cub18CUB_300001_SM_10006detail6reduce28DeviceReduceSingleTileKernelINS2_10policy_hubIfyN4cuda3std3__44plusIfEEE10Policy1000EN6thrust24THRUST_300001_SM_1000_NS6detail15normal_iteratorINSD_10device_ptrIfEEEEPfyS9_ffNS7_10__identityEEEvT0_T1_T2_T3_T4_T6_E12temp_storage[44];
	ld.param.u64 	%rd18, [_ZN3cub18CUB_300001_SM_10006detail6reduce28DeviceReduceSingleTileKernelINS2_10policy_hubIfyN4cuda3std3__44plusIfEEE10Policy1000EN6thrust24THRUST_300001_SM_1000_NS6detail15normal_iteratorINSD_10device_ptrIfEEEEPfyS9_ffNS7_10__identityEEEvT0_T1_T2_T3_T4_T6__param_0];
	ld.param.u64 	%rd20, [_ZN3cub18CUB_300001_SM_10006detail6reduce28DeviceReduceSingleTileKernelINS2_10policy_hubIfyN4cuda3std3__44plusIfEEE10Policy1000EN6thrust24THRUST_300001_SM_1000_NS6detail15normal_iteratorINSD_10device_ptrIfEEEEPfyS9_ffNS7_10__identityEEEvT0_T1_T2_T3_T4_T6__param_1];
	ld.param.u64 	%rd19, [_ZN3cub18CUB_300001_SM_10006detail6reduce28DeviceReduceSingleTileKernelINS2_10policy_hubIfyN4cuda3std3__44plusIfEEE10Policy1000EN6thrust24THRUST_300001_SM_1000_NS6detail15normal_iteratorINSD_10device_ptrIfEEEEPfyS9_ffNS7_10__identityEEEvT0_T1_T2_T3_T4_T6__param_2];
	ld.param.f32 	%f42, [_ZN3cub18CUB_300001_SM_10006detail6reduce28DeviceReduceSingleTileKernelINS2_10policy_hubIfyN4cuda3std3__44plusIfEEE10Policy1000EN6thrust24THRUST_300001_SM_1000_NS6detail15normal_iteratorINSD_10device_ptrIfEEEEPfyS9_ffNS7_10__identityEEEvT0_T1_T2_T3_T4_T6__param_4];
	cvta.to.global.u64 	%rd1, %rd20;
	setp.ne.s64 	%p1, %rd19, 0;
	@%p1 bra 	$L__BB12_3;
	mov.u32 	%r156, %tid.x;
	setp.ne.s32 	%p58, %r156, 0;
	@%p58 bra 	$L__BB12_51;
	st.global.f32 	[%rd1], %f42;
	bra.uni 	$L__BB12_51;
$L__BB12_3:
	cvta.to.global.u64 	%rd2, %rd18;
	setp.gt.u64 	%p2, %rd19, 4095;
	@%p2 bra 	$L__BB12_28;
	cvt.u32.u64 	%r1, %rd19;
	mov.u32 	%r2, %tid.x;
	setp.ge.u32 	%p24, %r2, %r1;
	mov.f32 	%f315, 0f00000000;
	mov.u32 	%r160, %r2;
	@%p24 bra 	$L__BB12_6;
	mul.wide.u32 	%rd41, %r2, 4;
	add.s64 	%rd42, %rd2, %rd41;
	ld.global.f32 	%f315, [%rd42];
	add.s32 	%r160, %r2, 256;
$L__BB12_6:
	setp.ge.u32 	%p25, %r160, %r1;
	@%p25 bra 	$L__BB12_19;
	not.b32 	%r83, %r160;
	add.s32 	%r84, %r83, %r1;
	shr.u32 	%r85, %r84, 8;
	add.s32 	%r5, %r85, 1;
	and.b32  	%r6, %r5, 15;
	setp.lt.u32 	%p26, %r84, 3840;
	@%p26 bra 	$L__BB12_10;
	and.b32  	%r86, %r5, 33554416;
	neg.s32 	%r158, %r86;
	mul.wide.u32 	%rd43, %r160, 4;
	add.s64 	%rd44, %rd43, %rd2;
	add.s64 	%rd51, %rd44, 8192;
$L__BB12_9:
	.pragma "nounroll";
	ld.global.f32 	%f189, [%rd51+-8192];
	add.f32 	%f190, %f315, %f189;
	ld.global.f32 	%f191, [%rd51+-7168];
	add.f32 	%f192, %f190, %f191;
	ld.global.f32 	%f193, [%rd51+-6144];
	add.f32 	%f194, %f192, %f193;
	ld.global.f32 	%f195, [%rd51+-5120];
	add.f32 	%f196, %f194, %f195;
	ld.global.f32 	%f197, [%rd51+-4096];
	add.f32 	%f198, %f196, %f197;
	ld.global.f32 	%f199, [%rd51+-3072];
	add.f32 	%f200, %f198, %f199;
	ld.global.f32 	%f201, [%rd51+-2048];
	add.f32 	%f202, %f200, %f201;
	ld.global.f32 	%f203, [%rd51+-1024];
	add.f32 	%f204, %f202, %f203;
	ld.global.f32 	%f205, [%rd51];
	add.f32 	%f206, %f204, %f205;
	ld.global.f32 	%f207, [%rd51+1024];
	add.f32 	%f208, %f206, %f207;
	ld.global.f32 	%f209, [%rd51+2048];
	add.f32 	%f210, %f208, %f209;
	ld.global.f32 	%f211, [%rd51+3072];
	add.f32 	%f212, %f210, %f211;
	ld.global.f32 	%f213, [%rd51+4096];
	add.f32 	%f214, %f212, %f213;
	ld.global.f32 	%f215, [%rd51+5120];
	add.f32 	%f216, %f214, %f215;
	ld.global.f32 	%f217, [%rd51+6144];
	add.f32 	%f218, %f216, %f217;
	ld.global.f32 	%f219, [%rd51+7168];
	add.f32 	%f315, %f218, %f219;
	add.s32 	%r160, %r160, 4096;
	add.s32 	%r158, %r158, 16;
	add.s64 	%rd51, %rd51, 16384;
	setp.ne.s32 	%p27, %r158, 0;
	@%p27 bra 	$L__BB12_9;
$L__BB12_10:
	setp.eq.s32 	%p28, %r6, 0;
	@%p28 bra 	$L__BB12_19;
	and.b32  	%r13, %r5, 7;
	setp.lt.u32 	%p29, %r6, 8;
	@%p29 bra 	$L__BB12_13;
	mul.wide.s32 	%rd45, %r160, 4;
	add.s64 	%rd46, %rd2, %rd45;
	ld.global.f32 	%f221, [%rd46];
	add.f32 	%f222, %f315, %f221;
	ld.global.f32 	%f223, [%rd46+1024];
	add.f32 	%f224, %f222, %f223;
	ld.global.f32 	%f225, [%rd46+2048];
	add.f32 	%f226, %f224, %f225;
	ld.global.f32 	%f227, [%rd46+3072];
	add.f32 	%f228, %f226, %f227;
	ld.global.f32 	%f229, [%rd46+4096];
	add.f32 	%f230, %f228, %f229;
	ld.global.f32 	%f231, [%rd46+5120];
	add.f32 	%f232, %f230, %f231;
	ld.global.f32 	%f233, [%rd46+6144];
	add.f32 	%f234, %f232, %f233;
	ld.global.f32 	%f235, [%rd46+7168];
	add.f32 	%f315, %f234, %f235;
	add.s32 	%r160, %r160, 2048;
$L__BB12_13:
	setp.eq.s32 	%p30, %r13, 0;
	@%p30 bra 	$L__BB12_19;
	and.b32  	%r16, %r5, 3;
	setp.lt.u32 	%p31, %r13, 4;
	@%p31 bra 	$L__BB12_16;
	mul.wide.s32 	%rd47, %r160, 4;
	add.s64 	%rd48, %rd2, %rd47;
	ld.global.f32 	%f237, [%rd48];
	add.f32 	%f238, %f315, %f237;
	ld.global.f32 	%f239, [%rd48+1024];
	add.f32 	%f240, %f238, %f239;
	ld.global.f32 	%f241, [%rd48+2048];
	add.f32 	%f242, %f240, %f241;
	ld.global.f32 	%f243, [%rd48+3072];
	add.f32 	%f315, %f242, %f243;
	add.s32 	%r160, %r160, 1024;
$L__BB12_16:
	setp.eq.s32 	%p32, %r16, 0;
	@%p32 bra 	$L__BB12_19;
	neg.s32 	%r163, %r16;
$L__BB12_18:
	.pragma "nounroll";
	mul.wide.s32 	%rd49, %r160, 4;
	add.s64 	%rd50, %rd2, %rd49;
	ld.global.f32 	%f244, [%rd50];
	add.f32 	%f315, %f315, %f244;
	add.s32 	%r160, %r160, 256;
	add.s32 	%r163, %r163, 1;
	setp.ne.s32 	%p33, %r163, 0;
	@%p33 bra 	$L__BB12_18;
$L__BB12_19:
	setp.lt.u64 	%p34, %rd19, 256;
	@%p34 bra 	$L__BB12_24;
	// begin inline asm
	mov.u32 %r125, %laneid;
	// end inline asm
	mov.b32 	%r127, %f315;
	mov.b32 	%r128, 1;
	mov.b32 	%r149, 31;
	mov.b32 	%r150, -1;
	// begin inline asm
	shfl.sync.down.b32 %r126, %r127, %r128, %r149, %r150;
	// end inline asm
	setp.gt.s32 	%p50, %r125, 30;
	mov.b32 	%f279, %r126;
	add.f32 	%f280, %f315, %f279;
	selp.f32 	%f281, %f315, %f280, %p50;
	mov.b32 	%r132, %f281;
	mov.b32 	%r133, 2;
	// begin inline asm
	shfl.sync.down.b32 %r131, %r132, %r133, %r149, %r150;
	// end inline asm
	setp.gt.s32 	%p51, %r125, 29;
	mov.b32 	%f282, %r131;
	add.f32 	%f283, %f281, %f282;
	selp.f32 	%f284, %f281, %f283, %p51;
	mov.b32 	%r137, %f284;
	mov.b32 	%r138, 4;
	// begin inline asm
	shfl.sync.down.b32 %r136, %r137, %r138, %r149, %r150;
	// end inline asm
	setp.gt.s32 	%p52, %r125, 27;
	mov.b32 	%f285, %r136;
	add.f32 	%f286, %f284, %f285;
	selp.f32 	%f287, %f284, %f286, %p52;
	mov.b32 	%r142, %f287;
	mov.b32 	%r143, 8;
	// begin inline asm
	shfl.sync.down.b32 %r141, %r142, %r143, %r149, %r150;
	// end inline asm
	setp.gt.s32 	%p53, %r125, 23;
	mov.b32 	%f288, %r141;
	add.f32 	%f289, %f287, %f288;
	selp.f32 	%f290, %f287, %f289, %p53;
	mov.b32 	%r147, %f290;
	mov.b32 	%r148, 16;
	// begin inline asm
	shfl.sync.down.b32 %r146, %r147, %r148, %r149, %r150;
	// end inline asm
	setp.gt.s32 	%p54, %r125, 15;
	mov.b32 	%f291, %r146;
	add.f32 	%f16, %f290, %f291;
	selp.f32 	%f327, %f290, %f16, %p54;
	setp.ne.s32 	%p55, %r125, 0;
	@%p55 bra 	$L__BB12_22;
	shr.u32 	%r151, %r2, 3;
	and.b32  	%r152, %r151, 124;
	mov.u32 	%r153, _ZZN3cub18CUB_300001_SM_10006detail6reduce28DeviceReduceSingleTileKernelINS2_10policy_hubIfyN4cuda3std3__44plusIfEEE10Policy1000EN6thrust24THRUST_300001_SM_1000_NS6detail15normal_iteratorINSD_10device_ptrIfEEEEPfyS9_ffNS7_10__identityEEEvT0_T1_T2_T3_T4_T6_E12temp_storage;
	add.s32 	%r154, %r153, %r152;
	st.shared.f32 	[%r154+8], %f16;
$L__BB12_22:
	bar.sync 	0;
	setp.ne.s32 	%p56, %r2, 0;
	@%p56 bra 	$L__BB12_49;
	ld.shared.f32 	%f292, [_ZZN3cub18CUB_300001_SM_10006detail6reduce28DeviceReduceSingleTileKernelINS2_10policy_hubIfyN4cuda3std3__44plusIfEEE10Policy1000EN6thrust24THRUST_300001_SM_1000_NS6detail15normal_iteratorINSD_10device_ptrIfEEEEPfyS9_ffNS7_10__identityEEEvT0_T1_T2_T3_T4_T6_E12temp_storage+12];
	add.f32 	%f293, %f327, %f292;
	ld.shared.f32 	%f294, [_ZZN3cub18CUB_300001_SM_10006detail6reduce28DeviceReduceSingleTileKernelINS2_10policy_hubIfyN4cuda3std3__44plusIfEEE10Policy1000EN6thrust24THRUST_300001_SM_1000_NS6detail15normal_iteratorINSD_10device_ptrIfEEEEPfyS9_ffNS7_10__identityEEEvT0_T1_T2_T3_T4_T6_E12temp_storage+16];
	add.f32 	%f295, %f293, %f294;
	ld.shared.f32 	%f296, [_ZZN3cub18CUB_300001_SM_10006detail6reduce28DeviceReduceSingleTileKernelINS2_10policy_hubIfyN4cuda3std3__44plusIfEEE10Policy1000EN6thrust24THRUST_300001_SM_1000_NS6detail15normal_iteratorINSD_10device_ptrIfEEEEPfyS9_ffNS7_10__identityEEEvT0_T1_T2_T3_T4_T6_E12temp_storage+20];
	add.f32 	%f297, %f295, %f296;
	ld.shared.f32 	%f298, [_ZZN3cub18CUB_300001_SM_10006detail6reduce28DeviceReduceSingleTileKernelINS2_10policy_hubIfyN4cuda3std3__44plusIfEEE10Policy1000EN6thrust24THRUST_300001_SM_1000_NS6detail15normal_iteratorINSD_10device_ptrIfEEEEPfyS9_ffNS7_10__identityEEEvT0_T1_T2_T3_T4_T6_E12temp_storage+24];
	add.f32 	%f299, %f297, %f298;
	ld.shared.f32 	%f300, [_ZZN3cub18CUB_300001_SM_10006detail6reduce28DeviceReduceSingleTileKernelINS2_10policy_hubIfyN4cuda3std3__44plusIfEEE10Policy1000EN6thrust24THRUST_300001_SM_1000_NS6detail15normal_iteratorINSD_10device_ptrIfEEEEPfyS9_ffNS7_10__identityEEEvT0_T1_T2_T3_T4_T6_E12temp_storage+28];
	add.f32 	%f301, %f299, %f300;
	ld.shared.f32 	%f302, [_ZZN3cub18CUB_300001_SM_10006detail6reduce28DeviceReduceSingleTileKernelINS2_10policy_hubIfyN4cuda3std3__44plusIfEEE10Policy1000EN6thrust24THRUST_300001_SM_1000_NS6detail15normal_iteratorINSD_10device_ptrIfEEEEPfyS9_ffNS7_10__identityEEEvT0_T1_T2_T3_T4_T6_E12temp_storage+32];
	add.f32 	%f303, %f301, %f302;
	ld.shared.f32 	%f304, [_ZZN3cub18CUB_300001_SM_10006detail6reduce28DeviceReduceSingleTileKernelINS2_10policy_hubIfyN4cuda3std3__44plusIfEEE10Policy1000EN6thrust24THRUST_300001_SM_1000_NS6detail15normal_iteratorINSD_10device_ptrIfEEEEPfyS9_ffNS7_10__identityEEEvT0_T1_T2_T3_T4_T6_E12temp_storage+36];
	add.f32 	%f327, %f303, %f304;
	bra.uni 	$L__BB12_49;
$L__BB12_24:
	// begin inline asm
	mov.u32 %r87, %laneid;
	// end inline asm
	and.b32  	%r113, %r2, 992;
	add.s32 	%r114, %r113, 32;
	setp.gt.u32 	%p35, %r114, %r1;
	not.b32 	%r115, %r113;
	add.s32 	%r116, %r1, %r115;
	selp.b32 	%r111, %r116, 31, %p35;
	mov.b32 	%r89, %f315;
	mov.b32 	%r90, 1;
	mov.b32 	%r112, -1;
	// begin inline asm
	shfl.sync.down.b32 %r88, %r89, %r90, %r111, %r112;
	// end inline asm
	setp.lt.s32 	%p36, %r87, %r111;
	mov.b32 	%f245, %r88;
	add.f32 	%f246, %f315, %f245;
	selp.f32 	%f247, %f246, %f315, %p36;
	mov.b32 	%r94, %f247;
	mov.b32 	%r95, 2;
	// begin inline asm
	shfl.sync.down.b32 %r93, %r94, %r95, %r111, %r112;
	// end inline asm
	add.s32 	%r117, %r87, 2;
	setp.gt.s32 	%p37, %r117, %r111;
	mov.b32 	%f248, %r93;
	add.f32 	%f249, %f247, %f248;
	selp.f32 	%f250, %f247, %f249, %p37;
	mov.b32 	%r99, %f250;
	mov.b32 	%r100, 4;
	// begin inline asm
	shfl.sync.down.b32 %r98, %r99, %r100, %r111, %r112;
	// end inline asm
	add.s32 	%r118, %r87, 4;
	setp.gt.s32 	%p38, %r118, %r111;
	mov.b32 	%f251, %r98;
	add.f32 	%f252, %f250, %f251;
	selp.f32 	%f253, %f250, %f252, %p38;
	mov.b32 	%r104, %f253;
	mov.b32 	%r105, 8;
	// begin inline asm
	shfl.sync.down.b32 %r103, %r104, %r105, %r111, %r112;
	// end inline asm
	add.s32 	%r119, %r87, 8;
	setp.gt.s32 	%p39, %r119, %r111;
	mov.b32 	%f254, %r103;
	add.f32 	%f255, %f253, %f254;
	selp.f32 	%f256, %f253, %f255, %p39;
	mov.b32 	%r109, %f256;
	mov.b32 	%r110, 16;
	// begin inline asm
	shfl.sync.down.b32 %r108, %r109, %r110, %r111, %r112;
	// end inline asm
	add.s32 	%r120, %r87, 16;
	setp.gt.s32 	%p40, %r120, %r111;
	mov.b32 	%f257, %r108;
	add.f32 	%f258, %f256, %f257;
	selp.f32 	%f327, %f256, %f258, %p40;
	setp.ne.s32 	%p41, %r87, 0;
	@%p41 bra 	$L__BB12_26;
	shr.u32 	%r121, %r2, 3;
	and.b32  	%r122, %r121, 124;
	mov.u32 	%r123, _ZZN3cub18CUB_300001_SM_10006detail6reduce28DeviceReduceSingleTileKernelINS2_10policy_hubIfyN4cuda3std3__44plusIfEEE10Policy1000EN6thrust24THRUST_300001_SM_1000_NS6detail15normal_iteratorINSD_10device_ptrIfEEEEPfyS9_ffNS7_10__identityEEEvT0_T1_T2_T3_T4_T6_E12temp_storage;
	add.s32 	%r124, %r123, %r122;
	st.shared.f32 	[%r124+8], %f327;
$L__BB12_26:
	bar.sync 	0;
	setp.ne.s32 	%p42, %r2, 0;
	@%p42 bra 	$L__BB12_49;
	setp.gt.u64 	%p43, %rd19, 32;
	ld.shared.f32 	%f259, [_ZZN3cub18CUB_300001_SM_10006detail6reduce28DeviceReduceSingleTileKernelINS2_10policy_hubIfyN4cuda3std3__44plusIfEEE10Policy1000EN6thrust24THRUST_300001_SM_1000_NS6detail15normal_iteratorINSD_10device_ptrIfEEEEPfyS9_ffNS7_10__identityEEEvT0_T1_T2_T3_T4_T6_E12temp_storage+12];
	add.f32 	%f260, %f327, %f259;
	selp.f32 	%f261, %f260, %f327, %p43;
	setp.gt.u64 	%p44, %rd19, 64;
	ld.shared.f32 	%f262, [_ZZN3cub18CUB_300001_SM_10006detail6reduce28DeviceReduceSingleTileKernelINS2_10policy_hubIfyN4cuda3std3__44plusIfEEE10Policy1000EN6thrust24THRUST_300001_SM_1000_NS6detail15normal_iteratorINSD_10device_ptrIfEEEEPfyS9_ffNS7_10__identityEEEvT0_T1_T2_T3_T4_T6_E12temp_storage+16];
	add.f32 	%f263, %f262, %f261;
	selp.f32 	%f264, %f263, %f261, %p44;
	setp.gt.u64 	%p45, %rd19, 96;
	ld.shared.f32 	%f265, [_ZZN3cub18CUB_300001_SM_10006detail6reduce28DeviceReduceSingleTileKernelINS2_10policy_hubIfyN4cuda3std3__44plusIfEEE10Policy1000EN6thrust24THRUST_300001_SM_1000_NS6detail15normal_iteratorINSD_10device_ptrIfEEEEPfyS9_ffNS7_10__identityEEEvT0_T1_T2_T3_T4_T6_E12temp_storage+20];
	add.f32 	%f266, %f265, %f264;
	selp.f32 	%f267, %f266, %f264, %p45;
	setp.gt.u64 	%p46, %rd19, 128;
	ld.shared.f32 	%f268, [_ZZN3cub18CUB_300001_SM_10006detail6reduce28DeviceReduceSingleTileKernelINS2_10policy_hubIfyN4cuda3std3__44plusIfEEE10Policy1000EN6thrust24THRUST_300001_SM_1000_NS6detail15normal_iteratorINSD_10device_ptrIfEEEEPfyS9_ffNS7_10__identityEEEvT0_T1_T2_T3_T4_T6_E12temp_storage+24];
	add.f32 	%f269, %f268, %f267;
	selp.f32 	%f270, %f269, %f267, %p46;
	setp.gt.u64 	%p47, %rd19, 160;
	ld.shared.f32 	%f271, [_ZZN3cub18CUB_300001_SM_10006detail6reduce28DeviceReduceSingleTileKernelINS2_10policy_hubIfyN4cuda3std3__44plusIfEEE10Policy1000EN6thrust24THRUST_300001_SM_1000_NS6detail15normal_iteratorINSD_10device_ptrIfEEEEPfyS9_ffNS7_10__identityEEEvT0_T1_T2_T3_T4_T6_E12temp_storage+28];
	add.f32 	%f272, %f271, %f270;
	selp.f32 	%f273, %f272, %f270, %p47;
	setp.gt.u64 	%p48, %rd19, 192;
	ld.shared.f32 	%f274, [_ZZN3cub18CUB_300001_SM_10006detail6reduce28DeviceReduceSingleTileKernelINS2_10policy_hubIfyN4cuda3std3__44plusIfEEE10Policy1000EN6thrust24THRUST_300001_SM_1000_NS6detail15normal_iteratorINSD_10device_ptrIfEEEEPfyS9_ffNS7_10__identityEEEvT0_T1_T2_T3_T4_T6_E12temp_storage+32];
	add.f32 	%f275, %f274, %f273;
	selp.f32 	%f276, %f275, %f273, %p48;
	setp.gt.u64 	%p49, %rd19, 224;
	ld.shared.f32 	%f277, [_ZZN3cub18CUB_300001_SM_10006detail6reduce28DeviceReduceSingleTileKernelINS2_10policy_hubIfyN4cuda3std3__44plusIfEEE10Policy1000EN6thrust24THRUST_300001_SM_1000_NS6detail15normal_iteratorINSD_10device_ptrIfEEEEPfyS9_ffNS7_10__identityEEEvT0_T1_T2_T3_T4_T6_E12temp_storage+36];
	add.f32 	%f278, %f277, %f276;
	selp.f32 	%f327, %f278, %f276, %p49;
	bra.uni 	$L__BB12_49;
$L__BB12_28:
	mov.u32 	%r24, %tid.x;
	cvt.u64.u32 	%rd6, %r24;
	mul.wide.u32 	%rd22, %r24, 4;
	add.s64 	%rd7, %rd2, %rd22;
	ld.global.f32 	%f43, [%rd7];
	ld.global.f32 	%f44, [%rd7+1024];
	ld.global.f32 	%f45, [%rd7+2048];
	ld.global.f32 	%f46, [%rd7+3072];
	ld.global.f32 	%f47, [%rd7+4096];
	ld.global.f32 	%f48, [%rd7+5120];
	ld.global.f32 	%f49, [%rd7+6144];
	ld.global.f32 	%f50, [%rd7+7168];
	ld.global.f32 	%f51, [%rd7+8192];
	ld.global.f32 	%f52, [%rd7+9216];
	ld.global.f32 	%f53, [%rd7+10240];
	ld.global.f32 	%f54, [%rd7+11264];
	ld.global.f32 	%f55, [%rd7+12288];
	ld.global.f32 	%f56, [%rd7+13312];
	ld.global.f32 	%f57, [%rd7+14336];
	ld.global.f32 	%f58, [%rd7+15360];
	add.f32 	%f59, %f43, %f44;
	add.f32 	%f60, %f45, %f46;
	add.f32 	%f61, %f47, %f48;
	add.f32 	%f62, %f49, %f50;
	add.f32 	%f63, %f51, %f52;
	add.f32 	%f64, %f53, %f54;
	add.f32 	%f65, %f55, %f56;
	add.f32 	%f66, %f57, %f58;
	add.f32 	%f67, %f59, %f60;
	add.f32 	%f68, %f61, %f62;
	add.f32 	%f69, %f63, %f64;
	add.f32 	%f70, %f65, %f66;
	add.f32 	%f71, %f67, %f68;
	add.f32 	%f72, %f69, %f70;
	add.f32 	%f326, %f71, %f72;
	add.s64 	%rd8, %rd19, -4096;
	setp.lt.u64 	%p3, %rd8, 4096;
	mov.b64 	%rd53, 4096;
	@%p3 bra 	$L__BB12_32;
	mov.b64 	%rd53, 4096;
$L__BB12_30:
	shl.b64 	%rd24, %rd53, 2;
	add.s64 	%rd25, %rd7, %rd24;
	ld.global.f32 	%f73, [%rd25];
	ld.global.f32 	%f74, [%rd25+1024];
	ld.global.f32 	%f75, [%rd25+2048];
	ld.global.f32 	%f76, [%rd25+3072];
	ld.global.f32 	%f77, [%rd25+4096];
	ld.global.f32 	%f78, [%rd25+5120];
	ld.global.f32 	%f79, [%rd25+6144];
	ld.global.f32 	%f80, [%rd25+7168];
	ld.global.f32 	%f81, [%rd25+8192];
	ld.global.f32 	%f82, [%rd25+9216];
	ld.global.f32 	%f83, [%rd25+10240];
	ld.global.f32 	%f84, [%rd25+11264];
	ld.global.f32 	%f85, [%rd25+12288];
	ld.global.f32 	%f86, [%rd25+13312];
	ld.global.f32 	%f87, [%rd25+14336];
	ld.global.f32 	%f88, [%rd25+15360];
	add.f32 	%f89, %f326, %f73;
	add.f32 	%f90, %f74, %f75;
	add.f32 	%f91, %f76, %f77;
	add.f32 	%f92, %f78, %f79;
	add.f32 	%f93, %f80, %f81;
	add.f32 	%f94, %f82, %f83;
	add.f32 	%f95, %f84, %f85;
	add.f32 	%f96, %f86, %f87;
	add.f32 	%f97, %f89, %f90;
	add.f32 	%f98, %f91, %f92;
	add.f32 	%f99, %f93, %f94;
	add.f32 	%f100, %f95, %f96;
	add.f32 	%f101, %f97, %f98;
	add.f32 	%f102, %f99, %f100;
	add.f32 	%f103, %f101, %f102;
	add.f32 	%f326, %f103, %f88;
	sub.s64 	%rd26, %rd19, %rd53;
	setp.lt.u64 	%p4, %rd26, 4096;
	@%p4 bra 	$L__BB12_45;
	add.s64 	%rd53, %rd53, 4096;
	setp.le.u64 	%p5, %rd53, %rd8;
	@%p5 bra 	$L__BB12_30;
$L__BB12_32:
	setp.le.u64 	%p6, %rd19, %rd53;
	cvt.u32.u64 	%r42, %rd53;
	cvt.u32.u64 	%r43, %rd19;
	sub.s32 	%r44, %r43, %r42;
	setp.ge.s32 	%p7, %r24, %r44;
	or.pred  	%p8, %p6, %p7;
	@%p8 bra 	$L__BB12_45;
	not.b32 	%r47, %r24;
	add.s32 	%r48, %r47, %r43;
	sub.s32 	%r50, %r48, %r42;
	shr.u32 	%r51, %r50, 8;
	add.s32 	%r25, %r51, 1;
	and.b32  	%r26, %r25, 15;
	setp.lt.u32 	%p9, %r50, 3840;
	mov.u32 	%r167, %r24;
	@%p9 bra 	$L__BB12_36;
	and.b32  	%r52, %r25, 33554416;
	neg.s32 	%r165, %r52;
	add.s64 	%rd27, %rd53, %rd6;
	shl.b64 	%rd28, %rd27, 2;
	add.s64 	%rd29, %rd28, %rd2;
	add.s64 	%rd54, %rd29, 8192;
	mov.u32 	%r167, %r24;
$L__BB12_35:
	.pragma "nounroll";
	ld.global.f32 	%f105, [%rd54+-8192];
	add.f32 	%f106, %f326, %f105;
	ld.global.f32 	%f107, [%rd54+-7168];
	add.f32 	%f108, %f106, %f107;
	ld.global.f32 	%f109, [%rd54+-6144];
	add.f32 	%f110, %f108, %f109;
	ld.global.f32 	%f111, [%rd54+-5120];
	add.f32 	%f112, %f110, %f111;
	ld.global.f32 	%f113, [%rd54+-4096];
	add.f32 	%f114, %f112, %f113;
	ld.global.f32 	%f115, [%rd54+-3072];
	add.f32 	%f116, %f114, %f115;
	ld.global.f32 	%f117, [%rd54+-2048];
	add.f32 	%f118, %f116, %f117;
	ld.global.f32 	%f119, [%rd54+-1024];
	add.f32 	%f120, %f118, %f119;
	ld.global.f32 	%f121, [%rd54];
	add.f32 	%f122, %f120, %f121;
	ld.global.f32 	%f123, [%rd54+1024];
	add.f32 	%f124, %f122, %f123;
	ld.global.f32 	%f125, [%rd54+2048];
	add.f32 	%f126, %f124, %f125;
	ld.global.f32 	%f127, [%rd54+3072];
	add.f32 	%f128, %f126, %f127;
	ld.global.f32 	%f129, [%rd54+4096];
	add.f32 	%f130, %f128, %f129;
	ld.global.f32 	%f131, [%rd54+5120];
	add.f32 	%f132, %f130, %f131;
	ld.global.f32 	%f133, [%rd54+6144];
	add.f32 	%f134, %f132, %f133;
	ld.global.f32 	%f135, [%rd54+7168];
	add.f32 	%f326, %f134, %f135;
	add.s32 	%r167, %r167, 4096;
	add.s32 	%r165, %r165, 16;
	add.s64 	%rd54, %rd54, 16384;
	setp.ne.s32 	%p10, %r165, 0;
	@%p10 bra 	$L__BB12_35;
$L__BB12_36:
	setp.eq.s32 	%p11, %r26, 0;
	@%p11 bra 	$L__BB12_45;
	and.b32  	%r33, %r25, 7;
	setp.lt.u32 	%p12, %r26, 8;
	@%p12 bra 	$L__BB12_39;
	cvt.u64.u32 	%rd30, %r167;
	add.s64 	%rd31, %rd53, %rd30;
	shl.b64 	%rd32, %rd31, 2;
	add.s64 	%rd33, %rd2, %rd32;
	ld.global.f32 	%f137, [%rd33];
	add.f32 	%f138, %f326, %f137;
	ld.global.f32 	%f139, [%rd33+1024];
	add.f32 	%f140, %f138, %f139;
	ld.global.f32 	%f141, [%rd33+2048];
	add.f32 	%f142, %f140, %f141;
	ld.global.f32 	%f143, [%rd33+3072];
	add.f32 	%f144, %f142, %f143;
	ld.global.f32 	%f145, [%rd33+4096];
	add.f32 	%f146, %f144, %f145;
	ld.global.f32 	%f147, [%rd33+5120];
	add.f32 	%f148, %f146, %f147;
	ld.global.f32 	%f149, [%rd33+6144];
	add.f32 	%f150, %f148, %f149;
	ld.global.f32 	%f151, [%rd33+7168];
	add.f32 	%f326, %f150, %f151;
	add.s32 	%r167, %r167, 2048;
$L__BB12_39:
	setp.eq.s32 	%p13, %r33, 0;
	@%p13 bra 	$L__BB12_45;
	and.b32  	%r36, %r25, 3;
	setp.lt.u32 	%p14, %r33, 4;
	@%p14 bra 	$L__BB12_42;
	cvt.u64.u32 	%rd34, %r167;
	add.s64 	%rd35, %rd53, %rd34;
	shl.b64 	%rd36, %rd35, 2;
	add.s64 	%rd37, %rd2, %rd36;
	ld.global.f32 	%f153, [%rd37];
	add.f32 	%f154, %f326, %f153;
	ld.global.f32 	%f155, [%rd37+1024];
	add.f32 	%f156, %f154, %f155;
	ld.global.f32 	%f157, [%rd37+2048];
	add.f32 	%f158, %f156, %f157;
	ld.global.f32 	%f159, [%rd37+3072];
	add.f32 	%f326, %f158, %f159;
	add.s32 	%r167, %r167, 1024;
$L__BB12_42:
	setp.eq.s32 	%p15, %r36, 0;
	@%p15 bra 	$L__BB12_45;
	cvt.u64.u32 	%rd38, %r167;
	add.s64 	%rd39, %rd53, %rd38;
	shl.b64 	%rd40, %rd39, 2;
	add.s64 	%rd55, %rd2, %rd40;
	neg.s32 	%r170, %r36;
$L__BB12_44:
	.pragma "nounroll";
	ld.global.f32 	%f160, [%rd55];
	add.f32 	%f326, %f326, %f160;
	add.s64 	%rd55, %rd55, 1024;
	add.s32 	%r170, %r170, 1;
	setp.ne.s32 	%p16, %r170, 0;
	@%p16 bra 	$L__BB12_44;
$L__BB12_45:
	// begin inline asm
	mov.u32 %r53, %laneid;
	// end inline asm
	mov.b32 	%r55, %f326;
	mov.b32 	%r56, 1;
	mov.b32 	%r77, 31;
	mov.b32 	%r78, -1;
	// begin inline asm
	shfl.sync.down.b32 %r54, %r55, %r56, %r77, %r78;
	// end inline asm
	setp.gt.s32 	%p17, %r53, 30;
	mov.b32 	%f161, %r54;
	add.f32 	%f162, %f326, %f161;
	selp.f32 	%f163, %f326, %f162, %p17;
	mov.b32 	%r60, %f163;
	mov.b32 	%r61, 2;
	// begin inline asm
	shfl.sync.down.b32 %r59, %r60, %r61, %r77, %r78;
	// end inline asm
	setp.gt.s32 	%p18, %r53, 29;
	mov.b32 	%f164, %r59;
	add.f32 	%f165, %f163, %f164;
	selp.f32 	%f166, %f163, %f165, %p18;
	mov.b32 	%r65, %f166;
	mov.b32 	%r66, 4;
	// begin inline asm
	shfl.sync.down.b32 %r64, %r65, %r66, %r77, %r78;
	// end inline asm
	setp.gt.s32 	%p19, %r53, 27;
	mov.b32 	%f167, %r64;
	add.f32 	%f168, %f166, %f167;
	selp.f32 	%f169, %f166, %f168, %p19;
	mov.b32 	%r70, %f169;
	mov.b32 	%r71, 8;
	// begin inline asm
	shfl.sync.down.b32 %r69, %r70, %r71, %r77, %r78;
	// end inline asm
	setp.gt.s32 	%p20, %r53, 23;
	mov.b32 	%f170, %r69;
	add.f32 	%f171, %f169, %f170;
	selp.f32 	%f172, %f169, %f171, %p20;
	mov.b32 	%r75, %f172;
	mov.b32 	%r76, 16;
	// begin inline asm
	shfl.sync.down.b32 %r74, %r75, %r76, %r77, %r78;
	// end inline asm
	setp.gt.s32 	%p21, %r53, 15;
	mov.b32 	%f173, %r74;
	add.f32 	%f38, %f172, %f173;
	selp.f32 	%f327, %f172, %f38, %p21;
	setp.ne.s32 	%p22, %r53, 0;
	@%p22 bra 	$L__BB12_47;
	shr.u32 	%r79, %r24, 3;
	and.b32  	%r80, %r79, 124;
	mov.u32 	%r81, _ZZN3cub18CUB_300001_SM_10006detail6reduce28DeviceReduceSingleTileKernelINS2_10policy_hubIfyN4cuda3std3__44plusIfEEE10Policy1000EN6thrust24THRUST_300001_SM_1000_NS6detail15normal_iteratorINSD_10device_ptrIfEEEEPfyS9_ffNS7_10__identityEEEvT0_T1_T2_T3_T4_T6_E12temp_storage;
	add.s32 	%r82, %r81, %r80;
	st.shared.f32 	[%r82+8], %f38;
$L__BB12_47:
	bar.sync 	0;
	setp.ne.s32 	%p23, %r24, 0;
	@%p23 bra 	$L__BB12_49;
	ld.shared.f32 	%f174, [_ZZN3cub18CUB_300001_SM_10006detail6reduce28DeviceReduceSingleTileKernelINS2_10policy_hubIfyN4cuda3std3__44plusIfEEE10Policy1000EN6thrust24THRUST_300001_SM_1000_NS6detail15normal_iteratorINSD_10device_ptrIfEEEEPfyS9_ffNS7_10__identityEEEvT0_T1_T2_T3_T4_T6_E12temp_storage+12];
	add.f32 	%f175, %f327, %f174;
	ld.shared.f32 	%f176, [_ZZN3cub18CUB_300001_SM_10006detail6reduce28DeviceReduceSingleTileKernelINS2_10policy_hubIfyN4cuda3std3__44plusIfEEE10Policy1000EN6thrust24THRUST_300001_SM_1000_NS6detail15normal_iteratorINSD_10device_ptrIfEEEEPfyS9_ffNS7_10__identityEEEvT0_T1_T2_T3_T4_T6_E12temp_storage+16];
	add.f32 	%f177, %f175, %f176;
	ld.shared.f32 	%f178, [_ZZN3cub18CUB_300001_SM_10006detail6reduce28DeviceReduceSingleTileKernelINS2_10policy_hubIfyN4cuda3std3__44plusIfEEE10Policy1000EN6thrust24THRUST_300001_SM_1000_NS6detail15normal_iteratorINSD_10device_ptrIfEEEEPfyS9_ffNS7_10__identityEEEvT0_T1_T2_T3_T4_T6_E12temp_storage+20];
	add.f32 	%f179, %f177, %f178;
	ld.shared.f32 	%f180, [_ZZN3cub18CUB_300001_SM_10006detail6reduce28DeviceReduceSingleTileKernelINS2_10policy_hubIfyN4cuda3std3__44plusIfEEE10Policy1000EN6thrust24THRUST_300001_SM_1000_NS6detail15normal_iteratorINSD_10device_ptrIfEEEEPfyS9_ffNS7_10__identityEEEvT0_T1_T2_T3_T4_T6_E12temp_storage+24];
	add.f32 	%f181, %f179, %f180;
	ld.shared.f32 	%f182, [_ZZN3cub18CUB_300001_SM_10006detail6reduce28DeviceReduceSingleTileKernelINS2_10policy_hubIfyN4cuda3std3__44plusIfEEE10Policy1000EN6thrust24THRUST_300001_SM_1000_NS6detail15normal_iteratorINSD_10device_ptrIfEEEEPfyS9_ffNS7_10__identityEEEvT0_T1_T2_T3_T4_T6_E12temp_storage+28];
	add.f32 	%f183, %f181, %f182;
	ld.shared.f32 	%f184, [_ZZN3cub18CUB_300001_SM_10006detail6reduce28DeviceReduceSingleTileKernelINS2_10policy_hubIfyN4cuda3std3__44plusIfEEE10Policy1000EN6thrust24THRUST_300001_SM_1000_NS6detail15normal_iteratorINSD_10device_ptrIfEEEEPfyS9_ffNS7_10__identityEEEvT0_T1_T2_T3_T4_T6_E12temp_storage+32];
	add.f32 	%f185, %f183, %f184;
	ld.shared.f32 	%f186, [_ZZN3cub18CUB_300001_SM_10006detail6reduce28DeviceReduceSingleTileKernelINS2_10policy_hubIfyN4cuda3std3__44plusIfEEE10Policy1000EN6thrust24THRUST_300001_SM_1000_NS6detail15normal_iteratorINSD_10device_ptrIfEEEEPfyS9_ffNS7_10__identityEEEvT0_T1_T2_T3_T4_T6_E12temp_storage+36];
	add.f32 	%f327, %f185, %f186;
$L__BB12_49:
	mov.u32 	%r155, %tid.x;
	setp.ne.s32 	%p57, %r155, 0;
	@%p57 bra 	$L__BB12_51;
	add.f32 	%f305, %f42, %f327;
	st.global.f32 	[%rd1], %f305;
$L__BB12_51:
	ret;

}
	// .globl	_ZN3cub18CUB_300001_SM_10006detail6reduce18DeviceReduceKernelINS2_10policy_hubIfyN4cuda3std3__44plusIfEEE10Policy1000EN6thrust24THRUST_300001_SM_1000_NS6detail15normal_iteratorINSD_10device_ptrIfEEEEyS9_fNS7_10__identityEEEvT0_PT3_T1_NS0_13GridEvenShareISN_EET2_T4_
.visible .entry _ZN3cub18CUB_300001_SM_10006detail6reduce18DeviceReduceKernelINS2_10policy_hubIfyN4cuda3std3__44plusIfEEE10Policy1000EN6thrust24THRUST_300001_SM_1000_NS6detail15normal_iteratorINSD_10device_ptrIfEEEEyS9_fNS7_10__identityEEEvT0_PT3_T1_NS0_13GridEvenShareISN_EET2_T4_(
	.param .align 8 .b8 _ZN3cub18CUB_300001_SM_10006detail6reduce18DeviceReduceKernelINS2_10policy_hubIfyN4cuda3std3__44plusIfEEE10Policy1000EN6thrust24THRUST_300001_SM_1000_NS6detail15normal_iteratorINSD_10device_ptrIfEEEEyS9_fNS7_10__identityEEEvT0_PT3_T1_NS0_13GridEvenShareISN_EET2_T4__param_0[8],
	.param .u64 .ptr .align 1 _ZN3cub18CUB_300001_SM_10006detail6reduce18DeviceReduceKernelINS2_10policy_hubIfyN4cuda3std3__44plusIfEEE10Policy1000EN6thrust24THRUST_300001_SM_1000_NS6detail15normal_iteratorINSD_10device_ptrIfEEEEyS9_fNS7_10__identityEEEvT0_PT3_T1_NS0_13GridEvenShareISN_EET2_T4__param_1,
	.param .u64 _ZN3cub18CUB_300001_SM_10006detail6reduce18DeviceReduceKernelINS2_10policy_hubIfyN4cuda3std3__44plusIfEEE10Policy1000EN6thrust24THRUST_300001_SM_1000_NS6detail15normal_iteratorINSD_10device_ptrIfEEEEyS9_fNS7_10__identityEEEvT0_PT3_T1_NS0_13GridEvenShareISN_EET2_T4__param_2,
	.param .align 8 .b8 _ZN3cub18CUB_300001_SM_10006detail6reduce18DeviceReduceKernelINS2_10policy_hubIfyN4cuda3std3__44plusIfEEE10Policy1000EN6thrust24THRUST_300001_SM_1000_NS6detail15normal_iteratorINSD_10device_ptrIfEEEEyS9_fNS7_10__identityEEEvT0_PT3_T1_NS0_13GridEvenShareISN_EET2_T4__param_3[72],
	.param .align 1 .b8 _ZN3cub18CUB_300001_SM_10006detail6reduce18DeviceReduceKernelINS2_10policy_hubIfyN4cuda3std3__44plusIfEEE10Policy1000EN6thrust24THRUST_300001_SM_1000_NS6detail15normal_iteratorINSD_10device_ptrIfEEEEyS9_fNS7_10__identityEEEvT0_PT3_T1_NS0_13GridEvenShareISN_EET2_T4__param_4[1],
	.param .align 1 .b8 _ZN3cub18CUB_300001_SM_10006detail6reduce18DeviceReduceKernelINS2_10policy_hubIfyN4cuda3std3__44plusIfEEE10Policy1000EN6thrust24THRUST_300001_SM_1000_NS6detail15normal_iteratorINSD_10device_ptrIfEEEEyS9_fNS7_10__identityEEEvT0_PT3_T1_NS0_13GridEvenShareISN_EET2_T4__param_5[1]
)
.maxntid 256
{
	.reg .pred 	%p<57>;
	.reg .b16 	%rs<4>;
	.reg .b32 	%r<206>;
	.reg .b32 	%f<324>;
	.reg .b64 	%rd<78>;
	// demoted variable
	.shared .align 4 .b8 _ZZN3cub18CUB_300001_SM_10006detail6reduce18DeviceReduceKernelINS2_10policy_hubIfyN4cuda3std3__44plusIfEEE10Policy1000EN6thrust24THRUST_300001_SM_1000_NS6detail15normal_iteratorINSD_10device_ptrIfEEEEyS9_fNS7_10__identityEEEvT0_PT3_T1_NS0_13GridEvenShareISN_EET2_T4_E12temp_storage[44];
	ld.param.u64 	%rd1, [_ZN3cub18CUB_300001_SM_10006detail6reduce18DeviceReduceKernelINS2_10policy_hubIfyN4cuda3std3__44plusIfEEE10Policy1000EN6thrust24THRUST_300001_SM_1000_NS6detail15normal_iteratorINSD_10device_ptrIfEEEEyS9_fNS7_10__identityEEEvT0_PT3_T1_NS0_13GridEvenShareISN_EET2_T4__param_3+32];
	ld.param.u32 	%r1, [_ZN3cub18CUB_300001_SM_10006detail6reduce18DeviceReduceKernelINS2_10policy_hubIfyN4cuda3std3__44plusIfEEE10Policy1000EN6thrust24THRUST_300001_SM_1000_NS6detail15normal_iteratorINSD_10device_ptrIfEEEEyS9_fNS7_10__identityEEEvT0_PT3_T1_NS0_13GridEvenShareISN_EET2_T4__param_3+40];
	ld.param.u64 	%rd25, [_ZN3cub18CUB_300001_SM_10006detail6reduce18DeviceReduceKernelINS2_10policy_hubIfyN4cuda3std3__44plusIfEEE10Policy1000EN6thrust24THRUST_300001_SM_1000_NS6detail15normal_iteratorINSD_10device_ptrIfEEEEyS9_fNS7_10__identityEEEvT0_PT3_T1_NS0_13GridEvenShareISN_EET2_T4__param_0];
	cvta.to.global.u64 	%rd2, %rd25;
	mov.u32 	%r2, %ctaid.x;
	shl.b32 	%r50, %r1, 12;
	cvt.s64.s32 	%rd3, %r50;
	shl.b32 	%r51, %r2, 12;
	cvt.u64.u32 	%rd4, %r51;
	sub.s64 	%rd5, %rd1, %rd4;
	setp.gt.u64 	%p1, %rd5, 4095;
	@%p1 bra 	$L__BB13_25;
	cvt.u32.u64 	%r112, %rd4;
	cvt.u32.u64 	%r3, %rd1;
	sub.s32 	%r4, %r3, %r112;
	mov.u32 	%r5, %tid.x;
	setp.ge.s32 	%p23, %r5, %r4;
	mov.f32 	%f312, 0f00000000;
	mov.u32 	%r193, %r5;
	@%p23 bra 	$L__BB13_3;
	add.s32 	%r114, %r112, %r5;
	mul.wide.u32 	%rd51, %r114, 4;
	add.s64 	%rd52, %rd2, %rd51;
	ld.global.f32 	%f312, [%rd52];
	add.s32 	%r193, %r5, 256;
$L__BB13_3:
	setp.ge.s32 	%p24, %r193, %r4;
	@%p24 bra 	$L__BB13_16;
	not.b32 	%r116, %r193;
	add.s32 	%r117, %r116, %r3;
	sub.s32 	%r118, %r117, %r112;
	shr.u32 	%r119, %r118, 8;
	add.s32 	%r8, %r119, 1;
	and.b32  	%r9, %r8, 15;
	setp.lt.u32 	%p25, %r118, 3840;
	@%p25 bra 	$L__BB13_7;
	and.b32  	%r120, %r8, 33554416;
	neg.s32 	%r191, %r120;
	mul.wide.u32 	%rd53, %r2, 16384;
	mul.wide.u32 	%rd54, %r193, 4;
	or.b64  	%rd55, %rd53, %rd54;
	add.s64 	%rd56, %rd55, %rd2;
	add.s64 	%rd72, %rd56, 8192;
$L__BB13_6:
	.pragma "nounroll";
	ld.global.f32 	%f187, [%rd72+-8192];
	add.f32 	%f188, %f312, %f187;
	ld.global.f32 	%f189, [%rd72+-7168];
	add.f32 	%f190, %f188, %f189;
	ld.global.f32 	%f191, [%rd72+-6144];
	add.f32 	%f192, %f190, %f191;
	ld.global.f32 	%f193, [%rd72+-5120];
	add.f32 	%f194, %f192, %f193;
	ld.global.f32 	%f195, [%rd72+-4096];
	add.f32 	%f196, %f194, %f195;
	ld.global.f32 	%f197, [%rd72+-3072];
	add.f32 	%f198, %f196, %f197;
	ld.global.f32 	%f199, [%rd72+-2048];
	add.f32 	%f200, %f198, %f199;
	ld.global.f32 	%f201, [%rd72+-1024];
	add.f32 	%f202, %f200, %f201;
	ld.global.f32 	%f203, [%rd72];
	add.f32 	%f204, %f202, %f203;
	ld.global.f32 	%f205, [%rd72+1024];
	add.f32 	%f206, %f204, %f205;
	ld.global.f32 	%f207, [%rd72+2048];
	add.f32 	%f208, %f206, %f207;
	ld.global.f32 	%f209, [%rd72+3072];
	add.f32 	%f210, %f208, %f209;
	ld.global.f32 	%f211, [%rd72+4096];
	add.f32 	%f212, %f210, %f211;
	ld.global.f32 	%f213, [%rd72+5120];
	add.f32 	%f214, %f212, %f213;
	ld.global.f32 	%f215, [%rd72+6144];
	add.f32 	%f216, %f214, %f215;
	ld.global.f32 	%f217, [%rd72+7168];
	add.f32 	%f312, %f216, %f217;
	add.s32 	%r193, %r193, 4096;
	add.s32 	%r191, %r191, 16;
	add.s64 	%rd72, %rd72, 16384;
	setp.ne.s32 	%p26, %r191, 0;
	@%p26 bra 	$L__BB13_6;
$L__BB13_7:
	setp.eq.s32 	%p27, %r9, 0;
	@%p27 bra 	$L__BB13_16;
	and.b32  	%r16, %r8, 7;
	setp.lt.u32 	%p28, %r9, 8;
	@%p28 bra 	$L__BB13_10;
	cvt.s64.s32 	%rd57, %r193;
	add.s64 	%rd58, %rd57, %rd4;
	shl.b64 	%rd59, %rd58, 2;
	add.s64 	%rd60, %rd2, %rd59;
	ld.global.f32 	%f219, [%rd60];
	add.f32 	%f220, %f312, %f219;
	ld.global.f32 	%f221, [%rd60+1024];
	add.f32 	%f222, %f220, %f221;
	ld.global.f32 	%f223, [%rd60+2048];
	add.f32 	%f224, %f222, %f223;
	ld.global.f32 	%f225, [%rd60+3072];
	add.f32 	%f226, %f224, %f225;
	ld.global.f32 	%f227, [%rd60+4096];
	add.f32 	%f228, %f226, %f227;
	ld.global.f32 	%f229, [%rd60+5120];
	add.f32 	%f230, %f228, %f229;
	ld.global.f32 	%f231, [%rd60+6144];
	add.f32 	%f232, %f230, %f231;
	ld.global.f32 	%f233, [%rd60+7168];
	add.f32 	%f312, %f232, %f233;
	add.s32 	%r193, %r193, 2048;
$L__BB13_10:
	setp.eq.s32 	%p29, %r16, 0;
	@%p29 bra 	$L__BB13_16;
	and.b32  	%r19, %r8, 3;
	setp.lt.u32 	%p30, %r16, 4;
	@%p30 bra 	$L__BB13_13;
	cvt.s64.s32 	%rd61, %r193;
	add.s64 	%rd62, %rd61, %rd4;
	shl.b64 	%rd63, %rd62, 2;
	add.s64 	%rd64, %rd2, %rd63;
	ld.global.f32 	%f235, [%rd64];
	add.f32 	%f236, %f312, %f235;
	ld.global.f32 	%f237, [%rd64+1024];
	add.f32 	%f238, %f236, %f237;
	ld.global.f32 	%f239, [%rd64+2048];
	add.f32 	%f240, %f238, %f239;
	ld.global.f32 	%f241, [%rd64+3072];
	add.f32 	%f312, %f240, %f241;
	add.s32 	%r193, %r193, 1024;
$L__BB13_13:
	setp.eq.s32 	%p31, %r19, 0;
	@%p31 bra 	$L__BB13_16;
	mul.wide.u32 	%rd65, %r2, 16384;
	add.s64 	%rd9, %rd2, %rd65;
	neg.s32 	%r196, %r19;
$L__BB13_15:
	.pragma "nounroll";
	mul.wide.s32 	%rd66, %r193, 4;
	add.s64 	%rd67, %rd9, %rd66;
	ld.global.f32 	%f242, [%rd67];
	add.f32 	%f312, %f312, %f242;
	add.s32 	%r193, %r193, 256;
	add.s32 	%r196, %r196, 1;
	setp.ne.s32 	%p32, %r196, 0;
	@%p32 bra 	$L__BB13_15;
$L__BB13_16:
	setp.lt.s32 	%p33, %r4, 256;
	@%p33 bra 	$L__BB13_21;
	// begin inline asm
	mov.u32 %r159, %laneid;
	// end inline asm
	mov.b32 	%r161, %f312;
	mov.b32 	%r162, 1;
	mov.b32 	%r183, 31;
	mov.b32 	%r184, -1;
	// begin inline asm
	shfl.sync.down.b32 %r160, %r161, %r162, %r183, %r184;
	// end inline asm
	setp.gt.s32 	%p49, %r159, 30;
	mov.b32 	%f277, %r160;
	add.f32 	%f278, %f312, %f277;
	selp.f32 	%f279, %f312, %f278, %p49;
	mov.b32 	%r166, %f279;
	mov.b32 	%r167, 2;
	// begin inline asm
	shfl.sync.down.b32 %r165, %r166, %r167, %r183, %r184;
	// end inline asm
	setp.gt.s32 	%p50, %r159, 29;
	mov.b32 	%f280, %r165;
	add.f32 	%f281, %f279, %f280;
	selp.f32 	%f282, %f279, %f281, %p50;
	mov.b32 	%r171, %f282;
	mov.b32 	%r172, 4;
	// begin inline asm
	shfl.sync.down.b32 %r170, %r171, %r172, %r183, %r184;
	// end inline asm
	setp.gt.s32 	%p51, %r159, 27;
	mov.b32 	%f283, %r170;
	add.f32 	%f284, %f282, %f283;
	selp.f32 	%f285, %f282, %f284, %p51;
	mov.b32 	%r176, %f285;
	mov.b32 	%r177, 8;
	// begin inline asm
	shfl.sync.down.b32 %r175, %r176, %r177, %r183, %r184;
	// end inline asm
	setp.gt.s32 	%p52, %r159, 23;
	mov.b32 	%f286, %r175;
	add.f32 	%f287, %f285, %f286;
	selp.f32 	%f288, %f285, %f287, %p52;
	mov.b32 	%r181, %f288;
	mov.b32 	%r182, 16;
	// begin inline asm
	shfl.sync.down.b32 %r180, %r181, %r182, %r183, %r184;
	// end inline asm
	setp.gt.s32 	%p53, %r159, 15;
	mov.b32 	%f289, %r180;
	add.f32 	%f16, %f288, %f289;
	selp.f32 	%f323, %f288, %f16, %p53;
	setp.ne.s32 	%p54, %r159, 0;
	@%p54 bra 	$L__BB13_19;
	shr.u32 	%r185, %r5, 3;
	and.b32  	%r186, %r185, 124;
	mov.u32 	%r187, _ZZN3cub18CUB_300001_SM_10006detail6reduce18DeviceReduceKernelINS2_10policy_hubIfyN4cuda3std3__44plusIfEEE10Policy1000EN6thrust24THRUST_300001_SM_1000_NS6detail15normal_iteratorINSD_10device_ptrIfEEEEyS9_fNS7_10__identityEEEvT0_PT3_T1_NS0_13GridEvenShareISN_EET2_T4_E12temp_storage;
	add.s32 	%r188, %r187, %r186;
	st.shared.f32 	[%r188+8], %f16;
$L__BB13_19:
	bar.sync 	0;
	setp.ne.s32 	%p55, %r5, 0;
	@%p55 bra 	$L__BB13_46;
	ld.shared.f32 	%f290, [_ZZN3cub18CUB_300001_SM_10006detail6reduce18DeviceReduceKernelINS2_10policy_hubIfyN4cuda3std3__44plusIfEEE10Policy1000EN6thrust24THRUST_300001_SM_1000_NS6detail15normal_iteratorINSD_10device_ptrIfEEEEyS9_fNS7_10__identityEEEvT0_PT3_T1_NS0_13GridEvenShareISN_EET2_T4_E12temp_storage+12];
	add.f32 	%f291, %f323, %f290;
	ld.shared.f32 	%f292, [_ZZN3cub18CUB_300001_SM_10006detail6reduce18DeviceReduceKernelINS2_10policy_hubIfyN4cuda3std3__44plusIfEEE10Policy1000EN6thrust24THRUST_300001_SM_1000_NS6detail15normal_iteratorINSD_10device_ptrIfEEEEyS9_fNS7_10__identityEEEvT0_PT3_T1_NS0_13GridEvenShareISN_EET2_T4_E12temp_storage+16];
	add.f32 	%f293, %f291, %f292;
	ld.shared.f32 	%f294, [_ZZN3cub18CUB_300001_SM_10006detail6reduce18DeviceReduceKernelINS2_10policy_hubIfyN4cuda3std3__44plusIfEEE10Policy1000EN6thrust24THRUST_300001_SM_1000_NS6detail15normal_iteratorINSD_10device_ptrIfEEEEyS9_fNS7_10__identityEEEvT0_PT3_T1_NS0_13GridEvenShareISN_EET2_T4_E12temp_storage+20];
	add.f32 	%f295, %f293, %f294;
	ld.shared.f32 	%f296, [_ZZN3cub18CUB_300001_SM_10006detail6reduce18DeviceReduceKernelINS2_10policy_hubIfyN4cuda3std3__44plusIfEEE10Policy1000EN6thrust24THRUST_300001_SM_1000_NS6detail15normal_iteratorINSD_10device_ptrIfEEEEyS9_fNS7_10__identityEEEvT0_PT3_T1_NS0_13GridEvenShareISN_EET2_T4_E12temp_storage+24];
	add.f32 	%f297, %f295, %f296;
	ld.shared.f32 	%f298, [_ZZN3cub18CUB_300001_SM_10006detail6reduce18DeviceReduceKernelINS2_10policy_hubIfyN4cuda3std3__44plusIfEEE10Policy1000EN6thrust24THRUST_300001_SM_1000_NS6detail15normal_iteratorINSD_10device_ptrIfEEEEyS9_fNS7_10__identityEEEvT0_PT3_T1_NS0_13GridEvenShareISN_EET2_T4_E12temp_storage+28];
	add.f32 	%f299, %f297, %f298;
	ld.shared.f32 	%f300, [_ZZN3cub18CUB_300001_SM_10006detail6reduce18DeviceReduceKernelINS2_10policy_hubIfyN4cuda3std3__44plusIfEEE10Policy1000EN6thrust24THRUST_300001_SM_1000_NS6detail15normal_iteratorINSD_10device_ptrIfEEEEyS9_fNS7_10__identityEEEvT0_PT3_T1_NS0_13GridEvenShareISN_EET2_T4_E12temp_storage+32];
	add.f32 	%f301, %f299, %f300;
	ld.shared.f32 	%f302, [_ZZN3cub18CUB_300001_SM_10006detail6reduce18DeviceReduceKernelINS2_10policy_hubIfyN4cuda3std3__44plusIfEEE10Policy1000EN6thrust24THRUST_300001_SM_1000_NS6detail15normal_iteratorINSD_10device_ptrIfEEEEyS9_fNS7_10__identityEEEvT0_PT3_T1_NS0_13GridEvenShareISN_EET2_T4_E12temp_storage+36];
	add.f32 	%f323, %f301, %f302;
	bra.uni 	$L__BB13_46;
$L__BB13_21:
	// begin inline asm
	mov.u32 %r121, %laneid;
	// end inline asm
	and.b32  	%r147, %r5, 992;
	add.s32 	%r148, %r147, 32;
	setp.gt.s32 	%p34, %r148, %r4;
	not.b32 	%r149, %r147;
	add.s32 	%r150, %r4, %r149;
	selp.b32 	%r145, %r150, 31, %p34;
	mov.b32 	%r123, %f312;
	mov.b32 	%r124, 1;
	mov.b32 	%r146, -1;
	// begin inline asm
	shfl.sync.down.b32 %r122, %r123, %r124, %r145, %r146;
	// end inline asm
	setp.lt.s32 	%p35, %r121, %r145;
	mov.b32 	%f243, %r122;
	add.f32 	%f244, %f312, %f243;
	selp.f32 	%f245, %f244, %f312, %p35;
	mov.b32 	%r128, %f245;
	mov.b32 	%r129, 2;
	// begin inline asm
	shfl.sync.down.b32 %r127, %r128, %r129, %r145, %r146;
	// end inline asm
	add.s32 	%r151, %r121, 2;
	setp.gt.s32 	%p36, %r151, %r145;
	mov.b32 	%f246, %r127;
	add.f32 	%f247, %f245, %f246;
	selp.f32 	%f248, %f245, %f247, %p36;
	mov.b32 	%r133, %f248;
	mov.b32 	%r134, 4;
	// begin inline asm
	shfl.sync.down.b32 %r132, %r133, %r134, %r145, %r146;
	// end inline asm
	add.s32 	%r152, %r121, 4;
	setp.gt.s32 	%p37, %r152, %r145;
	mov.b32 	%f249, %r132;
	add.f32 	%f250, %f248, %f249;
	selp.f32 	%f251, %f248, %f250, %p37;
	mov.b32 	%r138, %f251;
	mov.b32 	%r139, 8;
	// begin inline asm
	shfl.sync.down.b32 %r137, %r138, %r139, %r145, %r146;
	// end inline asm
	add.s32 	%r153, %r121, 8;
	setp.gt.s32 	%p38, %r153, %r145;
	mov.b32 	%f252, %r137;
	add.f32 	%f253, %f251, %f252;
	selp.f32 	%f254, %f251, %f253, %p38;
	mov.b32 	%r143, %f254;
	mov.b32 	%r144, 16;
	// begin inline asm
	shfl.sync.down.b32 %r142, %r143, %r144, %r145, %r146;
	// end inline asm
	add.s32 	%r154, %r121, 16;
	setp.gt.s32 	%p39, %r154, %r145;
	mov.b32 	%f255, %r142;
	add.f32 	%f256, %f254, %f255;
	selp.f32 	%f323, %f254, %f256, %p39;
	setp.ne.s32 	%p40, %r121, 0;
	@%p40 bra 	$L__BB13_23;
	shr.u32 	%r155, %r5, 3;
	and.b32  	%r156, %r155, 124;
	mov.u32 	%r157, _ZZN3cub18CUB_300001_SM_10006detail6reduce18DeviceReduceKernelINS2_10policy_hubIfyN4cuda3std3__44plusIfEEE10Policy1000EN6thrust24THRUST_300001_SM_1000_NS6detail15normal_iteratorINSD_10device_ptrIfEEEEyS9_fNS7_10__identityEEEvT0_PT3_T1_NS0_13GridEvenShareISN_EET2_T4_E12temp_storage;
	add.s32 	%r158, %r157, %r156;
	st.shared.f32 	[%r158+8], %f323;
$L__BB13_23:
	bar.sync 	0;
	setp.ne.s32 	%p41, %r5, 0;
	@%p41 bra 	$L__BB13_46;
	setp.gt.s32 	%p42, %r4, 32;
	ld.shared.f32 	%f257, [_ZZN3cub18CUB_300001_SM_10006detail6reduce18DeviceReduceKernelINS2_10policy_hubIfyN4cuda3std3__44plusIfEEE10Policy1000EN6thrust24THRUST_300001_SM_1000_NS6detail15normal_iteratorINSD_10device_ptrIfEEEEyS9_fNS7_10__identityEEEvT0_PT3_T1_NS0_13GridEvenShareISN_EET2_T4_E12temp_storage+12];
	add.f32 	%f258, %f323, %f257;
	selp.f32 	%f259, %f258, %f323, %p42;
	setp.gt.s32 	%p43, %r4, 64;
	ld.shared.f32 	%f260, [_ZZN3cub18CUB_300001_SM_10006detail6reduce18DeviceReduceKernelINS2_10policy_hubIfyN4cuda3std3__44plusIfEEE10Policy1000EN6thrust24THRUST_300001_SM_1000_NS6detail15normal_iteratorINSD_10device_ptrIfEEEEyS9_fNS7_10__identityEEEvT0_PT3_T1_NS0_13GridEvenShareISN_EET2_T4_E12temp_storage+16];
	add.f32 	%f261, %f260, %f259;
	selp.f32 	%f262, %f261, %f259, %p43;
	setp.gt.s32 	%p44, %r4, 96;
	ld.shared.f32 	%f263, [_ZZN3cub18CUB_300001_SM_10006detail6reduce18DeviceReduceKernelINS2_10policy_hubIfyN4cuda3std3__44plusIfEEE10Policy1000EN6thrust24THRUST_300001_SM_1000_NS6detail15normal_iteratorINSD_10device_ptrIfEEEEyS9_fNS7_10__identityEEEvT0_PT3_T1_NS0_13GridEvenShareISN_EET2_T4_E12temp_storage+20];
	add.f32 	%f264, %f263, %f262;
	selp.f32 	%f265, %f264, %f262, %p44;
	setp.gt.s32 	%p45, %r4, 128;
	ld.shared.f32 	%f266, [_ZZN3cub18CUB_300001_SM_10006detail6reduce18DeviceReduceKernelINS2_10policy_hubIfyN4cuda3std3__44plusIfEEE10Policy1000EN6thrust24THRUST_300001_SM_1000_NS6detail15normal_iteratorINSD_10device_ptrIfEEEEyS9_fNS7_10__identityEEEvT0_PT3_T1_NS0_13GridEvenShareISN_EET2_T4_E12temp_storage+24];
	add.f32 	%f267, %f266, %f265;
	selp.f32 	%f268, %f267, %f265, %p45;
	setp.gt.s32 	%p46, %r4, 160;
	ld.shared.f32 	%f269, [_ZZN3cub18CUB_300001_SM_10006detail6reduce18DeviceReduceKernelINS2_10policy_hubIfyN4cuda3std3__44plusIfEEE10Policy1000EN6thrust24THRUST_300001_SM_1000_NS6detail15normal_iteratorINSD_10device_ptrIfEEEEyS9_fNS7_10__identityEEEvT0_PT3_T1_NS0_13GridEvenShareISN_EET2_T4_E12temp_storage+28];
	add.f32 	%f270, %f269, %f268;
	selp.f32 	%f271, %f270, %f268, %p46;
	setp.gt.s32 	%p47, %r4, 192;
	ld.shared.f32 	%f272, [_ZZN3cub18CUB_300001_SM_10006detail6reduce18DeviceReduceKernelINS2_10policy_hubIfyN4cuda3std3__44plusIfEEE10Policy1000EN6thrust24THRUST_300001_SM_1000_NS6detail15normal_iteratorINSD_10device_ptrIfEEEEyS9_fNS7_10__identityEEEvT0_PT3_T1_NS0_13GridEvenShareISN_EET2_T4_E12temp_storage+32];
	add.f32 	%f273, %f272, %f271;
	selp.f32 	%f274, %f273, %f271, %p47;
	setp.gt.s32 	%p48, %r4, 224;
	ld.shared.f32 	%f275, [_ZZN3cub18CUB_300001_SM_10006detail6reduce18DeviceReduceKernelINS2_10policy_hubIfyN4cuda3std3__44plusIfEEE10Policy1000EN6thrust24THRUST_300001_SM_1000_NS6detail15normal_iteratorINSD_10device_ptrIfEEEEyS9_fNS7_10__identityEEEvT0_PT3_T1_NS0_13GridEvenShareISN_EET2_T4_E12temp_storage+36];
	add.f32 	%f276, %f275, %f274;
	selp.f32 	%f323, %f276, %f274, %p48;
	bra.uni 	$L__BB13_46;
$L__BB13_25:
	cvt.u32.u64 	%r52, %rd4;
	mov.u32 	%r27, %tid.x;
	add.s32 	%r53, %r27, %r52;
	mul.wide.u32 	%rd26, %r53, 4;
	add.s64 	%rd27, %rd2, %rd26;
	ld.global.f32 	%f41, [%rd27];
	ld.global.f32 	%f42, [%rd27+1024];
	ld.global.f32 	%f43, [%rd27+2048];
	ld.global.f32 	%f44, [%rd27+3072];
	ld.global.f32 	%f45, [%rd27+4096];
	ld.global.f32 	%f46, [%rd27+5120];
	ld.global.f32 	%f47, [%rd27+6144];
	ld.global.f32 	%f48, [%rd27+7168];
	ld.global.f32 	%f49, [%rd27+8192];
	ld.global.f32 	%f50, [%rd27+9216];
	ld.global.f32 	%f51, [%rd27+10240];
	ld.global.f32 	%f52, [%rd27+11264];
	ld.global.f32 	%f53, [%rd27+12288];
	ld.global.f32 	%f54, [%rd27+13312];
	ld.global.f32 	%f55, [%rd27+14336];
	ld.global.f32 	%f56, [%rd27+15360];
	add.f32 	%f57, %f41, %f42;
	add.f32 	%f58, %f43, %f44;
	add.f32 	%f59, %f45, %f46;
	add.f32 	%f60, %f47, %f48;
	add.f32 	%f61, %f49, %f50;
	add.f32 	%f62, %f51, %f52;
	add.f32 	%f63, %f53, %f54;
	add.f32 	%f64, %f55, %f56;
	add.f32 	%f65, %f57, %f58;
	add.f32 	%f66, %f59, %f60;
	add.f32 	%f67, %f61, %f62;
	add.f32 	%f68, %f63, %f64;
	add.f32 	%f69, %f65, %f66;
	add.f32 	%f70, %f67, %f68;
	add.f32 	%f322, %f69, %f70;
	setp.lt.u64 	%p2, %rd5, %rd3;
	@%p2 bra 	$L__BB13_42;
	cvt.u32.u64 	%r55, %rd3;
	cvt.u64.u32 	%rd28, %r27;
	add.s64 	%rd74, %rd4, %rd3;
	cvt.u32.u64 	%r28, %rd1;
	not.b32 	%r57, %r27;
	add.s32 	%r58, %r57, %r28;
	sub.s32 	%r59, %r58, %r55;
	sub.s32 	%r198, %r59, %r52;
	add.s64 	%rd29, %rd74, %rd28;
	shl.b64 	%rd30, %rd29, 2;
	add.s64 	%rd31, %rd30, %rd2;
	add.s64 	%rd73, %rd31, 8192;
	mov.b32 	%r199, 0;
	shl.b32 	%r60, %r1, 12;
	mov.u64 	%rd75, %rd4;
$L__BB13_27:
	cvt.s64.s32 	%rd15, %r60;
	add.s64 	%rd75, %rd75, %rd15;
	add.s64 	%rd32, %rd1, -4096;
	setp.gt.u64 	%p3, %rd75, %rd32;
	@%p3 bra 	$L__BB13_29;
	shl.b32 	%r61, %r1, 12;
	cvt.s64.s32 	%rd33, %r61;
	cvt.u64.u32 	%rd34, %r27;
	add.s64 	%rd35, %rd75, %rd34;
	shl.b64 	%rd36, %rd35, 2;
	add.s64 	%rd37, %rd2, %rd36;
	ld.global.f32 	%f71, [%rd37];
	ld.global.f32 	%f72, [%rd37+1024];
	ld.global.f32 	%f73, [%rd37+2048];
	ld.global.f32 	%f74, [%rd37+3072];
	ld.global.f32 	%f75, [%rd37+4096];
	ld.global.f32 	%f76, [%rd37+5120];
	ld.global.f32 	%f77, [%rd37+6144];
	ld.global.f32 	%f78, [%rd37+7168];
	ld.global.f32 	%f79, [%rd37+8192];
	ld.global.f32 	%f80, [%rd37+9216];
	ld.global.f32 	%f81, [%rd37+10240];
	ld.global.f32 	%f82, [%rd37+11264];
	ld.global.f32 	%f83, [%rd37+12288];
	ld.global.f32 	%f84, [%rd37+13312];
	ld.global.f32 	%f85, [%rd37+14336];
	ld.global.f32 	%f86, [%rd37+15360];
	add.f32 	%f87, %f322, %f71;
	add.f32 	%f88, %f72, %f73;
	add.f32 	%f89, %f74, %f75;
	add.f32 	%f90, %f76, %f77;
	add.f32 	%f91, %f78, %f79;
	add.f32 	%f92, %f80, %f81;
	add.f32 	%f93, %f82, %f83;
	add.f32 	%f94, %f84, %f85;
	add.f32 	%f95, %f87, %f88;
	add.f32 	%f96, %f89, %f90;
	add.f32 	%f97, %f91, %f92;
	add.f32 	%f98, %f93, %f94;
	add.f32 	%f99, %f95, %f96;
	add.f32 	%f100, %f97, %f98;
	add.f32 	%f101, %f99, %f100;
	add.f32 	%f322, %f101, %f86;
	sub.s64 	%rd38, %rd1, %rd75;
	setp.lt.u64 	%p4, %rd38, %rd33;
	add.s32 	%r199, %r199, 1;
	add.s64 	%rd74, %rd74, %rd33;
	sub.s32 	%r198, %r198, %r61;
	mul.wide.s32 	%rd39, %r61, 4;
	add.s64 	%rd73, %rd73, %rd39;
	@%p4 bra 	$L__BB13_42;
	bra.uni 	$L__BB13_27;
$L__BB13_29:
	setp.le.u64 	%p5, %rd1, %rd75;
	cvt.u32.u64 	%r62, %rd75;
	cvt.u32.u64 	%r63, %rd1;
	sub.s32 	%r64, %r63, %r62;
	setp.ge.s32 	%p6, %r27, %r64;
	or.pred  	%p7, %p5, %p6;
	@%p7 bra 	$L__BB13_42;
	cvt.u32.u64 	%r66, %rd15;
	cvt.u32.u64 	%r67, %rd4;
	not.b32 	%r68, %r27;
	add.s32 	%r69, %r68, %r28;
	add.s32 	%r70, %r66, %r67;
	sub.s32 	%r71, %r69, %r70;
	mul.lo.s32 	%r72, %r1, %r199;
	shl.b32 	%r73, %r72, 12;
	sub.s32 	%r74, %r71, %r73;
	shr.u32 	%r75, %r74, 8;
	add.s32 	%r34, %r75, 1;
	and.b32  	%r35, %r34, 15;
	setp.lt.u32 	%p8, %r74, 3840;
	mov.u32 	%r202, %r27;
	@%p8 bra 	$L__BB13_33;
	shr.u32 	%r76, %r198, 8;
	add.s32 	%r77, %r76, 1;
	and.b32  	%r78, %r77, 33554416;
	neg.s32 	%r200, %r78;
	mov.u32 	%r202, %r27;
$L__BB13_32:
	.pragma "nounroll";
	ld.global.f32 	%f103, [%rd73+-8192];
	add.f32 	%f104, %f322, %f103;
	ld.global.f32 	%f105, [%rd73+-7168];
	add.f32 	%f106, %f104, %f105;
	ld.global.f32 	%f107, [%rd73+-6144];
	add.f32 	%f108, %f106, %f107;
	ld.global.f32 	%f109, [%rd73+-5120];
	add.f32 	%f110, %f108, %f109;
	ld.global.f32 	%f111, [%rd73+-4096];
	add.f32 	%f112, %f110, %f111;
	ld.global.f32 	%f113, [%rd73+-3072];
	add.f32 	%f114, %f112, %f113;
	ld.global.f32 	%f115, [%rd73+-2048];
	add.f32 	%f116, %f114, %f115;
	ld.global.f32 	%f117, [%rd73+-1024];
	add.f32 	%f118, %f116, %f117;
	ld.global.f32 	%f119, [%rd73];
	add.f32 	%f120, %f118, %f119;
	ld.global.f32 	%f121, [%rd73+1024];
	add.f32 	%f122, %f120, %f121;
	ld.global.f32 	%f123, [%rd73+2048];
	add.f32 	%f124, %f122, %f123;
	ld.global.f32 	%f125, [%rd73+3072];
	add.f32 	%f126, %f124, %f125;
	ld.global.f32 	%f127, [%rd73+4096];
	add.f32 	%f128, %f126, %f127;
	ld.global.f32 	%f129, [%rd73+5120];
	add.f32 	%f130, %f128, %f129;
	ld.global.f32 	%f131, [%rd73+6144];
	add.f32 	%f132, %f130, %f131;
	ld.global.f32 	%f133, [%rd73+7168];
	add.f32 	%f322, %f132, %f133;
	add.s32 	%r202, %r202, 4096;
	add.s32 	%r200, %r200, 16;
	add.s64 	%rd73, %rd73, 16384;
	setp.ne.s32 	%p9, %r200, 0;
	@%p9 bra 	$L__BB13_32;
$L__BB13_33:
	setp.eq.s32 	%p10, %r35, 0;
	@%p10 bra 	$L__BB13_42;
	and.b32  	%r42, %r34, 7;
	setp.lt.u32 	%p11, %r35, 8;
	@%p11 bra 	$L__BB13_36;
	cvt.u64.u32 	%rd40, %r202;
	add.s64 	%rd41, %rd75, %rd40;
	shl.b64 	%rd42, %rd41, 2;
	add.s64 	%rd43, %rd2, %rd42;
	ld.global.f32 	%f135, [%rd43];
	add.f32 	%f136, %f322, %f135;
	ld.global.f32 	%f137, [%rd43+1024];
	add.f32 	%f138, %f136, %f137;
	ld.global.f32 	%f139, [%rd43+2048];
	add.f32 	%f140, %f138, %f139;
	ld.global.f32 	%f141, [%rd43+3072];
	add.f32 	%f142, %f140, %f141;
	ld.global.f32 	%f143, [%rd43+4096];
	add.f32 	%f144, %f142, %f143;
	ld.global.f32 	%f145, [%rd43+5120];
	add.f32 	%f146, %f144, %f145;
	ld.global.f32 	%f147, [%rd43+6144];
	add.f32 	%f148, %f146, %f147;
	ld.global.f32 	%f149, [%rd43+7168];
	add.f32 	%f322, %f148, %f149;
	add.s32 	%r202, %r202, 2048;
$L__BB13_36:
	setp.eq.s32 	%p12, %r42, 0;
	@%p12 bra 	$L__BB13_42;
	setp.lt.u32 	%p13, %r42, 4;
	@%p13 bra 	$L__BB13_39;
	cvt.u64.u32 	%rd44, %r202;
	add.s64 	%rd45, %rd75, %rd44;
	shl.b64 	%rd46, %rd45, 2;
	add.s64 	%rd47, %rd2, %rd46;
	ld.global.f32 	%f151, [%rd47];
	add.f32 	%f152, %f322, %f151;
	ld.global.f32 	%f153, [%rd47+1024];
	add.f32 	%f154, %f152, %f153;
	ld.global.f32 	%f155, [%rd47+2048];
	add.f32 	%f156, %f154, %f155;
	ld.global.f32 	%f157, [%rd47+3072];
	add.f32 	%f322, %f156, %f157;
	add.s32 	%r202, %r202, 1024;
$L__BB13_39:
	and.b32  	%r79, %r34, 3;
	setp.eq.s32 	%p14, %r79, 0;
	@%p14 bra 	$L__BB13_42;
	cvt.u64.u32 	%rd48, %r202;
	add.s64 	%rd49, %rd48, %rd74;
	shl.b64 	%rd50, %rd49, 2;
	add.s64 	%rd77, %rd2, %rd50;
	cvt.u16.u32 	%rs1, %r198;
	shr.u16 	%rs2, %rs1, 8;
	add.s16 	%rs3, %rs2, 1;
	cvt.u32.u16 	%r80, %rs3;
	and.b32  	%r81, %r80, 3;
	neg.s32 	%r205, %r81;
$L__BB13_41:
	.pragma "nounroll";
	ld.global.f32 	%f158, [%rd77];
	add.f32 	%f322, %f322, %f158;
	add.s64 	%rd77, %rd77, 1024;
	add.s32 	%r205, %r205, 1;
	setp.ne.s32 	%p15, %r205, 0;
	@%p15 bra 	$L__BB13_41;
$L__BB13_42:
	// begin inline asm
	mov.u32 %r82, %laneid;
	// end inline asm
	mov.b32 	%r84, %f322;
	mov.b32 	%r85, 1;
	mov.b32 	%r106, 31;
	mov.b32 	%r107, -1;
	// begin inline asm
	shfl.sync.down.b32 %r83, %r84, %r85, %r106, %r107;
	// end inline asm
	setp.gt.s32 	%p16, %r82, 30;
	mov.b32 	%f159, %r83;
	add.f32 	%f160, %f322, %f159;
	selp.f32 	%f161, %f322, %f160, %p16;
	mov.b32 	%r89, %f161;
	mov.b32 	%r90, 2;
	// begin inline asm
	shfl.sync.down.b32 %r88, %r89, %r90, %r106, %r107;
	// end inline asm
	setp.gt.s32 	%p17, %r82, 29;
	mov.b32 	%f162, %r88;
	add.f32 	%f163, %f161, %f162;
	selp.f32 	%f164, %f161, %f163, %p17;
	mov.b32 	%r94, %f164;
	mov.b32 	%r95, 4;
	// begin inline asm
	shfl.sync.down.b32 %r93, %r94, %r95, %r106, %r107;
	// end inline asm
	setp.gt.s32 	%p18, %r82, 27;
	mov.b32 	%f165, %r93;
	add.f32 	%f166, %f164, %f165;
	selp.f32 	%f167, %f164, %f166, %p18;
	mov.b32 	%r99, %f167;
	mov.b32 	%r100, 8;
	// begin inline asm
	shfl.sync.down.b32 %r98, %r99, %r100, %r106, %r107;
	// end inline asm
	setp.gt.s32 	%p19, %r82, 23;
	mov.b32 	%f168, %r98;
	add.f32 	%f169, %f167, %f168;
	selp.f32 	%f170, %f167, %f169, %p19;
	mov.b32 	%r104, %f170;
	mov.b32 	%r105, 16;
	// begin inline asm
	shfl.sync.down.b32 %r103, %r104, %r105, %r106, %r107;
	// end inline asm
	setp.gt.s32 	%p20, %r82, 15;
	mov.b32 	%f171, %r103;
	add.f32 	%f37, %f170, %f171;
	selp.f32 	%f323, %f170, %f37, %p20;
	setp.ne.s32 	%p21, %r82, 0;
	@%p21 bra 	$L__BB13_44;
	shr.u32 	%r108, %r27, 3;
	and.b32  	%r109, %r108, 124;
	mov.u32 	%r110, _ZZN3cub18CUB_300001_SM_10006detail6reduce18DeviceReduceKernelINS2_10policy_hubIfyN4cuda3std3__44plusIfEEE10Policy1000EN6thrust24THRUST_300001_SM_1000_NS6detail15normal_iteratorINSD_10device_ptrIfEEEEyS9_fNS7_10__identityEEEvT0_PT3_T1_NS0_13GridEvenShareISN_EET2_T4_E12temp_storage;
	add.s32 	%r111, %r110, %r109;
	st.shared.f32 	[%r111+8], %f37;
$L__BB13_44:
	bar.sync 	0;
	setp.ne.s32 	%p22, %r27, 0;
	@%p22 bra 	$L__BB13_46;
	ld.shared.f32 	%f172, [_ZZN3cub18CUB_300001_SM_10006detail6reduce18DeviceReduceKernelINS2_10policy_hubIfyN4cuda3std3__44plusIfEEE10Policy1000EN6thrust24THRUST_300001_SM_1000_NS6detail15normal_iteratorINSD_10device_ptrIfEEEEyS9_fNS7_10__identityEEEvT0_PT3_T1_NS0_13GridEvenShareISN_EET2_T4_E12temp_storage+12];
	add.f32 	%f173, %f323, %f172;
	ld.shared.f32 	%f174, [_ZZN3cub18CUB_300001_SM_10006detail6reduce18DeviceReduceKernelINS2_10policy_hubIfyN4cuda3std3__44plusIfEEE10Policy1000EN6thrust24THRUST_300001_SM_1000_NS6detail15normal_iteratorINSD_10device_ptrIfEEEEyS9_fNS7_10__identityEEEvT0_PT3_T1_NS0_13GridEvenShareISN_EET2_T4_E12temp_storage+16];
	add.f32 	%f175, %f173, %f174;
	ld.shared.f32 	%f176, [_ZZN3cub18CUB_300001_SM_10006detail6reduce18DeviceReduceKernelINS2_10policy_hubIfyN4cuda3std3__44plusIfEEE10Policy1000EN6thrust24THRUST_300001_SM_1000_NS6detail15normal_iteratorINSD_10device_ptrIfEEEEyS9_fNS7_10__identityEEEvT0_PT3_T1_NS0_13GridEvenShareISN_EET2_T4_E12temp_storage+20];
	add.f32 	%f177, %f175, %f176;
	ld.shared.f32 	%f178, [_ZZN3cub18CUB_300001_SM_10006detail6reduce18DeviceReduceKernelINS2_10policy_hubIfyN4cuda3std3__44plusIfEEE10Policy1000EN6thrust24THRUST_300001_SM_1000_NS6detail15normal_iteratorINSD_10device_ptrIfEEEEyS9_fNS7_10__identityEEEvT0_PT3_T1_NS0_13GridEvenShareISN_EET2_T4_E12temp_storage+24];
	add.f32 	%f179, %f177, %f178;
	ld.shared.f32 	%f180, [_ZZN3cub18CUB_300001_SM_10006detail6reduce18DeviceReduceKernelINS2_10policy_hubIfyN4cuda3std3__44plusIfEEE10Policy1000EN6thrust24THRUST_300001_SM_1000_NS6detail15normal_iteratorINSD_10device_ptrIfEEEEyS9_fNS7_10__identityEEEvT0_PT3_T1_NS0_13GridEvenShareISN_EET2_T4_E12temp_storage+28];
	add.f32 	%f181, %f179, %f180;
	ld.shared.f32 	%f182, [_ZZN3cub18CUB_300001_SM_10006detail6reduce18DeviceReduceKernelINS2_10policy_hubIfyN4cuda3std3__44plusIfEEE10Policy1000EN6thrust24THRUST_300001_SM_1000_NS6detail15normal_iteratorINSD_10device_ptrIfEEEEyS9_fNS7_10__identityEEEvT0_PT3_T1_NS0_13GridEvenShareISN_EET2_T4_E12temp_storage+32];
	add.f32 	%f183, %f181, %f182;
	ld.shared.f32 	%f184, [_ZZN3cub18CUB_300001_SM_10006detail6reduce18DeviceReduceKernelINS2_10policy_hubIfyN4cuda3std3__44plusIfEEE10Policy1000EN6thrust24THRUST_300001_SM_1000_NS6detail15normal_iteratorINSD_10device_ptrIfEEEEyS9_fNS7_10__identityEEEvT0_PT3_T1_NS0_13GridEvenShareISN_EET2_T4_E12temp_storage+36];
	add.f32 	%f323, %f183, %f184;
$L__BB13_46:
	mov.u32 	%r189, %tid.x;
	setp.ne.s32 	%p56, %r189, 0;
	@%p56 bra 	$L__BB13_48;
	ld.param.u64 	%rd71, [_ZN3cub18CUB_300001_SM_10006detail6reduce18DeviceReduceKernelINS2_10policy_hubIfyN4cuda3std3__44plusIfEEE10Policy1000EN6thrust24THRUST_300001_SM_1000_NS6detail15normal_iteratorINSD_10device_ptrIfEEEEyS9_fNS7_10__identityEEEvT0_PT3_T1_NS0_13GridEvenShareISN_EET2_T4__param_1];
	cvta.to.global.u64 	%rd68, %rd71;
	mul.wide.u32 	%rd69, %r2, 4;
	add.s64 	%rd70, %rd68, %rd69;
	st.global.f32 	[%rd70], %f323;
$L__BB13_48:
	ret;

}


// ===== COMPILED SASS (sm_100) =====

	.target	sm_100

	.elftype	@"ET_EXEC"


//--------------------- .note.nv.tkinfo           --------------------------
	.section	.note.nv.tkinfo,"",@"SHT_NOTE"
	.sectionflags	@"SHF_NOTE_NV_TKINFO"
	.tkinfo
        /*0018*/ 	.word	0x00000002
        /*0030*/ 	.string	""
        /*0030*/ 	.string	"ptxas"
        /*0030*/ 	.string	"Cuda compilation tools, release 13.0, V13.0.88"
        /*0030*/ 	.string	"Build cuda_13.0.r13.0/compiler.36424714_0"
        /*0030*/ 	.string	"-arch sm_100 -m 64 "



//--------------------- .note.nv.cuinfo           --------------------------
	.section	.note.nv.cuinfo,"",@"SHT_NOTE"
	.sectionflags	@"SHF_NOTE_NV_CUINFO"
        /*0018*/ 	.short	0x0002
        /*001a*/ 	.short	0x0064
        /*001c*/ 	.short	0x0082
	.zero		2


//--------------------- .nv.info                  --------------------------
	.section	.nv.info,"",@"SHT_CUDA_INFO"
	.align	4


	//----- nvinfo : EIATTR_REGCOUNT
	.align		4
        /*0000*/ 	.byte	0x04, 0x2f
        /*0002*/ 	.short	(.L_44 - .L_43)
	.align		4
.L_43:
        /*0004*/ 	.word	index@(_ZN3cub18CUB_300001_SM_10006detail11EmptyKernelIvEEvv)
        /*0008*/ 	.word	0x00000004


	//----- nvinfo : EIATTR_FRAME_SIZE
	.align		4
.L_44:
        /*000c*/ 	.byte	0x04, 0x11
        /*000e*/ 	.short	(.L_46 - .L_45)
	.align		4
.L_45:
        /*0010*/ 	.word	index@(_ZN3cub18CUB_300001_SM_10006detail11EmptyKernelIvEEvv)
        /*0014*/ 	.word	0x00000000


	//----- nvinfo : EIATTR_REGCOUNT
	.align		4
.L_46:
        /*0018*/ 	.byte	0x04, 0x2f
        /*001a*/ 	.short	(.L_48 - .L_47)
	.align		4
.L_47:
        /*001c*/ 	.word	index@(_ZN3cub18CUB_300001_SM_10006detail8for_each13static_kernelINS2_12policy_hub_t12policy_500_tEmN6thrust24THRUST_300001_SM_1000_NS8cuda_cub20__uninitialized_fill7functorINS7_10device_ptrIfEEfEEEEvT0_T1_)
        /*0020*/ 	.word	0x00000008


	//----- nvinfo : EIATTR_FRAME_SIZE
	.align		4
.L_48:
        /*0024*/ 	.byte	0x04, 0x11
        /*0026*/ 	.short	(.L_50 - .L_49)
	.align		4
.L_49:
        /*0028*/ 	.word	index@(_ZN3cub18CUB_300001_SM_10006detail8for_each13static_kernelINS2_12policy_hub_t12policy_500_tEmN6thrust24THRUST_300001_SM_1000_NS8cuda_cub20__uninitialized_fill7functorINS7_10device_ptrIfEEfEEEEvT0_T1_)
        /*002c*/ 	.word	0x00000000


	//----- nvinfo : EIATTR_REGCOUNT
	.align		4
.L_50:
        /*0030*/ 	.byte	0x04, 0x2f
        /*0032*/ 	.short	(.L_52 - .L_51)
	.align		4
.L_51:
        /*0034*/ 	.word	index@(_ZN3cub18CUB_300001_SM_10006detail9transform16transform_kernelINS2_10policy_hubILb1EN4cuda3std3__45tupleIJN6thrust24THRUST_300001_SM_1000_NS6detail15normal_iteratorINSA_10device_ptrIKfEEEEEEEE10policy1000Ei11variance_opNSC_INSD_IfEEEEJPSE_EEEvT0_iT1_T2_DpNS2_10kernel_argIT3_EE)
        /*0038*/ 	.word	0x0000001c


	//----- nvinfo : EIATTR_FRAME_SIZE
	.align		4
.L_52:
        /*003c*/ 	.byte	0x04, 0x11
        /*003e*/ 	.short	(.L_54 - .L_53)
	.align		4
.L_53:
        /*0040*/ 	.word	index@(_ZN3cub18CUB_300001_SM_10006detail9transform16transform_kernelINS2_10policy_hubILb1EN4cuda3std3__45tupleIJN6thrust24THRUST_300001_SM_1000_NS6detail15normal_iteratorINSA_10device_ptrIKfEEEEEEEE10policy1000Ei11variance_opNSC_INSD_IfEEEEJPSE_EEEvT0_iT1_T2_DpNS2_10kernel_argIT3_EE)
        /*0044*/ 	.word	0x00000000


	//----- nvinfo : EIATTR_REGCOUNT
	.align		4
.L_54:
        /*0048*/ 	.byte	0x04, 0x2f
        /*004a*/ 	.short	(.L_56 - .L_55)
	.align		4
.L_55:
        /*004c*/ 	.word	index@(_ZN3cub18CUB_300001_SM_10006detail9transform16transform_kernelINS2_10policy_hubILb1EN4cuda3std3__45tupleIJN6thrust24THRUST_300001_SM_1000_NS6detail15normal_iteratorINSA_10device_ptrIKfEEEEEEEE10policy1000El11variance_opNSC_INSD_IfEEEEJPSE_EEEvT0_iT1_T2_DpNS2_10kernel_argIT3_EE)
        /*0050*/ 	.word	0x0000001c


	//----- nvinfo : EIATTR_FRAME_SIZE
	.align		4
.L_56:
        /*0054*/ 	.byte	0x04, 0x11
        /*0056*/ 	.short	(.L_58 - .L_57)
	.align		4
.L_57:
        /*0058*/ 	.word	index@(_ZN3cub18CUB_300001_SM_10006detail9transform16transform_kernelINS2_10policy_hubILb1EN4cuda3std3__45tupleIJN6thrust24THRUST_300001_SM_1000_NS6detail15normal_iteratorINSA_10device_ptrIKfEEEEEEEE10policy1000El11variance_opNSC_INSD_IfEEEEJPSE_EEEvT0_iT1_T2_DpNS2_10kernel_argIT3_EE)
        /*005c*/ 	.word	0x00000000


	//----- nvinfo : EIATTR_REGCOUNT
	.align		4
.L_58:
        /*0060*/ 	.byte	0x04, 0x2f
        /*0062*/ 	.short	(.L_60 - .L_59)
	.align		4
.L_59:
        /*0064*/ 	.word	index@(_ZN3cub18CUB_300001_SM_10006detail6reduce28DeviceReduceSingleTileKernelINS2_10policy_hubIfjN4cuda3std3__44plusIfEEE10Policy1000EN6thrust24THRUST_300001_SM_1000_NS6detail15normal_iteratorINSD_10device_ptrIKfEEEEPfjS9_ff11variance_opEEvT0_T1_T2_T3_T4_T6_)
        /*0068*/ 	.word	0x00000020


	//----- nvinfo : EIATTR_FRAME_SIZE
	.align		4
.L_60:
        /*006c*/ 	.byte	0x04, 0x11
        /*006e*/ 	.short	(.L_62 - .L_61)
	.align		4
.L_61:
        /*0070*/ 	.word	index@(_ZN3cub18CUB_300001_SM_10006detail6reduce28DeviceReduceSingleTileKernelINS2_10policy_hubIfjN4cuda3std3__44plusIfEEE10Policy1000EN6thrust24THRUST_300001_SM_1000_NS6detail15normal_iteratorINSD_10device_ptrIKfEEEEPfjS9_ff11variance_opEEvT0_T1_T2_T3_T4_T6_)
        /*0074*/ 	.word	0x00000000


	//----- nvinfo : EIATTR_REGCOUNT
	.align		4
.L_62:
        /*0078*/ 	.byte	0x04, 0x2f
        /*007a*/ 	.short	(.L_64 - .L_63)
	.align		4
.L_63:
        /*007c*/ 	.word	index@(_ZN3cub18CUB_300001_SM_10006detail6reduce18DeviceReduceKernelINS2_10policy_hubIfjN4cuda3std3__44plusIfEEE10Policy1000EN6thrust24THRUST_300001_SM_1000_NS6detail15normal_iteratorINSD_10device_ptrIKfEEEEjS9_f11variance_opEEvT0_PT3_T1_NS0_13GridEvenShareISO_EET2_T4_)
        /*0080*/ 	.word	0x00000020


	//----- nvinfo : EIATTR_FRAME_SIZE
	.align		4
.L_64:
        /*0084*/ 	.byte	0x04, 0x11
        /*0086*/ 	.short	(.L_66 - .L_65)
	.align		4
.L_65:
        /*0088*/ 	.word	index@(_ZN3cub18CUB_300001_SM_10006detail6reduce18DeviceReduceKernelINS2_10policy_hubIfjN4cuda3std3__44plusIfEEE10Policy1000EN6thrust24THRUST_300001_SM_1000_NS6detail15normal_iteratorINSD_10device_ptrIKfEEEEjS9_f11variance_opEEvT0_PT3_T1_NS0_13GridEvenShareISO_EET2_T4_)
        /*008c*/ 	.word	0x00000000


	//----- nvinfo : EIATTR_REGCOUNT
	.align		4
.L_66:
        /*0090*/ 	.byte	0x04, 0x2f
        /*0092*/ 	.short	(.L_68 - .L_67)
	.align		4
.L_67:
        /*0094*/ 	.word	index@(_ZN3cub18CUB_300001_SM_10006detail6reduce28DeviceReduceSingleTileKernelINS2_10policy_hubIfjN4cuda3std3__44plusIfEEE10Policy1000EPfSC_iS9_ffNS7_10__identityEEEvT0_T1_T2_T3_T4_T6_)
        /*0098*/ 	.word	0x0000001e


	//----- nvinfo : EIATTR_FRAME_SIZE
	.align		4
.L_68:
        /*009c*/ 	.byte	0x04, 0x11
        /*009e*/ 	.short	(.L_70 - .L_69)
	.align		4
.L_69:
        /*00a0*/ 	.word	index@(_ZN3cub18CUB_300001_SM_10006detail6reduce28DeviceReduceSingleTileKernelINS2_10policy_hubIfjN4cuda3std3__44plusIfEEE10Policy1000EPfSC_iS9_ffNS7_10__identityEEEvT0_T1_T2_T3_T4_T6_)
        /*00a4*/ 	.word	0x00000000


	//----- nvinfo : EIATTR_REGCOUNT
	.align		4
.L_70:
        /*00a8*/ 	.byte	0x04, 0x2f
        /*00aa*/ 	.short	(.L_72 - .L_71)
	.align		4
.L_71:
        /*00ac*/ 	.word	index@(_ZN3cub18CUB_300001_SM_10006detail6reduce28DeviceReduceSingleTileKernelINS2_10policy_hubIfyN4cuda3std3__44plusIfEEE10Policy1000EN6thrust24THRUST_300001_SM_1000_NS6detail15normal_iteratorINSD_10device_ptrIKfEEEEPfyS9_ff11variance_opEEvT0_T1_T2_T3_T4_T6_)
        /*00b0*/ 	.word	0x00000020


	//----- nvinfo : EIATTR_FRAME_SIZE
	.align		4
.L_72:
        /*00b4*/ 	.byte	0x04, 0x11
        /*00b6*/ 	.short	(.L_74 - .L_73)
	.align		4
.L_73:
        /*00b8*/ 	.word	index@(_ZN3cub18CUB_300001_SM_10006detail6reduce28DeviceReduceSingleTileKernelINS2_10policy_hubIfyN4cuda3std3__44plusIfEEE10Policy1000EN6thrust24THRUST_300001_SM_1000_NS6detail15normal_iteratorINSD_10device_ptrIKfEEEEPfyS9_ff11variance_opEEvT0_T1_T2_T3_T4_T6_)
        /*00bc*/ 	.word	0x00000000


	//----- nvinfo : EIATTR_REGCOUNT
	.align		4
.L_74:
        /*00c0*/ 	.byte	0x04, 0x2f
        /*00c2*/ 	.short	(.L_76 - .L_75)
	.align		4
.L_75:
        /*00c4*/ 	.word	index@(_ZN3cub18CUB_300001_SM_10006detail6reduce18DeviceReduceKernelINS2_10policy_hubIfyN4cuda3std3__44plusIfEEE10Policy1000EN6thrust24THRUST_300001_SM_1000_NS6detail15normal_iteratorINSD_10device_ptrIKfEEEEyS9_f11variance_opEEvT0_PT3_T1_NS0_13GridEvenShareISO_EET2_T4_)
        /*00c8*/ 	.word	0x0000001d


	//----- nvinfo : EIATTR_FRAME_SIZE
	.align		4
.L_76:
        /*00cc*/ 	.byte	0x04, 0x11
        /*00ce*/ 	.short	(.L_78 - .L_77)
	.align		4
.L_77:
        /*00d0*/ 	.word	index@(_ZN3cub18CUB_300001_SM_10006detail6reduce18DeviceReduceKernelINS2_10policy_hubIfyN4cuda3std3__44plusIfEEE10Policy1000EN6thrust24THRUST_300001_SM_1000_NS6detail15normal_iteratorINSD_10device_ptrIKfEEEEyS9_f11variance_opEEvT0_PT3_T1_NS0_13GridEvenShareISO_EET2_T4_)
        /*00d4*/ 	.word	0x00000000


	//----- nvinfo : EIATTR_REGCOUNT
	.align		4
.L_78:
        /*00d8*/ 	.byte	0x04, 0x2f
        /*00da*/ 	.short	(.L_80 - .L_79)
	.align		4
.L_79:
        /*00dc*/ 	.word	index@(_ZN3cub18CUB_300001_SM_10006detail6reduce28DeviceReduceSingleTileKernelINS2_10policy_hubIfyN4cuda3std3__44plusIfEEE10Policy1000EPfSC_iS9_ffNS7_10__identityEEEvT0_T1_T2_T3_T4_T6_)
        /*00e0*/ 	.word	0x0000001e


	//----- nvinfo : EIATTR_FRAME_SIZE
	.align		4
.L_80:
        /*00e4*/ 	.byte	0x04, 0x11
        /*00e6*/ 	.short	(.L_82 - .L_81)
	.align		4
.L_81:
        /*00e8*/ 	.word	index@(_ZN3cub18CUB_300001_SM_10006detail6reduce28DeviceReduceSingleTileKernelINS2_10policy_hubIfyN4cuda3std3__44plusIfEEE10Policy1000EPfSC_iS9_ffNS7_10__identityEEEvT0_T1_T2_T3_T4_T6_)
        /*00ec*/ 	.word	0x00000000


	//----- nvinfo : EIATTR_REGCOUNT
	.align		4
.L_82:
        /*00f0*/ 	.byte	0x04, 0x2f
        /*00f2*/ 	.short	(.L_84 - .L_83)
	.align		4
.L_83:
        /*00f4*/ 	.word	index@(_ZN3cub18CUB_300001_SM_10006detail6reduce28DeviceReduceSingleTileKernelINS2_10policy_hubIfjN4cuda3std3__44plusIfEEE10Policy1000EN6thrust24THRUST_300001_SM_1000_NS6detail15normal_iteratorINSD_10device_ptrIfEEEEPfjS9_ffNS7_10__identityEEEvT0_T1_T2_T3_T4_T6_)
        /*00f8*/ 	.word	0x00000020


	//----- nvinfo : EIATTR_FRAME_SIZE
	.align		4
.L_84:
        /*00fc*/ 	.byte	0x04, 0x11
        /*00fe*/ 	.short	(.L_86 - .L_85)
	.align		4
.L_85:
        /*0100*/ 	.word	index@(_ZN3cub18CUB_300001_SM_10006detail6reduce28DeviceReduceSingleTileKernelINS2_10policy_hubIfjN4cuda3std3__44plusIfEEE10Policy1000EN6thrust24THRUST_300001_SM_1000_NS6detail15normal_iteratorINSD_10device_ptrIfEEEEPfjS9_ffNS7_10__identityEEEvT0_T1_T2_T3_T4_T6_)
        /*0104*/ 	.word	0x00000000


	//----- nvinfo : EIATTR_REGCOUNT
	.align		4
.L_86:
        /*0108*/ 	.byte	0x04, 0x2f
        /*010a*/ 	.short	(.L_88 - .L_87)
	.align		4
.L_87:
        /*010c*/ 	.word	index@(_ZN3cub18CUB_300001_SM_10006detail6reduce18DeviceReduceKernelINS2_10policy_hubIfjN4cuda3std3__44plusIfEEE10Policy1000EN6thrust24THRUST_300001_SM_1000_NS6detail15normal_iteratorINSD_10device_ptrIfEEEEjS9_fNS7_10__identityEEEvT0_PT3_T1_NS0_13GridEvenShareISN_EET2_T4_)
        /*0110*/ 	.word	0x00000020


	//----- nvinfo : EIATTR_FRAME_SIZE
	.align		4
.L_88:
        /*0114*/ 	.byte	0x04, 0x11
        /*0116*/ 	.short	(.L_90 - .L_89)
	.align		4
.L_89:
        /*0118*/ 	.word	index@(_ZN3cub18CUB_300001_SM_10006detail6reduce18DeviceReduceKernelINS2_10policy_hubIfjN4cuda3std3__44plusIfEEE10Policy1000EN6thrust24THRUST_300001_SM_1000_NS6detail15normal_iteratorINSD_10device_ptrIfEEEEjS9_fNS7_10__identityEEEvT0_PT3_T1_NS0_13GridEvenShareISN_EET2_T4_)
        /*011c*/ 	.word	0x00000000


	//----- nvinfo : EIATTR_REGCOUNT
	.align		4
.L_90:
        /*0120*/ 	.byte	0x04, 0x2f
        /*0122*/ 	.short	(.L_92 - .L_91)
	.align		4
.L_91:
        /*0124*/ 	.word	index@(_ZN3cub18CUB_300001_SM_10006detail6reduce28DeviceReduceSingleTileKernelINS2_10policy_hubIfyN4cuda3std3__44plusIfEEE10Policy1000EN6thrust24THRUST_300001_SM_1000_NS6detail15normal_iteratorINSD_10device_ptrIfEEEEPfyS9_ffNS7_10__identityEEEvT0_T1_T2_T3_T4_T6_)
        /*0128*/ 	.word	0x00000020


	//----- nvinfo : EIATTR_FRAME_SIZE
	.align		4
.L_92:
        /*012c*/ 	.byte	0x04, 0x11
        /*012e*/ 	.short	(.L_94 - .L_93)
	.align		4
.L_93:
        /*0130*/ 	.word	index@(_ZN3cub18CUB_300001_SM_10006detail6reduce28DeviceReduceSingleTileKernelINS2_10policy_hubIfyN4cuda3std3__44plusIfEEE10Policy1000EN6thrust24THRUST_300001_SM_1000_NS6detail15normal_iteratorINSD_10device_ptrIfEEEEPfyS9_ffNS7_10__identityEEEvT0_T1_T2_T3_T4_T6_)
        /*0134*/ 	.word	0x00000000


	//----- nvinfo : EIATTR_REGCOUNT
	.align		4
.L_94:
        /*0138*/ 	.byte	0x04, 0x2f
        /*013a*/ 	.short	(.L_96 - .L_95)
	.align		4
.L_95:
        /*013c*/ 	.word	index@(_ZN3cub18CUB_300001_SM_10006detail6reduce18DeviceReduceKernelINS2_10policy_hubIfyN4cuda3std3__44plusIfEEE10Policy1000EN6thrust24THRUST_300001_SM_1000_NS6detail15normal_iteratorINSD_10device_ptrIfEEEEyS9_fNS7_10__identityEEEvT0_PT3_T1_NS0_13GridEvenShareISN_EET2_T4_)
        /*0140*/ 	.word	0x0000001e


	//----- nvinfo : EIATTR_FRAME_SIZE
	.align		4
.L_96:
        /*0144*/ 	.byte	0x04, 0x11
        /*0146*/ 	.short	(.L_98 - .L_97)
	.align		4
.L_97:
        /*0148*/ 	.word	index@(_ZN3cub18CUB_300001_SM_10006detail6reduce18DeviceReduceKernelINS2_10policy_hubIfyN4cuda3std3__44plusIfEEE10Policy1000EN6thrust24THRUST_300001_SM_1000_NS6detail15normal_iteratorINSD_10device_ptrIfEEEEyS9_fNS7_10__identityEEEvT0_PT3_T1_NS0_13GridEvenShareISN_EET2_T4_)
        /*014c*/ 	.word	0x00000000


	//----- nvinfo : EIATTR_MIN_STACK_SIZE
	.align		4
.L_98:
        /*0150*/ 	.byte	0x04, 0x12
        /*0152*/ 	.short	(.L_100 - .L_99)
	.align		4
.L_99:
        /*0154*/ 	.word	index@(_ZN3cub18CUB_300001_SM_10006detail6reduce18DeviceReduceKernelINS2_10policy_hubIfyN4cuda3std3__44plusIfEEE10Policy1000EN6thrust24THRUST_300001_SM_1000_NS6detail15normal_iteratorINSD_10device_ptrIfEEEEyS9_fNS7_10__identityEEEvT0_PT3_T1_NS0_13GridEvenShareISN_EET2_T4_)
        /*0158*/ 	.word	0x00000000


	//----- nvinfo : EIATTR_MIN_STACK_SIZE
	.align		4
.L_100:
        /*015c*/ 	.byte	0x04, 0x12
        /*015e*/ 	.short	(.L_102 - .L_101)
	.align		4
.L_101:
        /*0160*/ 	.word	index@(_ZN3cub18CUB_300001_SM_10006detail6reduce28DeviceReduceSingleTileKernelINS2_10policy_hubIfyN4cuda3std3__44plusIfEEE10Policy1000EN6thrust24THRUST_300001_SM_1000_NS6detail15normal_iteratorINSD_10device_ptrIfEEEEPfyS9_ffNS7_10__identityEEEvT0_T1_T2_T3_T4_T6_)
        /*0164*/ 	.word	0x00000000


	//----- nvinfo : EIATTR_MIN_STACK_SIZE
	.align		4
.L_102:
        /*0168*/ 	.byte	0x04, 0x12
        /*016a*/ 	.short	(.L_104 - .L_103)
	.align		4
.L_103:
        /*016c*/ 	.word	index@(_ZN3cub18CUB_300001_SM_10006detail6reduce18DeviceReduceKernelINS2_10policy_hubIfjN4cuda3std3__44plusIfEEE10Policy1000EN6thrust24THRUST_300001_SM_1000_NS6detail15normal_iteratorINSD_10device_ptrIfEEEEjS9_fNS7_10__identityEEEvT0_PT3_T1_NS0_13GridEvenShareISN_EET2_T4_)
        /*0170*/ 	.word	0x00000000


	//----- nvinfo : EIATTR_MIN_STACK_SIZE
	.align		4
.L_104:
        /*0174*/ 	.byte	0x04, 0x12
        /*0176*/ 	.short	(.L_106 - .L_105)
	.align		4
.L_105:
        /*0178*/ 	.word	index@(_ZN3cub18CUB_300001_SM_10006detail6reduce28DeviceReduceSingleTileKernelINS2_10policy_hubIfjN4cuda3std3__44plusIfEEE10Policy1000EN6thrust24THRUST_300001_SM_1000_NS6detail15normal_iteratorINSD_10device_ptrIfEEEEPfjS9_ffNS7_10__identityEEEvT0_T1_T2_T3_T4_T6_)
        /*017c*/ 	.word	0x00000000


	//----- nvinfo : EIATTR_MIN_STACK_SIZE
	.align		4
.L_106:
        /*0180*/ 	.byte	0x04, 0x12
        /*0182*/ 	.short	(.L_108 - .L_107)
	.align		4
.L_107:
        /*0184*/ 	.word	index@(_ZN3cub18CUB_300001_SM_10006detail6reduce28DeviceReduceSingleTileKernelINS2_10policy_hubIfyN4cuda3std3__44plusIfEEE10Policy1000EPfSC_iS9_ffNS7_10__identityEEEvT0_T1_T2_T3_T4_T6_)
        /*0188*/ 	.word	0x00000000


	//----- nvinfo : EIATTR_MIN_STACK_SIZE
	.align		4
.L_108:
        /*018c*/ 	.byte	0x04, 0x12
        /*018e*/ 	.short	(.L_110 - .L_109)
	.align		4
.L_109:
        /*0190*/ 	.word	index@(_ZN3cub18CUB_300001_SM_10006detail6reduce18DeviceReduceKernelINS2_10policy_hubIfyN4cuda3std3__44plusIfEEE10Policy1000EN6thrust24THRUST_300001_SM_1000_NS6detail15normal_iteratorINSD_10device_ptrIKfEEEEyS9_f11variance_opEEvT0_PT3_T1_NS0_13GridEvenShareISO_EET2_T4_)
        /*0194*/ 	.word	0x00000000


	//----- nvinfo : EIATTR_MIN_STACK_SIZE
	.align		4
.L_110:
        /*0198*/ 	.byte	0x04, 0x12
        /*019a*/ 	.short	(.L_112 - .L_111)
	.align		4
.L_111:
        /*019c*/ 	.word	index@(_ZN3cub18CUB_300001_SM_10006detail6reduce28DeviceReduceSingleTileKernelINS2_10policy_hubIfyN4cuda3std3__44plusIfEEE10Policy1000EN6thrust24THRUST_300001_SM_1000_NS6detail15normal_iteratorINSD_10device_ptrIKfEEEEPfyS9_ff11variance_opEEvT0_T1_T2_T3_T4_T6_)
        /*01a0*/ 	.word	0x00000000


	//----- nvinfo : EIATTR_MIN_STACK_SIZE
	.align		4
.L_112:
        /*01a4*/ 	.byte	0x04, 0x12
        /*01a6*/ 	.short	(.L_114 - .L_113)
	.align		4
.L_113:
        /*01a8*/ 	.word	index@(_ZN3cub18CUB_300001_SM_10006detail6reduce28DeviceReduceSingleTileKernelINS2_10policy_hubIfjN4cuda3std3__44plusIfEEE10Policy1000EPfSC_iS9_ffNS7_10__identityEEEvT0_T1_T2_T3_T4_T6_)
        /*01ac*/ 	.word	0x00000000


	//----- nvinfo : EIATTR_MIN_STACK_SIZE
	.align		4
.L_114:
        /*01b0*/ 	.byte	0x04, 0x12
        /*01b2*/ 	.short	(.L_116 - .L_115)
	.align		4
.L_115:
        /*01b4*/ 	.word	index@(_ZN3cub18CUB_300001_SM_10006detail6reduce18DeviceReduceKernelINS2_10policy_hubIfjN4cuda3std3__44plusIfEEE10Policy1000EN6thrust24THRUST_300001_SM_1000_NS6detail15normal_iteratorINSD_10device_ptrIKfEEEEjS9_f11variance_opEEvT0_PT3_T1_NS0_13GridEvenShareISO_EET2_T4_)
        /*01b8*/ 	.word	0x00000000


	//----- nvinfo : EIATTR_MIN_STACK_SIZE
	.align		4
.L_116:
        /*01bc*/ 	.byte	0x04, 0x12
        /*01be*/ 	.short	(.L_118 - .L_117)
	.align		4
.L_117:
        /*01c0*/ 	.word	index@(_ZN3cub18CUB_300001_SM_10006detail6reduce28DeviceReduceSingleTileKernelINS2_10policy_hubIfjN4cuda3std3__44plusIfEEE10Policy1000EN6thrust24THRUST_300001_SM_1000_NS6detail15normal_iteratorINSD_10device_ptrIKfEEEEPfjS9_ff11variance_opEEvT0_T1_T2_T3_T4_T6_)
        /*01c4*/ 	.word	0x00000000


	//----- nvinfo : EIATTR_MIN_STACK_SIZE
	.align		4
.L_118:
        /*01c8*/ 	.byte	0x04, 0x12
        /*01ca*/ 	.short	(.L_120 - .L_119)
	.align		4
.L_119:
        /*01cc*/ 	.word	index@(_ZN3cub18CUB_300001_SM_10006detail9transform16transform_kernelINS2_10policy_hubILb1EN4cuda3std3__45tupleIJN6thrust24THRUST_300001_SM_1000_NS6detail15normal_iteratorINSA_10device_ptrIKfEEEEEEEE10policy1000El11variance_opNSC_INSD_IfEEEEJPSE_EEEvT0_iT1_T2_DpNS2_10kernel_argIT3_EE)
        /*01d0*/ 	.word	0x00000000


	//----- nvinfo : EIATTR_MIN_STACK_SIZE
	.align		4
.L_120:
        /*01d4*/ 	.byte	0x04, 0x12
        /*01d6*/ 	.short	(.L_122 - .L_121)
	.align		4
.L_121:
        /*01d8*/ 	.word	index@(_ZN3cub18CUB_300001_SM_10006detail9transform16transform_kernelINS2_10policy_hubILb1EN4cuda3std3__45tupleIJN6thrust24THRUST_300001_SM_1000_NS6detail15normal_iteratorINSA_10device_ptrIKfEEEEEEEE10policy1000Ei11variance_opNSC_INSD_IfEEEEJPSE_EEEvT0_iT1_T2_DpNS2_10kernel_argIT3_EE)
        /*01dc*/ 	.word	0x00000000


	//----- nvinfo : EIATTR_MIN_STACK_SIZE
	.align		4
.L_122:
        /*01e0*/ 	.byte	0x04, 0x12
        /*01e2*/ 	.short	(.L_124 - .L_123)
	.align		4
.L_123:
        /*01e4*/ 	.word	index@(_ZN3cub18CUB_300001_SM_10006detail8for_each13static_kernelINS2_12policy_hub_t12policy_500_tEmN6thrust24THRUST_300001_SM_1000_NS8cuda_cub20__uninitialized_fill7functorINS7_10device_ptrIfEEfEEEEvT0_T1_)
        /*01e8*/ 	.word	0x00000000


	//----- nvinfo : EIATTR_MIN_STACK_SIZE
	.align		4
.L_124:
        /*01ec*/ 	.byte	0x04, 0x12
        /*01ee*/ 	.short	(.L_126 - .L_125)
	.align		4
.L_125:
        /*01f0*/ 	.word	index@(_ZN3cub18CUB_300001_SM_10006detail11EmptyKernelIvEEvv)
        /*01f4*/ 	.word	0x00000000
.L_126:


//--------------------- .nv.compat                --------------------------
	.section	.nv.compat,"",@"SHT_CUDA_COMPAT_INFO"
	.align	4
        /*0000*/ 	.byte	0x02, 0x09, 0x00, 0x00, 0x02, 0x02, 0x01, 0x00, 0x02, 0x05, 0x05, 0x00, 0x03, 0x07, 0x01, 0x01
        /*0010*/ 	.byte	0x02, 0x03, 0x00, 0x00, 0x02, 0x06, 0x01, 0x00, 0x04, 0x0b, 0x08, 0x00, 0x09, 0x00, 0x00, 0x00
        /*0020*/ 	.byte	0x00, 0x00, 0x00, 0x00


//--------------------- .nv.info._ZN3cub18CUB_300001_SM_10006detail6reduce18DeviceReduceKernelINS2_10policy_hubIfyN4cuda3std3__44plusIfEEE10Policy1000EN6thrust24THRUST_300001_SM_1000_NS6detail15normal_iteratorINSD_10device_ptrIfEEEEyS9_fNS7_10__identityEEEvT0_PT3_T1_NS0_13GridEvenShareISN_EET2_T4_ --------------------------
	.section	.nv.info._ZN3cub18CUB_300001_SM_10006detail6reduce18DeviceReduceKernelINS2_10policy_hubIfyN4cuda3std3__44plusIfEEE10Policy1000EN6thrust24THRUST_300001_SM_1000_NS6detail15normal_iteratorINSD_10device_ptrIfEEEEyS9_fNS7_10__identityEEEvT0_PT3_T1_NS0_13GridEvenShareISN_EET2_T4_,"",@"SHT_CUDA_INFO"
	.sectionflags	@""
	.align	4


	//----- nvinfo : EIATTR_CUDA_API_VERSION
	.align		4
        /*0000*/ 	.byte	0x04, 0x37
        /*0002*/ 	.short	(.L_128 - .L_127)
.L_127:
        /*0004*/ 	.word	0x00000082


	//----- nvinfo : EIATTR_KPARAM_INFO
	.align		4
.L_128:
        /*0008*/ 	.byte	0x04, 0x17
        /*000a*/ 	.short	(.L_130 - .L_129)
.L_129:
        /*000c*/ 	.word	0x00000000
        /*0010*/ 	.short	0x0005
        /*0012*/ 	.short	0x0061
        /*0014*/ 	.byte	0x00, 0xf0, 0x05, 0x00


	//----- nvinfo : EIATTR_KPARAM_INFO
	.align		4
.L_130:
        /*0018*/ 	.byte	0x04, 0x17
        /*001a*/ 	.short	(.L_132 - .L_131)
.L_131:
        /*001c*/ 	.word	0x00000000
        /*0020*/ 	.short	0x0004
        /*0022*/ 	.short	0x0060
        /*0024*/ 	.byte	0x00, 0xf0, 0x05, 0x00


	//----- nvinfo : EIATTR_KPARAM_INFO
	.align		4
.L_132:
        /*0028*/ 	.byte	0x04, 0x17
        /*002a*/ 	.short	(.L_134 - .L_133)
.L_133:
        /*002c*/ 	.word	0x00000000
        /*0030*/ 	.short	0x0003
        /*0032*/ 	.short	0x0018
        /*0034*/ 	.byte	0x00, 0xf0, 0x21, 0x01


	//----- nvinfo : EIATTR_KPARAM_INFO
	.align		4
.L_134:
        /*0038*/ 	.byte	0x04, 0x17
        /*003a*/ 	.short	(.L_136 - .L_135)
.L_135:
        /*003c*/ 	.word	0x00000000
        /*0040*/ 	.short	0x0002
        /*0042*/ 	.short	0x0010
        /*0044*/ 	.byte	0x00, 0xf0, 0x21, 0x00


	//----- nvinfo : EIATTR_KPARAM_INFO
	.align		4
.L_136:
        /*0048*/ 	.byte	0x04, 0x17
        /*004a*/ 	.short	(.L_138 - .L_137)
.L_137:
        /*004c*/ 	.word	0x00000000
        /*0050*/ 	.short	0x0001
        /*0052*/ 	.short	0x0008
        /*0054*/ 	.byte	0x00, 0xf5, 0x21, 0x00


	//----- nvinfo : EIATTR_KPARAM_INFO
	.align		4
.L_138:
        /*0058*/ 	.byte	0x04, 0x17
        /*005a*/ 	.short	(.L_140 - .L_139)
.L_139:
        /*005c*/ 	.word	0x00000000
        /*0060*/ 	.short	0x0000
        /*0062*/ 	.short	0x0000
        /*0064*/ 	.byte	0x00, 0xf0, 0x21, 0x00


	//----- nvinfo : EIATTR_SPARSE_MMA_MASK
	.align		4
.L_140:
        /*0068*/ 	.byte	0x03, 0x50
        /*006a*/ 	.short	0x0000


	//----- nvinfo : EIATTR_MAXREG_COUNT
	.align		4
        /*006c*/ 	.byte	0x03, 0x1b
        /*006e*/ 	.short	0x00ff


	//----- nvinfo : EIATTR_NUM_BARRIERS
	.align		4
        /*0070*/ 	.byte	0x02, 0x4c
        /*0072*/ 	.byte	0x01
	.zero		1


	//----- nvinfo : EIATTR_MERCURY_ISA_VERSION
	.align		4
        /*0074*/ 	.byte	0x03, 0x5f
        /*0076*/ 	.short	0x0101


	//----- nvinfo : EIATTR_COOP_GROUP_MASK_REGIDS
	.align		4
        /*0078*/ 	.byte	0x04, 0x29
        /*007a*/ 	.short	(.L_142 - .L_141)


	//   ....[0]....
.L_141:
        /*007c*/ 	.word	0xffffffff


	//   ....[1]....
        /*0080*/ 	.word	0xffffffff


	//   ....[2]....
        /*0084*/ 	.word	0xffffffff


	//   ....[3]....
        /*0088*/ 	.word	0xffffffff


	//   ....[4]....
        /*008c*/ 	.word	0xffffffff


	//   ....[5]....
        /*0090*/ 	.word	0xffffffff


	//   ....[6]....
        /*0094*/ 	.word	0xffffffff


	//   ....[7]....
        /*0098*/ 	.word	0xffffffff


	//   ....[8]....
        /*009c*/ 	.word	0xffffffff


	//   ....[9]....
        /*00a0*/ 	.word	0xffffffff


	//   ....[10]....
        /*00a4*/ 	.word	0xffffffff


	//   ....[11]....
        /*00a8*/ 	.word	0xffffffff


	//   ....[12]....
        /*00ac*/ 	.word	0xffffffff


	//   ....[13]....
        /*00b0*/ 	.word	0xffffffff


	//   ....[14]....
        /*00b4*/ 	.word	0xffffffff


	//----- nvinfo : EIATTR_COOP_GROUP_INSTR_OFFSETS
	.align		4
.L_142:
        /*00b8*/ 	.byte	0x04, 0x28
        /*00ba*/ 	.short	(.L_144 - .L_143)


	//   ....[0]....
.L_143:
        /*00bc*/ 	.word	0x000009c0


	//   ....[1]....
        /*00c0*/ 	.word	0x00000a20


	//   ....[2]....
        /*00c4*/ 	.word	0x00000a90


	//   ....[3]....
        /*00c8*/ 	.word	0x00000ae0


	//   ....[4]....
        /*00cc*/ 	.word	0x00000b10


	//   ....[5]....
        /*00d0*/ 	.word	0x00000cd0


	//   ....[6]....
        /*00d4*/ 	.word	0x00000d60


	//   ....[7]....
        /*00d8*/ 	.word	0x00000dd0


	//   ....[8]....
        /*00dc*/ 	.word	0x00000e20


	//   ....[9]....
        /*00e0*/ 	.word	0x00000e50


	//   ....[10]....
        /*00e4*/ 	.word	0x00002030


	//   ....[11]....
        /*00e8*/ 	.word	0x000020c0


	//   ....[12]....
        /*00ec*/ 	.word	0x00002110


	//   ....[13]....
        /*00f0*/ 	.word	0x00002150


	//   ....[14]....
        /*00f4*/ 	.word	0x00002180


	//----- nvinfo : EIATTR_VRC_CTA_INIT_COUNT
	.align		4
.L_144:
        /*00f8*/ 	.byte	0x02, 0x4a
	.zero		1
	.zero		1


	//----- nvinfo : EIATTR_EXIT_INSTR_OFFSETS
	.align		4
        /*00fc*/ 	.byte	0x04, 0x1c
        /*00fe*/ 	.short	(.L_146 - .L_145)


	//   ....[0]....
.L_145:
        /*0100*/ 	.word	0x000022d0


	//   ....[1]....
        /*0104*/ 	.word	0x00002330


	//----- nvinfo : EIATTR_MAX_THREADS
	.align		4
.L_146:
        /*0108*/ 	.byte	0x04, 0x05
        /*010a*/ 	.short	(.L_148 - .L_147)
.L_147:
        /*010c*/ 	.word	0x00000100
        /*0110*/ 	.word	0x00000001
        /*0114*/ 	.word	0x00000001


	//----- nvinfo : EIATTR_CRS_STACK_SIZE
	.align		4
.L_148:
        /*0118*/ 	.byte	0x04, 0x1e
        /*011a*/ 	.short	(.L_150 - .L_149)
.L_149:
        /*011c*/ 	.word	0x00000000


	//----- nvinfo : EIATTR_CBANK_PARAM_SIZE
	.align		4
.L_150:
        /*0120*/ 	.byte	0x03, 0x19
        /*0122*/ 	.short	0x0062


	//----- nvinfo : EIATTR_PARAM_CBANK
	.align		4
        /*0124*/ 	.byte	0x04, 0x0a
        /*0126*/ 	.short	(.L_152 - .L_151)
	.align		4
.L_151:
        /*0128*/ 	.word	index@(.nv.constant0._ZN3cub18CUB_300001_SM_10006detail6reduce18DeviceReduceKernelINS2_10policy_hubIfyN4cuda3std3__44plusIfEEE10Policy1000EN6thrust24THRUST_300001_SM_1000_NS6detail15normal_iteratorINSD_10device_ptrIfEEEEyS9_fNS7_10__identityEEEvT0_PT3_T1_NS0_13GridEvenShareISN_EET2_T4_)
        /*012c*/ 	.short	0x0380
        /*012e*/ 	.short	0x0062


	//----- nvinfo : EIATTR_SW_WAR
	.align		4
.L_152:
        /*0130*/ 	.byte	0x04, 0x36
        /*0132*/ 	.short	(.L_154 - .L_153)
.L_153:
        /*0134*/ 	.word	0x00000008
.L_154:


//--------------------- .nv.info._ZN3cub18CUB_300001_SM_10006detail6reduce28DeviceReduceSingleTileKernelINS2_10policy_hubIfyN4cuda3std3__44plusIfEEE10Policy1000EN6thrust24THRUST_300001_SM_1000_NS6detail15normal_iteratorINSD_10device_ptrIfEEEEPfyS9_ffNS7_10__identityEEEvT0_T1_T2_T3_T4_T6_ --------------------------
	.section	.nv.info._ZN3cub18CUB_300001_SM_10006detail6reduce28DeviceReduceSingleTileKernelINS2_10policy_hubIfyN4cuda3std3__44plusIfEEE10Policy1000EN6thrust24THRUST_300001_SM_1000_NS6detail15normal_iteratorINSD_10device_ptrIfEEEEPfyS9_ffNS7_10__identityEEEvT0_T1_T2_T3_T4_T6_,"",@"SHT_CUDA_INFO"
	.sectionflags	@""
	.align	4


	//----- nvinfo : EIATTR_CUDA_API_VERSION
	.align		4
        /*0000*/ 	.byte	0x04, 0x37
        /*0002*/ 	.short	(.L_156 - .L_155)
.L_155:
        /*0004*/ 	.word	0x00000082


	//----- nvinfo : EIATTR_KPARAM_INFO
	.align		4
.L_156:
        /*0008*/ 	.byte	0x04, 0x17
        /*000a*/ 	.short	(.L_158 - .L_157)
.L_157:
        /*000c*/ 	.word	0x00000000
        /*0010*/ 	.short	0x0005
        /*0012*/ 	.short	0x0020
        /*0014*/ 	.byte	0x00, 0xf0, 0x05, 0x00


	//----- nvinfo : EIATTR_KPARAM_INFO
	.align		4
.L_158:
        /*0018*/ 	.byte	0x04, 0x17
        /*001a*/ 	.short	(.L_160 - .L_159)
.L_159:
        /*001c*/ 	.word	0x00000000
        /*0020*/ 	.short	0x0004
        /*0022*/ 	.short	0x001c
        /*0024*/ 	.byte	0x00, 0xf0, 0x11, 0x00


	//----- nvinfo : EIATTR_KPARAM_INFO
	.align		4
.L_160:
        /*0028*/ 	.byte	0x04, 0x17
        /*002a*/ 	.short	(.L_162 - .L_161)
.L_161:
        /*002c*/ 	.word	0x00000000
        /*0030*/ 	.short	0x0003
        /*0032*/ 	.short	0x0018
        /*0034*/ 	.byte	0x00, 0xf0, 0x05, 0x00


	//----- nvinfo : EIATTR_KPARAM_INFO
	.align		4
.L_162:
        /*0038*/ 	.byte	0x04, 0x17
        /*003a*/ 	.short	(.L_164 - .L_163)
.L_163:
        /*003c*/ 	.word	0x00000000
        /*0040*/ 	.short	0x0002
        /*0042*/ 	.short	0x0010
        /*0044*/ 	.byte	0x00, 0xf0, 0x21, 0x00


	//----- nvinfo : EIATTR_KPARAM_INFO
	.align		4
.L_164:
        /*0048*/ 	.byte	0x04, 0x17
        /*004a*/ 	.short	(.L_166 - .L_165)
.L_165:
        /*004c*/ 	.word	0x00000000
        /*0050*/ 	.short	0x0001
        /*0052*/ 	.short	0x0008
        /*0054*/ 	.byte	0x00, 0xf5, 0x21, 0x00


	//----- nvinfo : EIATTR_KPARAM_INFO
	.align		4
.L_166:
        /*0058*/ 	.byte	0x04, 0x17
        /*005a*/ 	.short	(.L_168 - .L_167)
.L_167:
        /*005c*/ 	.word	0x00000000
        /*0060*/ 	.short	0x0000
        /*0062*/ 	.short	0x0000
        /*0064*/ 	.byte	0x00, 0xf0, 0x21, 0x00


	//----- nvinfo : EIATTR_SPARSE_MMA_MASK
	.align		4
.L_168:
        /*0068*/ 	.byte	0x03, 0x50
        /*006a*/ 	.short	0x0000


	//----- nvinfo : EIATTR_MAXREG_COUNT
	.align		4
        /*006c*/ 	.byte	0x03, 0x1b
        /*006e*/ 	.short	0x00ff


	//----- nvinfo : EIATTR_NUM_BARRIERS
	.align		4
        /*0070*/ 	.byte	0x02, 0x4c
        /*0072*/ 	.byte	0x01
	.zero		1


	//----- nvinfo : EIATTR_MERCURY_ISA_VERSION
	.align		4
        /*0074*/ 	.byte	0x03, 0x5f
        /*0076*/ 	.short	0x0101


	//----- nvinfo : EIATTR_COOP_GROUP_MASK_REGIDS
	.align		4
        /*0078*/ 	.byte	0x04, 0x29
        /*007a*/ 	.short	(.L_170 - .L_169)


	//   ....[0]....
.L_169:
        /*007c*/ 	.word	0xffffffff


	//   ....[1]....
        /*0080*/ 	.word	0xffffffff


	//   ....[2]....
        /*0084*/ 	.word	0xffffffff


	//   ....[3]....
        /*0088*/ 	.word	0xffffffff


	//   ....[4]....
        /*008c*/ 	.word	0xffffffff


	//   ....[5]....
        /*0090*/ 	.word	0xffffffff


	//   ....[6]....
        /*0094*/ 	.word	0xffffffff


	//   ....[7]....
        /*0098*/ 	.word	0xffffffff


	//   ....[8]....
        /*009c*/ 	.word	0xffffffff


	//   ....[9]....
        /*00a0*/ 	.word	0xffffffff


	//   ....[10]....
        /*00a4*/ 	.word	0xffffffff


	//   ....[11]....
        /*00a8*/ 	.word	0xffffffff


	//   ....[12]....
        /*00ac*/ 	.word	0xffffffff


	//   ....[13]....
        /*00b0*/ 	.word	0xffffffff


	//   ....[14]....
        /*00b4*/ 	.word	0xffffffff


	//----- nvinfo : EIATTR_COOP_GROUP_INSTR_OFFSETS
	.align		4
.L_170:
        /*00b8*/ 	.byte	0x04, 0x28
        /*00ba*/ 	.short	(.L_172 - .L_171)


	//   ....[0]....
.L_171:
        /*00bc*/ 	.word	0x00000930


	//   ....[1]....
        /*00c0*/ 	.word	0x00000990


	//   ....[2]....
        /*00c4*/ 	.word	0x00000a00


	//   ....[3]....
        /*00c8*/ 	.word	0x00000a50


	//   ....[4]....
        /*00cc*/ 	.word	0x00000a80


	//   ....[5]....
        /*00d0*/ 	.word	0x00000c40


	//   ....[6]....
        /*00d4*/ 	.word	0x00000cd0


	//   ....[7]....
        /*00d8*/ 	.word	0x00000d20


	//   ....[8]....
        /*00dc*/ 	.word	0x00000d60


	//   ....[9]....
        /*00e0*/ 	.word	0x00000da0


	//   ....[10]....
        /*00e4*/ 	.word	0x00001dc0


	//   ....[11]....
        /*00e8*/ 	.word	0x00001e40


	//   ....[12]....
        /*00ec*/ 	.word	0x00001e90


	//   ....[13]....
        /*00f0*/ 	.word	0x00001ed0


	//   ....[14]....
        /*00f4*/ 	.word	0x00001f00


	//----- nvinfo : EIATTR_VRC_CTA_INIT_COUNT
	.align		4
.L_172:
        /*00f8*/ 	.byte	0x02, 0x4a
	.zero		1
	.zero		1


	//----- nvinfo : EIATTR_EXIT_INSTR_OFFSETS
	.align		4
        /*00fc*/ 	.byte	0x04, 0x1c
        /*00fe*/ 	.short	(.L_174 - .L_173)


	//   ....[0]....
.L_173:
        /*0100*/ 	.word	0x000000a0


	//   ....[1]....
        /*0104*/ 	.word	0x000000e0


	//   ....[2]....
        /*0108*/ 	.word	0x00002040


	//   ....[3]....
        /*010c*/ 	.word	0x00002090


	//----- nvinfo : EIATTR_MAX_THREADS
	.align		4
.L_174:
        /*0110*/ 	.byte	0x04, 0x05
        /*0112*/ 	.short	(.L_176 - .L_175)
.L_175:
        /*0114*/ 	.word	0x00000100
        /*0118*/ 	.word	0x00000001
        /*011c*/ 	.word	0x00000001


	//----- nvinfo : EIATTR_CRS_STACK_SIZE
	.align		4
.L_176:
        /*0120*/ 	.byte	0x04, 0x1e
        /*0122*/ 	.short	(.L_178 - .L_177)
.L_177:
        /*0124*/ 	.word	0x00000000


	//----- nvinfo : EIATTR_CBANK_PARAM_SIZE
	.align		4
.L_178:
        /*0128*/ 	.byte	0x03, 0x19
        /*012a*/ 	.short	0x0021


	//----- nvinfo : EIATTR_PARAM_CBANK
	.align		4
        /*012c*/ 	.byte	0x04, 0x0a
        /*012e*/ 	.short	(.L_180 - .L_179)
	.align		4
.L_179:
        /*0130*/ 	.word	index@(.nv.constant0._ZN3cub18CUB_300001_SM_10006detail6reduce28DeviceReduceSingleTileKernelINS2_10policy_hubIfyN4cuda3std3__44plusIfEEE10Policy1000EN6thrust24THRUST_300001_SM_1000_NS6detail15normal_iteratorINSD_10device_ptrIfEEEEPfyS9_ffNS7_10__identityEEEvT0_T1_T2_T3_T4_T6_)
        /*0134*/ 	.short	0x0380
        /*0136*/ 	.short	0x0021


	//----- nvinfo : EIATTR_SW_WAR
	.align		4
.L_180:
        /*0138*/ 	.byte	0x04, 0x36
        /*013a*/ 	.short	(.L_182 - .L_181)
.L_181:
        /*013c*/ 	.word	0x00000008
.L_182:


//--------------------- .nv.info._ZN3cub18CUB_300001_SM_10006detail6reduce18DeviceReduceKernelINS2_10policy_hubIfjN4cuda3std3__44plusIfEEE10Policy1000EN6thrust24THRUST_300001_SM_1000_NS6detail15normal_iteratorINSD_10device_ptrIfEEEEjS9_fNS7_10__identityEEEvT0_PT3_T1_NS0_13GridEvenShareISN_EET2_T4_ --------------------------
	.section	.nv.info._ZN3cub18CUB_300001_SM_10006detail6reduce18DeviceReduceKernelINS2_10policy_hubIfjN4cuda3std3__44plusIfEEE10Policy1000EN6thrust24THRUST_300001_SM_1000_NS6detail15normal_iteratorINSD_10device_ptrIfEEEEjS9_fNS7_10__identityEEEvT0_PT3_T1_NS0_13GridEvenShareISN_EET2_T4_,"",@"SHT_CUDA_INFO"
	.sectionflags	@""
	.align	4


	//----- nvinfo : EIATTR_CUDA_API_VERSION
	.align		4
        /*0000*/ 	.byte	0x04, 0x37
        /*0002*/ 	.short	(.L_184 - .L_183)
.L_183:
        /*0004*/ 	.word	0x00000082


	//----- nvinfo : EIATTR_KPARAM_INFO
	.align		4
.L_184:
        /*0008*/ 	.byte	0x04, 0x17
        /*000a*/ 	.short	(.L_186 - .L_185)
.L_185:
        /*000c*/ 	.word	0x00000000
        /*0010*/ 	.short	0x0005
        /*0012*/ 	.short	0x003d
        /*0014*/ 	.byte	0x00, 0xf0, 0x05, 0x00


	//----- nvinfo : EIATTR_KPARAM_INFO
	.align		4
.L_186:
        /*0018*/ 	.byte	0x04, 0x17
        /*001a*/ 	.short	(.L_188 - .L_187)
.L_187:
        /*001c*/ 	.word	0x00000000
        /*0020*/ 	.short	0x0004
        /*0022*/ 	.short	0x003c
        /*0024*/ 	.byte	0x00, 0xf0, 0x05, 0x00


	//----- nvinfo : EIATTR_KPARAM_INFO
	.align		4
.L_188:
        /*0028*/ 	.byte	0x04, 0x17
        /*002a*/ 	.short	(.L_190 - .L_189)
.L_189:
        /*002c*/ 	.word	0x00000000
        /*0030*/ 	.short	0x0003
        /*0032*/ 	.short	0x0014
        /*0034*/ 	.byte	0x00, 0xf0, 0xa1, 0x00


	//----- nvinfo : EIATTR_KPARAM_INFO
	.align		4
.L_190:
        /*0038*/ 	.byte	0x04, 0x17
        /*003a*/ 	.short	(.L_192 - .L_191)
.L_191:
        /*003c*/ 	.word	0x00000000
        /*0040*/ 	.short	0x0002
        /*0042*/ 	.short	0x0010
        /*0044*/ 	.byte	0x00, 0xf0, 0x11, 0x00


	//----- nvinfo : EIATTR_KPARAM_INFO
	.align		4
.L_192:
        /*0048*/ 	.byte	0x04, 0x17
        /*004a*/ 	.short	(.L_194 - .L_193)
.L_193:
        /*004c*/ 	.word	0x00000000
        /*0050*/ 	.short	0x0001
        /*0052*/ 	.short	0x0008
        /*0054*/ 	.byte	0x00, 0xf5, 0x21, 0x00


	//----- nvinfo : EIATTR_KPARAM_INFO
	.align		4
.L_194:
        /*0058*/ 	.byte	0x04, 0x17
        /*005a*/ 	.short	(.L_196 - .L_195)
.L_195:
        /*005c*/ 	.word	0x00000000
        /*0060*/ 	.short	0x0000
        /*0062*/ 	.short	0x0000
        /*0064*/ 	.byte	0x00, 0xf0, 0x21, 0x00


	//----- nvinfo : EIATTR_SPARSE_MMA_MASK
	.align		4
.L_196:
        /*0068*/ 	.byte	0x03, 0x50
        /*006a*/ 	.short	0x0000


	//----- nvinfo : EIATTR_MAXREG_COUNT
	.align		4
        /*006c*/ 	.byte	0x03, 0x1b
        /*006e*/ 	.short	0x0080


	//----- nvinfo : EIATTR_NUM_BARRIERS
	.align		4
        /*0070*/ 	.byte	0x02, 0x4c
        /*0072*/ 	.byte	0x01
	.zero		1


	//----- nvinfo : EIATTR_MERCURY_ISA_VERSION
	.align		4
        /*0074*/ 	.byte	0x03, 0x5f
        /*0076*/ 	.short	0x0101


	//----- nvinfo : EIATTR_UNUSED_LOAD_BYTE_OFFSET
	.align		4
        /*0078*/ 	.byte	0x04, 0x44
        /*007a*/ 	.short	(.L_198 - .L_197)


	//   ....[0]....
.L_197:
        /*007c*/ 	.word	0x00000de0
        /*0080*/ 	.word	0x0000fff0


	//   ....[1]....
        /*0084*/ 	.word	0x000011f0
        /*0088*/ 	.word	0x0000fff0


	//   ....[2]....
        /*008c*/ 	.word	0x000026b0
        /*0090*/ 	.word	0x0000fff0


	//----- nvinfo : EIATTR_COOP_GROUP_MASK_REGIDS
	.align		4
.L_198:
        /*0094*/ 	.byte	0x04, 0x29
        /*0096*/ 	.short	(.L_200 - .L_199)


	//   ....[0]....
.L_199:
        /*0098*/ 	.word	0xffffffff


	//   ....[1]....
        /*009c*/ 	.word	0xffffffff


	//   ....[2]....
        /*00a0*/ 	.word	0xffffffff


	//   ....[3]....
        /*00a4*/ 	.word	0xffffffff


	//   ....[4]....
        /*00a8*/ 	.word	0xffffffff


	//   ....[5]....
        /*00ac*/ 	.word	0xffffffff


	//   ....[6]....
        /*00b0*/ 	.word	0xffffffff


	//   ....[7]....
        /*00b4*/ 	.word	0xffffffff


	//   ....[8]....
        /*00b8*/ 	.word	0xffffffff


	//   ....[9]....
        /*00bc*/ 	.word	0xffffffff


	//   ....[10]....
        /*00c0*/ 	.word	0xffffffff


	//   ....[11]....
        /*00c4*/ 	.word	0xffffffff


	//   ....[12]....
        /*00c8*/ 	.word	0xffffffff


	//   ....[13]....
        /*00cc*/ 	.word	0xffffffff


	//   ....[14]....
        /*00d0*/ 	.word	0xffffffff


	//----- nvinfo : EIATTR_COOP_GROUP_INSTR_OFFSETS
	.align		4
.L_200:
        /*00d4*/ 	.byte	0x04, 0x28
        /*00d6*/ 	.short	(.L_202 - .L_201)


	//   ....[0]....
.L_201:
        /*00d8*/ 	.word	0x00000bf0


	//   ....[1]....
        /*00dc*/ 	.word	0x00000c50


	//   ....[2]....
        /*00e0*/ 	.word	0x00000cc0


	//   ....[3]....
        /*00e4*/ 	.word	0x00000d10


	//   ....[4]....
        /*00e8*/ 	.word	0x00000d40


	//   ....[5]....
        /*00ec*/ 	.word	0x00000f90


	//   ....[6]....
        /*00f0*/ 	.word	0x00001020


	//   ....[7]....
        /*00f4*/ 	.word	0x00001070


	//   ....[8]....
        /*00f8*/ 	.word	0x000010b0


	//   ....[9]....
        /*00fc*/ 	.word	0x000010f0


	//   ....[10]....
        /*0100*/ 	.word	0x000024c0


	//   ....[11]....
        /*0104*/ 	.word	0x00002550


	//   ....[12]....
        /*0108*/ 	.word	0x000025a0


	//   ....[13]....
        /*010c*/ 	.word	0x000025e0


	//   ....[14]....
        /*0110*/ 	.word	0x00002610


	//----- nvinfo : EIATTR_VRC_CTA_INIT_COUNT
	.align		4
.L_202:
        /*0114*/ 	.byte	0x02, 0x4a
	.zero		1
	.zero		1


	//----- nvinfo : EIATTR_EXIT_INSTR_OFFSETS
	.align		4
        /*0118*/ 	.byte	0x04, 0x1c
        /*011a*/ 	.short	(.L_204 - .L_203)


	//   ....[0]....
.L_203:
        /*011c*/ 	.word	0x000027f0


	//   ....[1]....
        /*0120*/ 	.word	0x00002830


	//----- nvinfo : EIATTR_MAX_THREADS
	.align		4
.L_204:
        /*0124*/ 	.byte	0x04, 0x05
        /*0126*/ 	.short	(.L_206 - .L_205)
.L_205:
        /*0128*/ 	.word	0x00000200
        /*012c*/ 	.word	0x00000001
        /*0130*/ 	.word	0x00000001


	//----- nvinfo : EIATTR_CRS_STACK_SIZE
	.align		4
.L_206:
        /*0134*/ 	.byte	0x04, 0x1e
        /*0136*/ 	.short	(.L_208 - .L_207)
.L_207:
        /*0138*/ 	.word	0x00000000


	//----- nvinfo : EIATTR_CBANK_PARAM_SIZE
	.align		4
.L_208:
        /*013c*/ 	.byte	0x03, 0x19
        /*013e*/ 	.short	0x003e


	//----- nvinfo : EIATTR_PARAM_CBANK
	.align		4
        /*0140*/ 	.byte	0x04, 0x0a
        /*0142*/ 	.short	(.L_210 - .L_209)
	.align		4
.L_209:
        /*0144*/ 	.word	index@(.nv.constant0._ZN3cub18CUB_300001_SM_10006detail6reduce18DeviceReduceKernelINS2_10policy_hubIfjN4cuda3std3__44plusIfEEE10Policy1000EN6thrust24THRUST_300001_SM_1000_NS6detail15normal_iteratorINSD_10device_ptrIfEEEEjS9_fNS7_10__identityEEEvT0_PT3_T1_NS0_13GridEvenShareISN_EET2_T4_)
        /*0148*/ 	.short	0x0380
        /*014a*/ 	.short	0x003e


	//----- nvinfo : EIATTR_SW_WAR
	.align		4
.L_210:
        /*014c*/ 	.byte	0x04, 0x36
        /*014e*/ 	.short	(.L_212 - .L_211)
.L_211:
        /*0150*/ 	.word	0x00000008
.L_212:


//--------------------- .nv.info._ZN3cub18CUB_300001_SM_10006detail6reduce28DeviceReduceSingleTileKernelINS2_10policy_hubIfjN4cuda3std3__44plusIfEEE10Policy1000EN6thrust24THRUST_300001_SM_1000_NS6detail15normal_iteratorINSD_10device_ptrIfEEEEPfjS9_ffNS7_10__identityEEEvT0_T1_T2_T3_T4_T6_ --------------------------
	.section	.nv.info._ZN3cub18CUB_300001_SM_10006detail6reduce28DeviceReduceSingleTileKernelINS2_10policy_hubIfjN4cuda3std3__44plusIfEEE10Policy1000EN6thrust24THRUST_300001_SM_1000_NS6detail15normal_iteratorINSD_10device_ptrIfEEEEPfjS9_ffNS7_10__identityEEEvT0_T1_T2_T3_T4_T6_,"",@"SHT_CUDA_INFO"
	.sectionflags	@""
	.align	4


	//----- nvinfo : EIATTR_CUDA_API_VERSION
	.align		4
        /*0000*/ 	.byte	0x04, 0x37
        /*0002*/ 	.short	(.L_214 - .L_213)
.L_213:
        /*0004*/ 	.word	0x00000082


	//----- nvinfo : EIATTR_KPARAM_INFO
	.align		4
.L_214:
        /*0008*/ 	.byte	0x04, 0x17
        /*000a*/ 	.short	(.L_216 - .L_215)
.L_215:
        /*000c*/ 	.word	0x00000000
        /*0010*/ 	.short	0x0005
        /*0012*/ 	.short	0x001c
        /*0014*/ 	.byte	0x00, 0xf0, 0x05, 0x00


	//----- nvinfo : EIATTR_KPARAM_INFO
	.align		4
.L_216:
        /*0018*/ 	.byte	0x04, 0x17
        /*001a*/ 	.short	(.L_218 - .L_217)
.L_217:
        /*001c*/ 	.word	0x00000000
        /*0020*/ 	.short	0x0004
        /*0022*/ 	.short	0x0018
        /*0024*/ 	.byte	0x00, 0xf0, 0x11, 0x00


	//----- nvinfo : EIATTR_KPARAM_INFO
	.align		4
.L_218:
        /*0028*/ 	.byte	0x04, 0x17
        /*002a*/ 	.short	(.L_220 - .L_219)
.L_219:
        /*002c*/ 	.word	0x00000000
        /*0030*/ 	.short	0x0003
        /*0032*/ 	.short	0x0014
        /*0034*/ 	.byte	0x00, 0xf0, 0x05, 0x00


	//----- nvinfo : EIATTR_KPARAM_INFO
	.align		4
.L_220:
        /*0038*/ 	.byte	0x04, 0x17
        /*003a*/ 	.short	(.L_222 - .L_221)
.L_221:
        /*003c*/ 	.word	0x00000000
        /*0040*/ 	.short	0x0002
        /*0042*/ 	.short	0x0010
        /*0044*/ 	.byte	0x00, 0xf0, 0x11, 0x00


	//----- nvinfo : EIATTR_KPARAM_INFO
	.align		4
.L_222:
        /*0048*/ 	.byte	0x04, 0x17
        /*004a*/ 	.short	(.L_224 - .L_223)
.L_223:
        /*004c*/ 	.word	0x00000000
        /*0050*/ 	.short	0x0001
        /*0052*/ 	.short	0x0008
        /*0054*/ 	.byte	0x00, 0xf5, 0x21, 0x00


	//----- nvinfo : EIATTR_KPARAM_INFO
	.align		4
.L_224:
        /*0058*/ 	.byte	0x04, 0x17
        /*005a*/ 	.short	(.L_226 - .L_225)
.L_225:
        /*005c*/ 	.word	0x00000000
        /*0060*/ 	.short	0x0000
        /*0062*/ 	.short	0x0000
        /*0064*/ 	.byte	0x00, 0xf0, 0x21, 0x00


	//----- nvinfo : EIATTR_SPARSE_MMA_MASK
	.align		4
.L_226:
        /*0068*/ 	.byte	0x03, 0x50
        /*006a*/ 	.short	0x0000


	//----- nvinfo : EIATTR_MAXREG_COUNT
	.align		4
        /*006c*/ 	.byte	0x03, 0x1b
        /*006e*/ 	.short	0x0080


	//----- nvinfo : EIATTR_NUM_BARRIERS
	.align		4
        /*0070*/ 	.byte	0x02, 0x4c
        /*0072*/ 	.byte	0x01
	.zero		1


	//----- nvinfo : EIATTR_MERCURY_ISA_VERSION
	.align		4
        /*0074*/ 	.byte	0x03, 0x5f
        /*0076*/ 	.short	0x0101


	//----- nvinfo : EIATTR_UNUSED_LOAD_BYTE_OFFSET
	.align		4
        /*0078*/ 	.byte	0x04, 0x44
        /*007a*/ 	.short	(.L_228 - .L_227)


	//   ....[0]....
.L_227:
        /*007c*/ 	.word	0x00000b00
        /*0080*/ 	.word	0x0000fff0


	//   ....[1]....
        /*0084*/ 	.word	0x00000f10
        /*0088*/ 	.word	0x0000fff0


	//   ....[2]....
        /*008c*/ 	.word	0x00002270
        /*0090*/ 	.word	0x0000fff0


	//----- nvinfo : EIATTR_COOP_GROUP_MASK_REGIDS
	.align		4
.L_228:
        /*0094*/ 	.byte	0x04, 0x29
        /*0096*/ 	.short	(.L_230 - .L_229)


	//   ....[0]....
.L_229:
        /*0098*/ 	.word	0xffffffff


	//   ....[1]....
        /*009c*/ 	.word	0xffffffff


	//   ....[2]....
        /*00a0*/ 	.word	0xffffffff


	//   ....[3]....
        /*00a4*/ 	.word	0xffffffff


	//   ....[4]....
        /*00a8*/ 	.word	0xffffffff


	//   ....[5]....
        /*00ac*/ 	.word	0xffffffff


	//   ....[6]....
        /*00b0*/ 	.word	0xffffffff


	//   ....[7]....
        /*00b4*/ 	.word	0xffffffff


	//   ....[8]....
        /*00b8*/ 	.word	0xffffffff


	//   ....[9]....
        /*00bc*/ 	.word	0xffffffff


	//   ....[10]....
        /*00c0*/ 	.word	0xffffffff


	//   ....[11]....
        /*00c4*/ 	.word	0xffffffff


	//   ....[12]....
        /*00c8*/ 	.word	0xffffffff


	//   ....[13]....
        /*00cc*/ 	.word	0xffffffff


	//   ....[14]....
        /*00d0*/ 	.word	0xffffffff


	//----- nvinfo : EIATTR_COOP_GROUP_INSTR_OFFSETS
	.align		4
.L_230:
        /*00d4*/ 	.byte	0x04, 0x28
        /*00d6*/ 	.short	(.L_232 - .L_231)


	//   ....[0]....
.L_231:
        /*00d8*/ 	.word	0x00000910


	//   ....[1]....
        /*00dc*/ 	.word	0x00000970


	//   ....[2]....
        /*00e0*/ 	.word	0x000009e0


	//   ....[3]....
        /*00e4*/ 	.word	0x00000a30


	//   ....[4]....
        /*00e8*/ 	.word	0x00000a60


	//   ....[5]....
        /*00ec*/ 	.word	0x00000cb0


	//   ....[6]....
        /*00f0*/ 	.word	0x00000d40


	//   ....[7]....
        /*00f4*/ 	.word	0x00000d80


	//   ....[8]....
        /*00f8*/ 	.word	0x00000dd0


	//   ....[9]....
        /*00fc*/ 	.word	0x00000e10


	//   ....[10]....
        /*0100*/ 	.word	0x00002090


	//   ....[11]....
        /*0104*/ 	.word	0x00002110


	//   ....[12]....
        /*0108*/ 	.word	0x00002160


	//   ....[13]....
        /*010c*/ 	.word	0x000021a0


	//   ....[14]....
        /*0110*/ 	.word	0x000021d0


	//----- nvinfo : EIATTR_VRC_CTA_INIT_COUNT
	.align		4
.L_232:
        /*0114*/ 	.byte	0x02, 0x4a
	.zero		1
	.zero		1


	//----- nvinfo : EIATTR_EXIT_INSTR_OFFSETS
	.align		4
        /*0118*/ 	.byte	0x04, 0x1c
        /*011a*/ 	.short	(.L_234 - .L_233)


	//   ....[0]....
.L_233:
        /*011c*/ 	.word	0x00000080


	//   ....[1]....
        /*0120*/ 	.word	0x000000c0


	//   ....[2]....
        /*0124*/ 	.word	0x000023b0


	//   ....[3]....
        /*0128*/ 	.word	0x00002400


	//----- nvinfo : EIATTR_MAX_THREADS
	.align		4
.L_234:
        /*012c*/ 	.byte	0x04, 0x05
        /*012e*/ 	.short	(.L_236 - .L_235)
.L_235:
        /*0130*/ 	.word	0x00000200
        /*0134*/ 	.word	0x00000001
        /*0138*/ 	.word	0x00000001


	//----- nvinfo : EIATTR_CRS_STACK_SIZE
	.align		4
.L_236:
        /*013c*/ 	.byte	0x04, 0x1e
        /*013e*/ 	.short	(.L_238 - .L_237)
.L_237:
        /*0140*/ 	.word	0x00000000


	//----- nvinfo : EIATTR_CBANK_PARAM_SIZE
	.align		4
.L_238:
        /*0144*/ 	.byte	0x03, 0x19
        /*0146*/ 	.short	0x001d


	//----- nvinfo : EIATTR_PARAM_CBANK
	.align		4
        /*0148*/ 	.byte	0x04, 0x0a
        /*014a*/ 	.short	(.L_240 - .L_239)
	.align		4
.L_239:
        /*014c*/ 	.word	index@(.nv.constant0._ZN3cub18CUB_300001_SM_10006detail6reduce28DeviceReduceSingleTileKernelINS2_10policy_hubIfjN4cuda3std3__44plusIfEEE10Policy1000EN6thrust24THRUST_300001_SM_1000_NS6detail15normal_iteratorINSD_10device_ptrIfEEEEPfjS9_ffNS7_10__identityEEEvT0_T1_T2_T3_T4_T6_)
        /*0150*/ 	.short	0x0380
        /*0152*/ 	.short	0x001d


	//----- nvinfo : EIATTR_SW_WAR
	.align		4
.L_240:
        /*0154*/ 	.byte	0x04, 0x36
        /*0156*/ 	.short	(.L_242 - .L_241)
.L_241:
        /*0158*/ 	.word	0x00000008
.L_242:


//--------------------- .nv.info._ZN3cub18CUB_300001_SM_10006detail6reduce28DeviceReduceSingleTileKernelINS2_10policy_hubIfyN4cuda3std3__44plusIfEEE10Policy1000EPfSC_iS9_ffNS7_10__identityEEEvT0_T1_T2_T3_T4_T6_ --------------------------
	.section	.nv.info._ZN3cub18CUB_300001_SM_10006detail6reduce28DeviceReduceSingleTileKernelINS2_10policy_hubIfyN4cuda3std3__44plusIfEEE10Policy1000EPfSC_iS9_ffNS7_10__identityEEEvT0_T1_T2_T3_T4_T6_,"",@"SHT_CUDA_INFO"
	.sectionflags	@""
	.align	4


	//----- nvinfo : EIATTR_CUDA_API_VERSION
	.align		4
        /*0000*/ 	.byte	0x04, 0x37
        /*0002*/ 	.short	(.L_244 - .L_243)
.L_243:
        /*0004*/ 	.word	0x00000082


	//----- nvinfo : EIATTR_KPARAM_INFO
	.align		4
.L_244:
        /*0008*/ 	.byte	0x04, 0x17
        /*000a*/ 	.short	(.L_246 - .L_245)
.L_245:
        /*000c*/ 	.word	0x00000000
        /*0010*/ 	.short	0x0005
        /*0012*/ 	.short	0x001c
        /*0014*/ 	.byte	0x00, 0xf0, 0x05, 0x00


	//----- nvinfo : EIATTR_KPARAM_INFO
	.align		4
.L_246:
        /*0018*/ 	.byte	0x04, 0x17
        /*001a*/ 	.short	(.L_248 - .L_247)
.L_247:
        /*001c*/ 	.word	0x00000000
        /*0020*/ 	.short	0x0004
        /*0022*/ 	.short	0x0018
        /*0024*/ 	.byte	0x00, 0xf0, 0x11, 0x00


	//----- nvinfo : EIATTR_KPARAM_INFO
	.align		4
.L_248:
        /*0028*/ 	.byte	0x04, 0x17
        /*002a*/ 	.short	(.L_250 - .L_249)
.L_249:
        /*002c*/ 	.word	0x00000000
        /*0030*/ 	.short	0x0003
        /*0032*/ 	.short	0x0014
        /*0034*/ 	.byte	0x00, 0xf0, 0x05, 0x00


	//----- nvinfo : EIATTR_KPARAM_INFO
	.align		4
.L_250:
        /*0038*/ 	.byte	0x04, 0x17
        /*003a*/ 	.short	(.L_252 - .L_251)
.L_251:
        /*003c*/ 	.word	0x00000000
        /*0040*/ 	.short	0x0002
        /*0042*/ 	.short	0x0010
        /*0044*/ 	.byte	0x00, 0xf0, 0x11, 0x00


	//----- nvinfo : EIATTR_KPARAM_INFO
	.align		4
.L_252:
        /*0048*/ 	.byte	0x04, 0x17
        /*004a*/ 	.short	(.L_254 - .L_253)
.L_253:
        /*004c*/ 	.word	0x00000000
        /*0050*/ 	.short	0x0001
        /*0052*/ 	.short	0x0008
        /*0054*/ 	.byte	0x00, 0xf5, 0x21, 0x00


	//----- nvinfo : EIATTR_KPARAM_INFO
	.align		4
.L_254:
        /*0058*/ 	.byte	0x04, 0x17
        /*005a*/ 	.short	(.L_256 - .L_255)
.L_255:
        /*005c*/ 	.word	0x00000000
        /*0060*/ 	.short	0x0000
        /*0062*/ 	.short	0x0000
        /*0064*/ 	.byte	0x00, 0xf5, 0x21, 0x00


	//----- nvinfo : EIATTR_SPARSE_MMA_MASK
	.align		4
.L_256:
        /*0068*/ 	.byte	0x03, 0x50
        /*006a*/ 	.short	0x0000


	//----- nvinfo : EIATTR_MAXREG_COUNT
	.align		4
        /*006c*/ 	.byte	0x03, 0x1b
        /*006e*/ 	.short	0x00ff


	//----- nvinfo : EIATTR_NUM_BARRIERS
	.align		4
        /*0070*/ 	.byte	0x02, 0x4c
        /*0072*/ 	.byte	0x01
	.zero		1


	//----- nvinfo : EIATTR_MERCURY_ISA_VERSION
	.align		4
        /*0074*/ 	.byte	0x03, 0x5f
        /*0076*/ 	.short	0x0101


	//----- nvinfo : EIATTR_COOP_GROUP_MASK_REGIDS
	.align		4
        /*0078*/ 	.byte	0x04, 0x29
        /*007a*/ 	.short	(.L_258 - .L_257)


	//   ....[0]....
.L_257:
        /*007c*/ 	.word	0xffffffff


	//   ....[1]....
        /*0080*/ 	.word	0xffffffff


	//   ....[2]....
        /*0084*/ 	.word	0xffffffff


	//   ....[3]....
        /*0088*/ 	.word	0xffffffff


	//   ....[4]....
        /*008c*/ 	.word	0xffffffff


	//   ....[5]....
        /*0090*/ 	.word	0xffffffff


	//   ....[6]....
        /*0094*/ 	.word	0xffffffff


	//   ....[7]....
        /*0098*/ 	.word	0xffffffff


	//   ....[8]....
        /*009c*/ 	.word	0xffffffff


	//   ....[9]....
        /*00a0*/ 	.word	0xffffffff


	//   ....[10]....
        /*00a4*/ 	.word	0xffffffff


	//   ....[11]....
        /*00a8*/ 	.word	0xffffffff


	//   ....[12]....
        /*00ac*/ 	.word	0xffffffff


	//   ....[13]....
        /*00b0*/ 	.word	0xffffffff


	//   ....[14]....
        /*00b4*/ 	.word	0xffffffff


	//   ....[15]....
        /*00b8*/ 	.word	0xffffffff


	//   ....[16]....
        /*00bc*/ 	.word	0xffffffff


	//   ....[17]....
        /*00c0*/ 	.word	0xffffffff


	//   ....[18]....
        /*00c4*/ 	.word	0xffffffff


	//   ....[19]....
        /*00c8*/ 	.word	0xffffffff


	//   ....[20]....
        /*00cc*/ 	.word	0xffffffff


	//   ....[21]....
        /*00d0*/ 	.word	0xffffffff


	//   ....[22]....
        /*00d4*/ 	.word	0xffffffff


	//   ....[23]....
        /*00d8*/ 	.word	0xffffffff


	//   ....[24]....
        /*00dc*/ 	.word	0xffffffff


	//   ....[25]....
        /*00e0*/ 	.word	0xffffffff


	//   ....[26]....
        /*00e4*/ 	.word	0xffffffff


	//   ....[27]....
        /*00e8*/ 	.word	0xffffffff


	//   ....[28]....
        /*00ec*/ 	.word	0xffffffff


	//   ....[29]....
        /*00f0*/ 	.word	0xffffffff


	//----- nvinfo : EIATTR_COOP_GROUP_INSTR_OFFSETS
	.align		4
.L_258:
        /*00f4*/ 	.byte	0x04, 0x28
        /*00f6*/ 	.short	(.L_260 - .L_259)


	//   ....[0]....
.L_259:
        /*00f8*/ 	.word	0x00000980


	//   ....[1]....
        /*00fc*/ 	.word	0x000009e0


	//   ....[2]....
        /*0100*/ 	.word	0x00000a50


	//   ....[3]....
        /*0104*/ 	.word	0x00000aa0


	//   ....[4]....
        /*0108*/ 	.word	0x00000ad0


	//   ....[5]....
        /*010c*/ 	.word	0x00000c90


	//   ....[6]....
        /*0110*/ 	.word	0x00000d20


	//   ....[7]....
        /*0114*/ 	.word	0x00000d60


	//   ....[8]....
        /*0118*/ 	.word	0x00000db0


	//   ....[9]....
        /*011c*/ 	.word	0x00000df0


	//   ....[10]....
        /*0120*/ 	.word	0x00001c00


	//   ....[11]....
        /*0124*/ 	.word	0x00001c80


	//   ....[12]....
        /*0128*/ 	.word	0x00001cd0


	//   ....[13]....
        /*012c*/ 	.word	0x00001d10


	//   ....[14]....
        /*0130*/ 	.word	0x00001d40


	//   ....[15]....
        /*0134*/ 	.word	0x00002700


	//   ....[16]....
        /*0138*/ 	.word	0x00002760


	//   ....[17]....
        /*013c*/ 	.word	0x000027d0


	//   ....[18]....
        /*0140*/ 	.word	0x00002820


	//   ....[19]....
        /*0144*/ 	.word	0x00002850


	//   ....[20]....
        /*0148*/ 	.word	0x00002a10


	//   ....[21]....
        /*014c*/ 	.word	0x00002a90


	//   ....[22]....
        /*0150*/ 	.word	0x00002ad0


	//   ....[23]....
        /*0154*/ 	.word	0x00002b10


	//   ....[24]....
        /*0158*/ 	.word	0x00002b70


	//   ....[25]....
        /*015c*/ 	.word	0x00003b00


	//   ....[26]....
        /*0160*/ 	.word	0x00003b80


	//   ....[27]....
        /*0164*/ 	.word	0x00003bd0


	//   ....[28]....
        /*0168*/ 	.word	0x00003c10


	//   ....[29]....
        /*016c*/ 	.word	0x00003c40


	//----- nvinfo : EIATTR_VRC_CTA_INIT_COUNT
	.align		4
.L_260:
        /*0170*/ 	.byte	0x02, 0x4a
	.zero		1
	.zero		1


	//----- nvinfo : EIATTR_EXIT_INSTR_OFFSETS
	.align		4
        /*0174*/ 	.byte	0x04, 0x1c
        /*0176*/ 	.short	(.L_262 - .L_261)


	//   ....[0]....
.L_261:
        /*0178*/ 	.word	0x00000080


	//   ....[1]....
        /*017c*/ 	.word	0x000000c0


	//   ....[2]....
        /*0180*/ 	.word	0x00003d90


	//   ....[3]....
        /*0184*/ 	.word	0x00003de0


	//----- nvinfo : EIATTR_MAX_THREADS
	.align		4
.L_262:
        /*0188*/ 	.byte	0x04, 0x05
        /*018a*/ 	.short	(.L_264 - .L_263)
.L_263:
        /*018c*/ 	.word	0x00000100
        /*0190*/ 	.word	0x00000001
        /*0194*/ 	.word	0x00000001


	//----- nvinfo : EIATTR_CRS_STACK_SIZE
	.align		4
.L_264:
        /*0198*/ 	.byte	0x04, 0x1e
        /*019a*/ 	.short	(.L_266 - .L_265)
.L_265:
        /*019c*/ 	.word	0x00000000


	//----- nvinfo : EIATTR_CBANK_PARAM_SIZE
	.align		4
.L_266:
        /*01a0*/ 	.byte	0x03, 0x19
        /*01a2*/ 	.short	0x001d


	//----- nvinfo : EIATTR_PARAM_CBANK
	.align		4
        /*01a4*/ 	.byte	0x04, 0x0a
        /*01a6*/ 	.short	(.L_268 - .L_267)
	.align		4
.L_267:
        /*01a8*/ 	.word	index@(.nv.constant0._ZN3cub18CUB_300001_SM_10006detail6reduce28DeviceReduceSingleTileKernelINS2_10policy_hubIfyN4cuda3std3__44plusIfEEE10Policy1000EPfSC_iS9_ffNS7_10__identityEEEvT0_T1_T2_T3_T4_T6_)
        /*01ac*/ 	.short	0x0380
        /*01ae*/ 	.short	0x001d


	//----- nvinfo : EIATTR_SW_WAR
	.align		4
.L_268:
        /*01b0*/ 	.byte	0x04, 0x36
        /*01b2*/ 	.short	(.L_270 - .L_269)
.L_269:
        /*01b4*/ 	.word	0x00000008
.L_270:


//--------------------- .nv.info._ZN3cub18CUB_300001_SM_10006detail6reduce18DeviceReduceKernelINS2_10policy_hubIfyN4cuda3std3__44plusIfEEE10Policy1000EN6thrust24THRUST_300001_SM_1000_NS6detail15normal_iteratorINSD_10device_ptrIKfEEEEyS9_f11variance_opEEvT0_PT3_T1_NS0_13GridEvenShareISO_EET2_T4_ --------------------------
	.section	.nv.info._ZN3cub18CUB_300001_SM_10006detail6reduce18DeviceReduceKernelINS2_10policy_hubIfyN4cuda3std3__44plusIfEEE10Policy1000EN6thrust24THRUST_300001_SM_1000_NS6detail15normal_iteratorINSD_10device_ptrIKfEEEEyS9_f11variance_opEEvT0_PT3_T1_NS0_13GridEvenShareISO_EET2_T4_,"",@"SHT_CUDA_INFO"
	.sectionflags	@""
	.align	4


	//----- nvinfo : EIATTR_CUDA_API_VERSION
	.align		4
        /*0000*/ 	.byte	0x04, 0x37
        /*0002*/ 	.short	(.L_272 - .L_271)
.L_271:
        /*0004*/ 	.word	0x00000082


	//----- nvinfo : EIATTR_KPARAM_INFO
	.align		4
.L_272:
        /*0008*/ 	.byte	0x04, 0x17
        /*000a*/ 	.short	(.L_274 - .L_273)
.L_273:
        /*000c*/ 	.word	0x00000000
        /*0010*/ 	.short	0x0005
        /*0012*/ 	.short	0x0064
        /*0014*/ 	.byte	0x00, 0xf0, 0x11, 0x00


	//----- nvinfo : EIATTR_KPARAM_INFO
	.align		4
.L_274:
        /*0018*/ 	.byte	0x04, 0x17
        /*001a*/ 	.short	(.L_276 - .L_275)
.L_275:
        /*001c*/ 	.word	0x00000000
        /*0020*/ 	.short	0x0004
        /*0022*/ 	.short	0x0060
        /*0024*/ 	.byte	0x00, 0xf0, 0x05, 0x00


	//----- nvinfo : EIATTR_KPARAM_INFO
	.align		4
.L_276:
        /*0028*/ 	.byte	0x04, 0x17
        /*002a*/ 	.short	(.L_278 - .L_277)
.L_277:
        /*002c*/ 	.word	0x00000000
        /*0030*/ 	.short	0x0003
        /*0032*/ 	.short	0x0018
        /*0034*/ 	.byte	0x00, 0xf0, 0x21, 0x01


	//----- nvinfo : EIATTR_KPARAM_INFO
	.align		4
.L_278:
        /*0038*/ 	.byte	0x04, 0x17
        /*003a*/ 	.short	(.L_280 - .L_279)
.L_279:
        /*003c*/ 	.word	0x00000000
        /*0040*/ 	.short	0x0002
        /*0042*/ 	.short	0x0010
        /*0044*/ 	.byte	0x00, 0xf0, 0x21, 0x00


	//----- nvinfo : EIATTR_KPARAM_INFO
	.align		4
.L_280:
        /*0048*/ 	.byte	0x04, 0x17
        /*004a*/ 	.short	(.L_282 - .L_281)
.L_281:
        /*004c*/ 	.word	0x00000000
        /*0050*/ 	.short	0x0001
        /*0052*/ 	.short	0x0008
        /*0054*/ 	.byte	0x00, 0xf5, 0x21, 0x00


	//----- nvinfo : EIATTR_KPARAM_INFO
	.align		4
.L_282:
        /*0058*/ 	.byte	0x04, 0x17
        /*005a*/ 	.short	(.L_284 - .L_283)
.L_283:
        /*005c*/ 	.word	0x00000000
        /*0060*/ 	.short	0x0000
        /*0062*/ 	.short	0x0000
        /*0064*/ 	.byte	0x00, 0xf0, 0x21, 0x00


	//----- nvinfo : EIATTR_SPARSE_MMA_MASK
	.align		4
.L_284:
        /*0068*/ 	.byte	0x03, 0x50
        /*006a*/ 	.short	0x0000


	//----- nvinfo : EIATTR_MAXREG_COUNT
	.align		4
        /*006c*/ 	.byte	0x03, 0x1b
        /*006e*/ 	.short	0x00ff


	//----- nvinfo : EIATTR_NUM_BARRIERS
	.align		4
        /*0070*/ 	.byte	0x02, 0x4c
        /*0072*/ 	.byte	0x01
	.zero		1


	//----- nvinfo : EIATTR_MERCURY_ISA_VERSION
	.align		4
        /*0074*/ 	.byte	0x03, 0x5f
        /*0076*/ 	.short	0x0101


	//----- nvinfo : EIATTR_COOP_GROUP_MASK_REGIDS
	.align		4
        /*0078*/ 	.byte	0x04, 0x29
        /*007a*/ 	.short	(.L_286 - .L_285)


	//   ....[0]....
.L_285:
        /*007c*/ 	.word	0xffffffff


	//   ....[1]....
        /*0080*/ 	.word	0xffffffff


	//   ....[2]....
        /*0084*/ 	.word	0xffffffff


	//   ....[3]....
        /*0088*/ 	.word	0xffffffff


	//   ....[4]....
        /*008c*/ 	.word	0xffffffff


	//   ....[5]....
        /*0090*/ 	.word	0xffffffff


	//   ....[6]....
        /*0094*/ 	.word	0xffffffff


	//   ....[7]....
        /*0098*/ 	.word	0xffffffff


	//   ....[8]....
        /*009c*/ 	.word	0xffffffff


	//   ....[9]....
        /*00a0*/ 	.word	0xffffffff


	//   ....[10]....
        /*00a4*/ 	.word	0xffffffff


	//   ....[11]....
        /*00a8*/ 	.word	0xffffffff


	//   ....[12]....
        /*00ac*/ 	.word	0xffffffff


	//   ....[13]....
        /*00b0*/ 	.word	0xffffffff


	//   ....[14]....
        /*00b4*/ 	.word	0xffffffff


	//----- nvinfo : EIATTR_COOP_GROUP_INSTR_OFFSETS
	.align		4
.L_286:
        /*00b8*/ 	.byte	0x04, 0x28
        /*00ba*/ 	.short	(.L_288 - .L_287)


	//   ....[0]....
.L_287:
        /*00bc*/ 	.word	0x00000c00


	//   ....[1]....
        /*00c0*/ 	.word	0x00000c60


	//   ....[2]....
        /*00c4*/ 	.word	0x00000cd0


	//   ....[3]....
        /*00c8*/ 	.word	0x00000d20


	//   ....[4]....
        /*00cc*/ 	.word	0x00000d50


	//   ....[5]....
        /*00d0*/ 	.word	0x00000f10


	//   ....[6]....
        /*00d4*/ 	.word	0x00000fa0


	//   ....[7]....
        /*00d8*/ 	.word	0x00000ff0


	//   ....[8]....
        /*00dc*/ 	.word	0x00001030


	//   ....[9]....
        /*00e0*/ 	.word	0x00001070


	//   ....[10]....
        /*00e4*/ 	.word	0x00002720


	//   ....[11]....
        /*00e8*/ 	.word	0x000027a0


	//   ....[12]....
        /*00ec*/ 	.word	0x000027f0


	//   ....[13]....
        /*00f0*/ 	.word	0x00002830


	//   ....[14]....
        /*00f4*/ 	.word	0x00002860


	//----- nvinfo : EIATTR_VRC_CTA_INIT_COUNT
	.align		4
.L_288:
        /*00f8*/ 	.byte	0x02, 0x4a
	.zero		1
	.zero		1


	//----- nvinfo : EIATTR_EXIT_INSTR_OFFSETS
	.align		4
        /*00fc*/ 	.byte	0x04, 0x1c
        /*00fe*/ 	.short	(.L_290 - .L_289)


	//   ....[0]....
.L_289:
        /*0100*/ 	.word	0x000029b0


	//   ....[1]....
        /*0104*/ 	.word	0x00002a10


	//----- nvinfo : EIATTR_MAX_THREADS
	.align		4
.L_290:
        /*0108*/ 	.byte	0x04, 0x05
        /*010a*/ 	.short	(.L_292 - .L_291)
.L_291:
        /*010c*/ 	.word	0x00000100
        /*0110*/ 	.word	0x00000001
        /*0114*/ 	.word	0x00000001


	//----- nvinfo : EIATTR_CRS_STACK_SIZE
	.align		4
.L_292:
        /*0118*/ 	.byte	0x04, 0x1e
        /*011a*/ 	.short	(.L_294 - .L_293)
.L_293:
        /*011c*/ 	.word	0x00000000


	//----- nvinfo : EIATTR_CBANK_PARAM_SIZE
	.align		4
.L_294:
        /*0120*/ 	.byte	0x03, 0x19
        /*0122*/ 	.short	0x0068


	//----- nvinfo : EIATTR_PARAM_CBANK
	.align		4
        /*0124*/ 	.byte	0x04, 0x0a
        /*0126*/ 	.short	(.L_296 - .L_295)
	.align		4
.L_295:
        /*0128*/ 	.word	index@(.nv.constant0._ZN3cub18CUB_300001_SM_10006detail6reduce18DeviceReduceKernelINS2_10policy_hubIfyN4cuda3std3__44plusIfEEE10Policy1000EN6thrust24THRUST_300001_SM_1000_NS6detail15normal_iteratorINSD_10device_ptrIKfEEEEyS9_f11variance_opEEvT0_PT3_T1_NS0_13GridEvenShareISO_EET2_T4_)
        /*012c*/ 	.short	0x0380
        /*012e*/ 	.short	0x0068


	//----- nvinfo : EIATTR_SW_WAR
	.align		4
.L_296:
        /*0130*/ 	.byte	0x04, 0x36
        /*0132*/ 	.short	(.L_298 - .L_297)
.L_297:
        /*0134*/ 	.word	0x00000008
.L_298:


//--------------------- .nv.info._ZN3cub18CUB_300001_SM_10006detail6reduce28DeviceReduceSingleTileKernelINS2_10policy_hubIfyN4cuda3std3__44plusIfEEE10Policy1000EN6thrust24THRUST_300001_SM_1000_NS6detail15normal_iteratorINSD_10device_ptrIKfEEEEPfyS9_ff11variance_opEEvT0_T1_T2_T3_T4_T6_ --------------------------
	.section	.nv.info._ZN3cub18CUB_300001_SM_10006detail6reduce28DeviceReduceSingleTileKernelINS2_10policy_hubIfyN4cuda3std3__44plusIfEEE10Policy1000EN6thrust24THRUST_300001_SM_1000_NS6detail15normal_iteratorINSD_10device_ptrIKfEEEEPfyS9_ff11variance_opEEvT0_T1_T2_T3_T4_T6_,"",@"SHT_CUDA_INFO"
	.sectionflags	@""
	.align	4


	//----- nvinfo : EIATTR_CUDA_API_VERSION
	.align		4
        /*0000*/ 	.byte	0x04, 0x37
        /*0002*/ 	.short	(.L_300 - .L_299)
.L_299:
        /*0004*/ 	.word	0x00000082


	//----- nvinfo : EIATTR_KPARAM_INFO
	.align		4
.L_300:
        /*0008*/ 	.byte	0x04, 0x17
        /*000a*/ 	.short	(.L_302 - .L_301)
.L_301:
        /*000c*/ 	.word	0x00000000
        /*0010*/ 	.short	0x0005
        /*0012*/ 	.short	0x0020
        /*0014*/ 	.byte	0x00, 0xf0, 0x11, 0x00


	//----- nvinfo : EIATTR_KPARAM_INFO
	.align		4
.L_302:
        /*0018*/ 	.byte	0x04, 0x17
        /*001a*/ 	.short	(.L_304 - .L_303)
.L_303:
        /*001c*/ 	.word	0x00000000
        /*0020*/ 	.short	0x0004
        /*0022*/ 	.short	0x001c
        /*0024*/ 	.byte	0x00, 0xf0, 0x11, 0x00


	//----- nvinfo : EIATTR_KPARAM_INFO
	.align		4
.L_304:
        /*0028*/ 	.byte	0x04, 0x17
        /*002a*/ 	.short	(.L_306 - .L_305)
.L_305:
        /*002c*/ 	.word	0x00000000
        /*0030*/ 	.short	0x0003
        /*0032*/ 	.short	0x0018
        /*0034*/ 	.byte	0x00, 0xf0, 0x05, 0x00


	//----- nvinfo : EIATTR_KPARAM_INFO
	.align		4
.L_306:
        /*0038*/ 	.byte	0x04, 0x17
        /*003a*/ 	.short	(.L_308 - .L_307)
.L_307:
        /*003c*/ 	.word	0x00000000
        /*0040*/ 	.short	0x0002
        /*0042*/ 	.short	0x0010
        /*0044*/ 	.byte	0x00, 0xf0, 0x21, 0x00


	//----- nvinfo : EIATTR_KPARAM_INFO
	.align		4
.L_308:
        /*0048*/ 	.byte	0x04, 0x17
        /*004a*/ 	.short	(.L_310 - .L_309)
.L_309:
        /*004c*/ 	.word	0x00000000
        /*0050*/ 	.short	0x0001
        /*0052*/ 	.short	0x0008
        /*0054*/ 	.byte	0x00, 0xf5, 0x21, 0x00


	//----- nvinfo : EIATTR_KPARAM_INFO
	.align		4
.L_310:
        /*0058*/ 	.byte	0x04, 0x17
        /*005a*/ 	.short	(.L_312 - .L_311)
.L_311:
        /*005c*/ 	.word	0x00000000
        /*0060*/ 	.short	0x0000
        /*0062*/ 	.short	0x0000
        /*0064*/ 	.byte	0x00, 0xf0, 0x21, 0x00


	//----- nvinfo : EIATTR_SPARSE_MMA_MASK
	.align		4
.L_312:
        /*0068*/ 	.byte	0x03, 0x50
        /*006a*/ 	.short	0x0000


	//----- nvinfo : EIATTR_MAXREG_COUNT
	.align		4
        /*006c*/ 	.byte	0x03, 0x1b
        /*006e*/ 	.short	0x00ff


	//----- nvinfo : EIATTR_NUM_BARRIERS
	.align		4
        /*0070*/ 	.byte	0x02, 0x4c
        /*0072*/ 	.byte	0x01
	.zero		1


	//----- nvinfo : EIATTR_MERCURY_ISA_VERSION
	.align		4
        /*0074*/ 	.byte	0x03, 0x5f
        /*0076*/ 	.short	0x0101


	//----- nvinfo : EIATTR_COOP_GROUP_MASK_REGIDS
	.align		4
        /*0078*/ 	.byte	0x04, 0x29
        /*007a*/ 	.short	(.L_314 - .L_313)


	//   ....[0]....
.L_313:
        /*007c*/ 	.word	0xffffffff


	//   ....[1]....
        /*0080*/ 	.word	0xffffffff


	//   ....[2]....
        /*0084*/ 	.word	0xffffffff


	//   ....[3]....
        /*0088*/ 	.word	0xffffffff


	//   ....[4]....
        /*008c*/ 	.word	0xffffffff


	//   ....[5]....
        /*0090*/ 	.word	0xffffffff


	//   ....[6]....
        /*0094*/ 	.word	0xffffffff


	//   ....[7]....
        /*0098*/ 	.word	0xffffffff


	//   ....[8]....
        /*009c*/ 	.word	0xffffffff


	//   ....[9]....
        /*00a0*/ 	.word	0xffffffff


	//   ....[10]....
        /*00a4*/ 	.word	0xffffffff


	//   ....[11]....
        /*00a8*/ 	.word	0xffffffff


	//   ....[12]....
        /*00ac*/ 	.word	0xffffffff


	//   ....[13]....
        /*00b0*/ 	.word	0xffffffff


	//   ....[14]....
        /*00b4*/ 	.word	0xffffffff


	//----- nvinfo : EIATTR_COOP_GROUP_INSTR_OFFSETS
	.align		4
.L_314:
        /*00b8*/ 	.byte	0x04, 0x28
        /*00ba*/ 	.short	(.L_316 - .L_315)


	//   ....[0]....
.L_315:
        /*00bc*/ 	.word	0x00000b70


	//   ....[1]....
        /*00c0*/ 	.word	0x00000bd0


	//   ....[2]....
        /*00c4*/ 	.word	0x00000c40


	//   ....[3]....
        /*00c8*/ 	.word	0x00000c90


	//   ....[4]....
        /*00cc*/ 	.word	0x00000cc0


	//   ....[5]....
        /*00d0*/ 	.word	0x00000e80


	//   ....[6]....
        /*00d4*/ 	.word	0x00000f10


	//   ....[7]....
        /*00d8*/ 	.word	0x00000f50


	//   ....[8]....
        /*00dc*/ 	.word	0x00000fa0


	//   ....[9]....
        /*00e0*/ 	.word	0x00000fe0


	//   ....[10]....
        /*00e4*/ 	.word	0x000024e0


	//   ....[11]....
        /*00e8*/ 	.word	0x00002560


	//   ....[12]....
        /*00ec*/ 	.word	0x000025b0


	//   ....[13]....
        /*00f0*/ 	.word	0x000025f0


	//   ....[14]....
        /*00f4*/ 	.word	0x00002620


	//----- nvinfo : EIATTR_VRC_CTA_INIT_COUNT
	.align		4
.L_316:
        /*00f8*/ 	.byte	0x02, 0x4a
	.zero		1
	.zero		1


	//----- nvinfo : EIATTR_EXIT_INSTR_OFFSETS
	.align		4
        /*00fc*/ 	.byte	0x04, 0x1c
        /*00fe*/ 	.short	(.L_318 - .L_317)


	//   ....[0]....
.L_317:
        /*0100*/ 	.word	0x000000a0


	//   ....[1]....
        /*0104*/ 	.word	0x000000e0


	//   ....[2]....
        /*0108*/ 	.word	0x00002760


	//   ....[3]....
        /*010c*/ 	.word	0x000027b0


	//----- nvinfo : EIATTR_MAX_THREADS
	.align		4
.L_318:
        /*0110*/ 	.byte	0x04, 0x05
        /*0112*/ 	.short	(.L_320 - .L_319)
.L_319:
        /*0114*/ 	.word	0x00000100
        /*0118*/ 	.word	0x00000001
        /*011c*/ 	.word	0x00000001


	//----- nvinfo : EIATTR_CRS_STACK_SIZE
	.align		4
.L_320:
        /*0120*/ 	.byte	0x04, 0x1e
        /*0122*/ 	.short	(.L_322 - .L_321)
.L_321:
        /*0124*/ 	.word	0x00000000


	//----- nvinfo : EIATTR_CBANK_PARAM_SIZE
	.align		4
.L_322:
        /*0128*/ 	.byte	0x03, 0x19
        /*012a*/ 	.short	0x0024


	//----- nvinfo : EIATTR_PARAM_CBANK
	.align		4
        /*012c*/ 	.byte	0x04, 0x0a
        /*012e*/ 	.short	(.L_324 - .L_323)
	.align		4
.L_323:
        /*0130*/ 	.word	index@(.nv.constant0._ZN3cub18CUB_300001_SM_10006detail6reduce28DeviceReduceSingleTileKernelINS2_10policy_hubIfyN4cuda3std3__44plusIfEEE10Policy1000EN6thrust24THRUST_300001_SM_1000_NS6detail15normal_iteratorINSD_10device_ptrIKfEEEEPfyS9_ff11variance_opEEvT0_T1_T2_T3_T4_T6_)
        /*0134*/ 	.short	0x0380
        /*0136*/ 	.short	0x0024


	//----- nvinfo : EIATTR_SW_WAR
	.align		4
.L_324:
        /*0138*/ 	.byte	0x04, 0x36
        /*013a*/ 	.short	(.L_326 - .L_325)
.L_325:
        /*013c*/ 	.word	0x00000008
.L_326:


//--------------------- .nv.info._ZN3cub18CUB_300001_SM_10006detail6reduce28DeviceReduceSingleTileKernelINS2_10policy_hubIfjN4cuda3std3__44plusIfEEE10Policy1000EPfSC_iS9_ffNS7_10__identityEEEvT0_T1_T2_T3_T4_T6_ --------------------------
	.section	.nv.info._ZN3cub18CUB_300001_SM_10006detail6reduce28DeviceReduceSingleTileKernelINS2_10policy_hubIfjN4cuda3std3__44plusIfEEE10Policy1000EPfSC_iS9_ffNS7_10__identityEEEvT0_T1_T2_T3_T4_T6_,"",@"SHT_CUDA_INFO"
	.sectionflags	@""
	.align	4


	//----- nvinfo : EIATTR_CUDA_API_VERSION
	.align		4
        /*0000*/ 	.byte	0x04, 0x37
        /*0002*/ 	.short	(.L_328 - .L_327)
.L_327:
        /*0004*/ 	.word	0x00000082


	//----- nvinfo : EIATTR_KPARAM_INFO
	.align		4
.L_328:
        /*0008*/ 	.byte	0x04, 0x17
        /*000a*/ 	.short	(.L_330 - .L_329)
.L_329:
        /*000c*/ 	.word	0x00000000
        /*0010*/ 	.short	0x0005
        /*0012*/ 	.short	0x001c
        /*0014*/ 	.byte	0x00, 0xf0, 0x05, 0x00


	//----- nvinfo : EIATTR_KPARAM_INFO
	.align		4
.L_330:
        /*0018*/ 	.byte	0x04, 0x17
        /*001a*/ 	.short	(.L_332 - .L_331)
.L_331:
        /*001c*/ 	.word	0x00000000
        /*0020*/ 	.short	0x0004
        /*0022*/ 	.short	0x0018
        /*0024*/ 	.byte	0x00, 0xf0, 0x11, 0x00


	//----- nvinfo : EIATTR_KPARAM_INFO
	.align		4
.L_332:
        /*0028*/ 	.byte	0x04, 0x17
        /*002a*/ 	.short	(.L_334 - .L_333)
.L_333:
        /*002c*/ 	.word	0x00000000
        /*0030*/ 	.short	0x0003
        /*0032*/ 	.short	0x0014
        /*0034*/ 	.byte	0x00, 0xf0, 0x05, 0x00


	//----- nvinfo : EIATTR_KPARAM_INFO
	.align		4
.L_334:
        /*0038*/ 	.byte	0x04, 0x17
        /*003a*/ 	.short	(.L_336 - .L_335)
.L_335:
        /*003c*/ 	.word	0x00000000
        /*0040*/ 	.short	0x0002
        /*0042*/ 	.short	0x0010
        /*0044*/ 	.byte	0x00, 0xf0, 0x11, 0x00


	//----- nvinfo : EIATTR_KPARAM_INFO
	.align		4
.L_336:
        /*0048*/ 	.byte	0x04, 0x17
        /*004a*/ 	.short	(.L_338 - .L_337)
.L_337:
        /*004c*/ 	.word	0x00000000
        /*0050*/ 	.short	0x0001
        /*0052*/ 	.short	0x0008
        /*0054*/ 	.byte	0x00, 0xf5, 0x21, 0x00


	//----- nvinfo : EIATTR_KPARAM_INFO
	.align		4
.L_338:
        /*0058*/ 	.byte	0x04, 0x17
        /*005a*/ 	.short	(.L_340 - .L_339)
.L_339:
        /*005c*/ 	.word	0x00000000
        /*0060*/ 	.short	0x0000
        /*0062*/ 	.short	0x0000
        /*0064*/ 	.byte	0x00, 0xf5, 0x21, 0x00


	//----- nvinfo : EIATTR_SPARSE_MMA_MASK
	.align		4
.L_340:
        /*0068*/ 	.byte	0x03, 0x50
        /*006a*/ 	.short	0x0000


	//----- nvinfo : EIATTR_MAXREG_COUNT
	.align		4
        /*006c*/ 	.byte	0x03, 0x1b
        /*006e*/ 	.short	0x0080


	//----- nvinfo : EIATTR_NUM_BARRIERS
	.align		4
        /*0070*/ 	.byte	0x02, 0x4c
        /*0072*/ 	.byte	0x01
	.zero		1


	//----- nvinfo : EIATTR_MERCURY_ISA_VERSION
	.align		4
        /*0074*/ 	.byte	0x03, 0x5f
        /*0076*/ 	.short	0x0101


	//----- nvinfo : EIATTR_UNUSED_LOAD_BYTE_OFFSET
	.align		4
        /*0078*/ 	.byte	0x04, 0x44
        /*007a*/ 	.short	(.L_342 - .L_341)


	//   ....[0]....
.L_341:
        /*007c*/ 	.word	0x00000b70
        /*0080*/ 	.word	0x0000fff0


	//   ....[1]....
        /*0084*/ 	.word	0x00000f80
        /*0088*/ 	.word	0x0000fff0


	//   ....[2]....
        /*008c*/ 	.word	0x00002010
        /*0090*/ 	.word	0x0000fff0


	//   ....[3]....
        /*0094*/ 	.word	0x00002bb0
        /*0098*/ 	.word	0x0000fff0


	//   ....[4]....
        /*009c*/ 	.word	0x00002fc0
        /*00a0*/ 	.word	0x0000fff0


	//   ....[5]....
        /*00a4*/ 	.word	0x00004140
        /*00a8*/ 	.word	0x0000fff0


	//----- nvinfo : EIATTR_COOP_GROUP_MASK_REGIDS
	.align		4
.L_342:
        /*00ac*/ 	.byte	0x04, 0x29
        /*00ae*/ 	.short	(.L_344 - .L_343)


	//   ....[0]....
.L_343:
        /*00b0*/ 	.word	0xffffffff


	//   ....[1]....
        /*00b4*/ 	.word	0xffffffff


	//   ....[2]....
        /*00b8*/ 	.word	0xffffffff


	//   ....[3]....
        /*00bc*/ 	.word	0xffffffff


	//   ....[4]....
        /*00c0*/ 	.word	0xffffffff


	//   ....[5]....
        /*00c4*/ 	.word	0xffffffff


	//   ....[6]....
        /*00c8*/ 	.word	0xffffffff


	//   ....[7]....
        /*00cc*/ 	.word	0xffffffff


	//   ....[8]....
        /*00d0*/ 	.word	0xffffffff


	//   ....[9]....
        /*00d4*/ 	.word	0xffffffff


	//   ....[10]....
        /*00d8*/ 	.word	0xffffffff


	//   ....[11]....
        /*00dc*/ 	.word	0xffffffff


	//   ....[12]....
        /*00e0*/ 	.word	0xffffffff


	//   ....[13]....
        /*00e4*/ 	.word	0xffffffff


	//   ....[14]....
        /*00e8*/ 	.word	0xffffffff


	//   ....[15]....
        /*00ec*/ 	.word	0xffffffff


	//   ....[16]....
        /*00f0*/ 	.word	0xffffffff


	//   ....[17]....
        /*00f4*/ 	.word	0xffffffff


	//   ....[18]....
        /*00f8*/ 	.word	0xffffffff


	//   ....[19]....
        /*00fc*/ 	.word	0xffffffff


	//   ....[20]....
        /*0100*/ 	.word	0xffffffff


	//   ....[21]....
        /*0104*/ 	.word	0xffffffff


	//   ....[22]....
        /*0108*/ 	.word	0xffffffff


	//   ....[23]....
        /*010c*/ 	.word	0xffffffff


	//   ....[24]....
        /*0110*/ 	.word	0xffffffff


	//   ....[25]....
        /*0114*/ 	.word	0xffffffff


	//   ....[26]....
        /*0118*/ 	.word	0xffffffff


	//   ....[27]....
        /*011c*/ 	.word	0xffffffff


	//   ....[28]....
        /*0120*/ 	.word	0xffffffff


	//   ....[29]....
        /*0124*/ 	.word	0xffffffff


	//----- nvinfo : EIATTR_COOP_GROUP_INSTR_OFFSETS
	.align		4
.L_344:
        /*0128*/ 	.byte	0x04, 0x28
        /*012a*/ 	.short	(.L_346 - .L_345)


	//   ....[0]....
.L_345:
        /*012c*/ 	.word	0x00000980


	//   ....[1]....
        /*0130*/ 	.word	0x000009e0


	//   ....[2]....
        /*0134*/ 	.word	0x00000a50


	//   ....[3]....
        /*0138*/ 	.word	0x00000aa0


	//   ....[4]....
        /*013c*/ 	.word	0x00000ad0


	//   ....[5]....
        /*0140*/ 	.word	0x00000d20


	//   ....[6]....
        /*0144*/ 	.word	0x00000db0


	//   ....[7]....
        /*0148*/ 	.word	0x00000df0


	//   ....[8]....
        /*014c*/ 	.word	0x00000e40


	//   ....[9]....
        /*0150*/ 	.word	0x00000e80


	//   ....[10]....
        /*0154*/ 	.word	0x00001e30


	//   ....[11]....
        /*0158*/ 	.word	0x00001eb0


	//   ....[12]....
        /*015c*/ 	.word	0x00001f00


	//   ....[13]....
        /*0160*/ 	.word	0x00001f40


	//   ....[14]....
        /*0164*/ 	.word	0x00001f70


	//   ....[15]....
        /*0168*/ 	.word	0x000029c0


	//   ....[16]....
        /*016c*/ 	.word	0x00002a20


	//   ....[17]....
        /*0170*/ 	.word	0x00002a90


	//   ....[18]....
        /*0174*/ 	.word	0x00002ae0


	//   ....[19]....
        /*0178*/ 	.word	0x00002b10


	//   ....[20]....
        /*017c*/ 	.word	0x00002d60


	//   ....[21]....
        /*0180*/ 	.word	0x00002de0


	//   ....[22]....
        /*0184*/ 	.word	0x00002e20


	//   ....[23]....
        /*0188*/ 	.word	0x00002e60


	//   ....[24]....
        /*018c*/ 	.word	0x00002ec0


	//   ....[25]....
        /*0190*/ 	.word	0x00003f60


	//   ....[26]....
        /*0194*/ 	.word	0x00003fe0


	//   ....[27]....
        /*0198*/ 	.word	0x00004030


	//   ....[28]....
        /*019c*/ 	.word	0x00004070


	//   ....[29]....
        /*01a0*/ 	.word	0x000040a0


	//----- nvinfo : EIATTR_VRC_CTA_INIT_COUNT
	.align		4
.L_346:
        /*01a4*/ 	.byte	0x02, 0x4a
	.zero		1
	.zero		1


	//----- nvinfo : EIATTR_EXIT_INSTR_OFFSETS
	.align		4
        /*01a8*/ 	.byte	0x04, 0x1c
        /*01aa*/ 	.short	(.L_348 - .L_347)


	//   ....[0]....
.L_347:
        /*01ac*/ 	.word	0x00000080


	//   ....[1]....
        /*01b0*/ 	.word	0x000000c0


	//   ....[2]....
        /*01b4*/ 	.word	0x00004280


	//   ....[3]....
        /*01b8*/ 	.word	0x000042d0


	//----- nvinfo : EIATTR_MAX_THREADS
	.align		4
.L_348:
        /*01bc*/ 	.byte	0x04, 0x05
        /*01be*/ 	.short	(.L_350 - .L_349)
.L_349:
        /*01c0*/ 	.word	0x00000200
        /*01c4*/ 	.word	0x00000001
        /*01c8*/ 	.word	0x00000001


	//----- nvinfo : EIATTR_CRS_STACK_SIZE
	.align		4
.L_350:
        /*01cc*/ 	.byte	0x04, 0x1e
        /*01ce*/ 	.short	(.L_352 - .L_351)
.L_351:
        /*01d0*/ 	.word	0x00000000


	//----- nvinfo : EIATTR_CBANK_PARAM_SIZE
	.align		4
.L_352:
        /*01d4*/ 	.byte	0x03, 0x19
        /*01d6*/ 	.short	0x001d


	//----- nvinfo : EIATTR_PARAM_CBANK
	.align		4
        /*01d8*/ 	.byte	0x04, 0x0a
        /*01da*/ 	.short	(.L_354 - .L_353)
	.align		4
.L_353:
        /*01dc*/ 	.word	index@(.nv.constant0._ZN3cub18CUB_300001_SM_10006detail6reduce28DeviceReduceSingleTileKernelINS2_10policy_hubIfjN4cuda3std3__44plusIfEEE10Policy1000EPfSC_iS9_ffNS7_10__identityEEEvT0_T1_T2_T3_T4_T6_)
        /*01e0*/ 	.short	0x0380
        /*01e2*/ 	.short	0x001d


	//----- nvinfo : EIATTR_SW_WAR
	.align		4
.L_354:
        /*01e4*/ 	.byte	0x04, 0x36
        /*01e6*/ 	.short	(.L_356 - .L_355)
.L_355:
        /*01e8*/ 	.word	0x00000008
.L_356:


//--------------------- .nv.info._ZN3cub18CUB_300001_SM_10006detail6reduce18DeviceReduceKernelINS2_10policy_hubIfjN4cuda3std3__44plusIfEEE10Policy1000EN6thrust24THRUST_300001_SM_1000_NS6detail15normal_iteratorINSD_10device_ptrIKfEEEEjS9_f11variance_opEEvT0_PT3_T1_NS0_13GridEvenShareISO_EET2_T4_ --------------------------
	.section	.nv.info._ZN3cub18CUB_300001_SM_10006detail6reduce18DeviceReduceKernelINS2_10policy_hubIfjN4cuda3std3__44plusIfEEE10Policy1000EN6thrust24THRUST_300001_SM_1000_NS6detail15normal_iteratorINSD_10device_ptrIKfEEEEjS9_f11variance_opEEvT0_PT3_T1_NS0_13GridEvenShareISO_EET2_T4_,"",@"SHT_CUDA_INFO"
	.sectionflags	@""
	.align	4


	//----- nvinfo : EIATTR_CUDA_API_VERSION
	.align		4
        /*0000*/ 	.byte	0x04, 0x37
        /*0002*/ 	.short	(.L_358 - .L_357)
.L_357:
        /*0004*/ 	.word	0x00000082


	//----- nvinfo : EIATTR_KPARAM_INFO
	.align		4
.L_358:
        /*0008*/ 	.byte	0x04, 0x17
        /*000a*/ 	.short	(.L_360 - .L_359)
.L_359:
        /*000c*/ 	.word	0x00000000
        /*0010*/ 	.short	0x0005
        /*0012*/ 	.short	0x0040
        /*0014*/ 	.byte	0x00, 0xf0, 0x11, 0x00


	//----- nvinfo : EIATTR_KPARAM_INFO
	.align		4
.L_360:
        /*0018*/ 	.byte	0x04, 0x17
        /*001a*/ 	.short	(.L_362 - .L_361)
.L_361:
        /*001c*/ 	.word	0x00000000
        /*0020*/ 	.short	0x0004
        /*0022*/ 	.short	0x003c
        /*0024*/ 	.byte	0x00, 0xf0, 0x05, 0x00


	//----- nvinfo : EIATTR_KPARAM_INFO
	.align		4
.L_362:
        /*0028*/ 	.byte	0x04, 0x17
        /*002a*/ 	.short	(.L_364 - .L_363)
.L_363:
        /*002c*/ 	.word	0x00000000
        /*0030*/ 	.short	0x0003
        /*0032*/ 	.short	0x0014
        /*0034*/ 	.byte	0x00, 0xf0, 0xa1, 0x00


	//----- nvinfo : EIATTR_KPARAM_INFO
	.align		4
.L_364:
        /*0038*/ 	.byte	0x04, 0x17
        /*003a*/ 	.short	(.L_366 - .L_365)
.L_365:
        /*003c*/ 	.word	0x00000000
        /*0040*/ 	.short	0x0002
        /*0042*/ 	.short	0x0010
        /*0044*/ 	.byte	0x00, 0xf0, 0x11, 0x00


	//----- nvinfo : EIATTR_KPARAM_INFO
	.align		4
.L_366:
        /*0048*/ 	.byte	0x04, 0x17
        /*004a*/ 	.short	(.L_368 - .L_367)
.L_367:
        /*004c*/ 	.word	0x00000000
        /*0050*/ 	.short	0x0001
        /*0052*/ 	.short	0x0008
        /*0054*/ 	.byte	0x00, 0xf5, 0x21, 0x00


	//----- nvinfo : EIATTR_KPARAM_INFO
	.align		4
.L_368:
        /*0058*/ 	.byte	0x04, 0x17
        /*005a*/ 	.short	(.L_370 - .L_369)
.L_369:
        /*005c*/ 	.word	0x00000000
        /*0060*/ 	.short	0x0000
        /*0062*/ 	.short	0x0000
        /*0064*/ 	.byte	0x00, 0xf0, 0x21, 0x00


	//----- nvinfo : EIATTR_SPARSE_MMA_MASK
	.align		4
.L_370:
        /*0068*/ 	.byte	0x03, 0x50
        /*006a*/ 	.short	0x0000


	//----- nvinfo : EIATTR_MAXREG_COUNT
	.align		4
        /*006c*/ 	.byte	0x03, 0x1b
        /*006e*/ 	.short	0x0080


	//----- nvinfo : EIATTR_NUM_BARRIERS
	.align		4
        /*0070*/ 	.byte	0x02, 0x4c
        /*0072*/ 	.byte	0x01
	.zero		1


	//----- nvinfo : EIATTR_MERCURY_ISA_VERSION
	.align		4
        /*0074*/ 	.byte	0x03, 0x5f
        /*0076*/ 	.short	0x0101


	//----- nvinfo : EIATTR_UNUSED_LOAD_BYTE_OFFSET
	.align		4
        /*0078*/ 	.byte	0x04, 0x44
        /*007a*/ 	.short	(.L_372 - .L_371)


	//   ....[0]....
.L_371:
        /*007c*/ 	.word	0x00001080
        /*0080*/ 	.word	0x0000fff0


	//   ....[1]....
        /*0084*/ 	.word	0x000014d0
        /*0088*/ 	.word	0x0000fff0


	//   ....[2]....
        /*008c*/ 	.word	0x00002f40
        /*0090*/ 	.word	0x0000fff0


	//----- nvinfo : EIATTR_COOP_GROUP_MASK_REGIDS
	.align		4
.L_372:
        /*0094*/ 	.byte	0x04, 0x29
        /*0096*/ 	.short	(.L_374 - .L_373)


	//   ....[0]....
.L_373:
        /*0098*/ 	.word	0xffffffff


	//   ....[1]....
        /*009c*/ 	.word	0xffffffff


	//   ....[2]....
        /*00a0*/ 	.word	0xffffffff


	//   ....[3]....
        /*00a4*/ 	.word	0xffffffff


	//   ....[4]....
        /*00a8*/ 	.word	0xffffffff


	//   ....[5]....
        /*00ac*/ 	.word	0xffffffff


	//   ....[6]....
        /*00b0*/ 	.word	0xffffffff


	//   ....[7]....
        /*00b4*/ 	.word	0xffffffff


	//   ....[8]....
        /*00b8*/ 	.word	0xffffffff


	//   ....[9]....
        /*00bc*/ 	.word	0xffffffff


	//   ....[10]....
        /*00c0*/ 	.word	0xffffffff


	//   ....[11]....
        /*00c4*/ 	.word	0xffffffff


	//   ....[12]....
        /*00c8*/ 	.word	0xffffffff


	//   ....[13]....
        /*00cc*/ 	.word	0xffffffff


	//   ....[14]....
        /*00d0*/ 	.word	0xffffffff


	//----- nvinfo : EIATTR_COOP_GROUP_INSTR_OFFSETS
	.align		4
.L_374:
        /*00d4*/ 	.byte	0x04, 0x28
        /*00d6*/ 	.short	(.L_376 - .L_375)


	//   ....[0]....
.L_375:
        /*00d8*/ 	.word	0x00000e90


	//   ....[1]....
        /*00dc*/ 	.word	0x00000ef0


	//   ....[2]....
        /*00e0*/ 	.word	0x00000f60


	//   ....[3]....
        /*00e4*/ 	.word	0x00000fb0


	//   ....[4]....
        /*00e8*/ 	.word	0x00000fe0


	//   ....[5]....
        /*00ec*/ 	.word	0x00001230


	//   ....[6]....
        /*00f0*/ 	.word	0x000012c0


	//   ....[7]....
        /*00f4*/ 	.word	0x00001300


	//   ....[8]....
        /*00f8*/ 	.word	0x00001350


	//   ....[9]....
        /*00fc*/ 	.word	0x00001390


	//   ....[10]....
        /*0100*/ 	.word	0x00002d60


	//   ....[11]....
        /*0104*/ 	.word	0x00002de0


	//   ....[12]....
        /*0108*/ 	.word	0x00002e30


	//   ....[13]....
        /*010c*/ 	.word	0x00002e70


	//   ....[14]....
        /*0110*/ 	.word	0x00002ea0


	//----- nvinfo : EIATTR_VRC_CTA_INIT_COUNT
	.align		4
.L_376:
        /*0114*/ 	.byte	0x02, 0x4a
	.zero		1
	.zero		1


	//----- nvinfo : EIATTR_EXIT_INSTR_OFFSETS
	.align		4
        /*0118*/ 	.byte	0x04, 0x1c
        /*011a*/ 	.short	(.L_378 - .L_377)


	//   ....[0]....
.L_377:
        /*011c*/ 	.word	0x00003080


	//   ....[1]....
        /*0120*/ 	.word	0x000030e0


	//----- nvinfo : EIATTR_MAX_THREADS
	.align		4
.L_378:
        /*0124*/ 	.byte	0x04, 0x05
        /*0126*/ 	.short	(.L_380 - .L_379)
.L_379:
        /*0128*/ 	.word	0x00000200
        /*012c*/ 	.word	0x00000001
        /*0130*/ 	.word	0x00000001


	//----- nvinfo : EIATTR_CRS_STACK_SIZE
	.align		4
.L_380:
        /*0134*/ 	.byte	0x04, 0x1e
        /*0136*/ 	.short	(.L_382 - .L_381)
.L_381:
        /*0138*/ 	.word	0x00000000


	//----- nvinfo : EIATTR_CBANK_PARAM_SIZE
	.align		4
.L_382:
        /*013c*/ 	.byte	0x03, 0x19
        /*013e*/ 	.short	0x0044


	//----- nvinfo : EIATTR_PARAM_CBANK
	.align		4
        /*0140*/ 	.byte	0x04, 0x0a
        /*0142*/ 	.short	(.L_384 - .L_383)
	.align		4
.L_383:
        /*0144*/ 	.word	index@(.nv.constant0._ZN3cub18CUB_300001_SM_10006detail6reduce18DeviceReduceKernelINS2_10policy_hubIfjN4cuda3std3__44plusIfEEE10Policy1000EN6thrust24THRUST_300001_SM_1000_NS6detail15normal_iteratorINSD_10device_ptrIKfEEEEjS9_f11variance_opEEvT0_PT3_T1_NS0_13GridEvenShareISO_EET2_T4_)
        /*0148*/ 	.short	0x0380
        /*014a*/ 	.short	0x0044


	//----- nvinfo : EIATTR_SW_WAR
	.align		4
.L_384:
        /*014c*/ 	.byte	0x04, 0x36
        /*014e*/ 	.short	(.L_386 - .L_385)
.L_385:
        /*0150*/ 	.word	0x00000008
.L_386:


//--------------------- .nv.info._ZN3cub18CUB_300001_SM_10006detail6reduce28DeviceReduceSingleTileKernelINS2_10policy_hubIfjN4cuda3std3__44plusIfEEE10Policy1000EN6thrust24THRUST_300001_SM_1000_NS6detail15normal_iteratorINSD_10device_ptrIKfEEEEPfjS9_ff11variance_opEEvT0_T1_T2_T3_T4_T6_ --------------------------
	.section	.nv.info._ZN3cub18CUB_300001_SM_10006detail6reduce28DeviceReduceSingleTileKernelINS2_10policy_hubIfjN4cuda3std3__44plusIfEEE10Policy1000EN6thrust24THRUST_300001_SM_1000_NS6detail15normal_iteratorINSD_10device_ptrIKfEEEEPfjS9_ff11variance_opEEvT0_T1_T2_T3_T4_T6_,"",@"SHT_CUDA_INFO"
	.sectionflags	@""
	.align	4


	//----- nvinfo : EIATTR_CUDA_API_VERSION
	.align		4
        /*0000*/ 	.byte	0x04, 0x37
        /*0002*/ 	.short	(.L_388 - .L_387)
.L_387:
        /*0004*/ 	.word	0x00000082


	//----- nvinfo : EIATTR_KPARAM_INFO
	.align		4
.L_388:
        /*0008*/ 	.byte	0x04, 0x17
        /*000a*/ 	.short	(.L_390 - .L_389)
.L_389:
        /*000c*/ 	.word	0x00000000
        /*0010*/ 	.short	0x0005
        /*0012*/ 	.short	0x001c
        /*0014*/ 	.byte	0x00, 0xf0, 0x11, 0x00


	//----- nvinfo : EIATTR_KPARAM_INFO
	.align		4
.L_390:
        /*0018*/ 	.byte	0x04, 0x17
        /*001a*/ 	.short	(.L_392 - .L_391)
.L_391:
        /*001c*/ 	.word	0x00000000
        /*0020*/ 	.short	0x0004
        /*0022*/ 	.short	0x0018
        /*0024*/ 	.byte	0x00, 0xf0, 0x11, 0x00


	//----- nvinfo : EIATTR_KPARAM_INFO
	.align		4
.L_392:
        /*0028*/ 	.byte	0x04, 0x17
        /*002a*/ 	.short	(.L_394 - .L_393)
.L_393:
        /*002c*/ 	.word	0x00000000
        /*0030*/ 	.short	0x0003
        /*0032*/ 	.short	0x0014
        /*0034*/ 	.byte	0x00, 0xf0, 0x05, 0x00


	//----- nvinfo : EIATTR_KPARAM_INFO
	.align		4
.L_394:
        /*0038*/ 	.byte	0x04, 0x17
        /*003a*/ 	.short	(.L_396 - .L_395)
.L_395:
        /*003c*/ 	.word	0x00000000
        /*0040*/ 	.short	0x0002
        /*0042*/ 	.short	0x0010
        /*0044*/ 	.byte	0x00, 0xf0, 0x11, 0x00


	//----- nvinfo : EIATTR_KPARAM_INFO
	.align		4
.L_396:
        /*0048*/ 	.byte	0x04, 0x17
        /*004a*/ 	.short	(.L_398 - .L_397)
.L_397:
        /*004c*/ 	.word	0x00000000
        /*0050*/ 	.short	0x0001
        /*0052*/ 	.short	0x0008
        /*0054*/ 	.byte	0x00, 0xf5, 0x21, 0x00


	//----- nvinfo : EIATTR_KPARAM_INFO
	.align		4
.L_398:
        /*0058*/ 	.byte	0x04, 0x17
        /*005a*/ 	.short	(.L_400 - .L_399)
.L_399:
        /*005c*/ 	.word	0x00000000
        /*0060*/ 	.short	0x0000
        /*0062*/ 	.short	0x0000
        /*0064*/ 	.byte	0x00, 0xf0, 0x21, 0x00


	//----- nvinfo : EIATTR_SPARSE_MMA_MASK
	.align		4
.L_400:
        /*0068*/ 	.byte	0x03, 0x50
        /*006a*/ 	.short	0x0000


	//----- nvinfo : EIATTR_MAXREG_COUNT
	.align		4
        /*006c*/ 	.byte	0x03, 0x1b
        /*006e*/ 	.short	0x0080


	//----- nvinfo : EIATTR_NUM_BARRIERS
	.align		4
        /*0070*/ 	.byte	0x02, 0x4c
        /*0072*/ 	.byte	0x01
	.zero		1


	//----- nvinfo : EIATTR_MERCURY_ISA_VERSION
	.align		4
        /*0074*/ 	.byte	0x03, 0x5f
        /*0076*/ 	.short	0x0101


	//----- nvinfo : EIATTR_UNUSED_LOAD_BYTE_OFFSET
	.align		4
        /*0078*/ 	.byte	0x04, 0x44
        /*007a*/ 	.short	(.L_402 - .L_401)


	//   ....[0]....
.L_401:
        /*007c*/ 	.word	0x00000d40
        /*0080*/ 	.word	0x0000fff0


	//   ....[1]....
        /*0084*/ 	.word	0x00001150
        /*0088*/ 	.word	0x0000fff0


	//   ....[2]....
        /*008c*/ 	.word	0x000029a0
        /*0090*/ 	.word	0x0000fff0


	//----- nvinfo : EIATTR_COOP_GROUP_MASK_REGIDS
	.align		4
.L_402:
        /*0094*/ 	.byte	0x04, 0x29
        /*0096*/ 	.short	(.L_404 - .L_403)


	//   ....[0]....
.L_403:
        /*0098*/ 	.word	0xffffffff


	//   ....[1]....
        /*009c*/ 	.word	0xffffffff


	//   ....[2]....
        /*00a0*/ 	.word	0xffffffff


	//   ....[3]....
        /*00a4*/ 	.word	0xffffffff


	//   ....[4]....
        /*00a8*/ 	.word	0xffffffff


	//   ....[5]....
        /*00ac*/ 	.word	0xffffffff


	//   ....[6]....
        /*00b0*/ 	.word	0xffffffff


	//   ....[7]....
        /*00b4*/ 	.word	0xffffffff


	//   ....[8]....
        /*00b8*/ 	.word	0xffffffff


	//   ....[9]....
        /*00bc*/ 	.word	0xffffffff


	//   ....[10]....
        /*00c0*/ 	.word	0xffffffff


	//   ....[11]....
        /*00c4*/ 	.word	0xffffffff


	//   ....[12]....
        /*00c8*/ 	.word	0xffffffff


	//   ....[13]....
        /*00cc*/ 	.word	0xffffffff


	//   ....[14]....
        /*00d0*/ 	.word	0xffffffff


	//----- nvinfo : EIATTR_COOP_GROUP_INSTR_OFFSETS
	.align		4
.L_404:
        /*00d4*/ 	.byte	0x04, 0x28
        /*00d6*/ 	.short	(.L_406 - .L_405)


	//   ....[0]....
.L_405:
        /*00d8*/ 	.word	0x00000b50


	//   ....[1]....
        /*00dc*/ 	.word	0x00000bb0


	//   ....[2]....
        /*00e0*/ 	.word	0x00000c20


	//   ....[3]....
        /*00e4*/ 	.word	0x00000c70


	//   ....[4]....
        /*00e8*/ 	.word	0x00000ca0


	//   ....[5]....
        /*00ec*/ 	.word	0x00000ef0


	//   ....[6]....
        /*00f0*/ 	.word	0x00000f80


	//   ....[7]....
        /*00f4*/ 	.word	0x00000fc0


	//   ....[8]....
        /*00f8*/ 	.word	0x00001010


	//   ....[9]....
        /*00fc*/ 	.word	0x00001050


	//   ....[10]....
        /*0100*/ 	.word	0x000027c0


	//   ....[11]....
        /*0104*/ 	.word	0x00002840


	//   ....[12]....
        /*0108*/ 	.word	0x00002890


	//   ....[13]....
        /*010c*/ 	.word	0x000028d0


	//   ....[14]....
        /*0110*/ 	.word	0x00002900


	//----- nvinfo : EIATTR_VRC_CTA_INIT_COUNT
	.align		4
.L_406:
        /*0114*/ 	.byte	0x02, 0x4a
	.zero		1
	.zero		1


	//----- nvinfo : EIATTR_EXIT_INSTR_OFFSETS
	.align		4
        /*0118*/ 	.byte	0x04, 0x1c
        /*011a*/ 	.short	(.L_408 - .L_407)


	//   ....[0]....
.L_407:
        /*011c*/ 	.word	0x00000080


	//   ....[1]....
        /*0120*/ 	.word	0x000000c0


	//   ....[2]....
        /*0124*/ 	.word	0x00002ae0


	//   ....[3]....
        /*0128*/ 	.word	0x00002b30


	//----- nvinfo : EIATTR_MAX_THREADS
	.align		4
.L_408:
        /*012c*/ 	.byte	0x04, 0x05
        /*012e*/ 	.short	(.L_410 - .L_409)
.L_409:
        /*0130*/ 	.word	0x00000200
        /*0134*/ 	.word	0x00000001
        /*0138*/ 	.word	0x00000001


	//----- nvinfo : EIATTR_CRS_STACK_SIZE
	.align		4
.L_410:
        /*013c*/ 	.byte	0x04, 0x1e
        /*013e*/ 	.short	(.L_412 - .L_411)
.L_411:
        /*0140*/ 	.word	0x00000000


	//----- nvinfo : EIATTR_CBANK_PARAM_SIZE
	.align		4
.L_412:
        /*0144*/ 	.byte	0x03, 0x19
        /*0146*/ 	.short	0x0020


	//----- nvinfo : EIATTR_PARAM_CBANK
	.align		4
        /*0148*/ 	.byte	0x04, 0x0a
        /*014a*/ 	.short	(.L_414 - .L_413)
	.align		4
.L_413:
        /*014c*/ 	.word	index@(.nv.constant0._ZN3cub18CUB_300001_SM_10006detail6reduce28DeviceReduceSingleTileKernelINS2_10policy_hubIfjN4cuda3std3__44plusIfEEE10Policy1000EN6thrust24THRUST_300001_SM_1000_NS6detail15normal_iteratorINSD_10device_ptrIKfEEEEPfjS9_ff11variance_opEEvT0_T1_T2_T3_T4_T6_)
        /*0150*/ 	.short	0x0380
        /*0152*/ 	.short	0x0020


	//----- nvinfo : EIATTR_SW_WAR
	.align		4
.L_414:
        /*0154*/ 	.byte	0x04, 0x36
        /*0156*/ 	.short	(.L_416 - .L_415)
.L_415:
        /*0158*/ 	.word	0x00000008
.L_416:


//--------------------- .nv.info._ZN3cub18CUB_300001_SM_10006detail9transform16transform_kernelINS2_10policy_hubILb1EN4cuda3std3__45tupleIJN6thrust24THRUST_300001_SM_1000_NS6detail15normal_iteratorINSA_10device_ptrIKfEEEEEEEE10policy1000El11variance_opNSC_INSD_IfEEEEJPSE_EEEvT0_iT1_T2_DpNS2_10kernel_argIT3_EE --------------------------
	.section	.nv.info._ZN3cub18CUB_300001_SM_10006detail9transform16transform_kernelINS2_10policy_hubILb1EN4cuda3std3__45tupleIJN6thrust24THRUST_300001_SM_1000_NS6detail15normal_iteratorINSA_10device_ptrIKfEEEEEEEE10policy1000El11variance_opNSC_INSD_IfEEEEJPSE_EEEvT0_iT1_T2_DpNS2_10kernel_argIT3_EE,"",@"SHT_CUDA_INFO"
	.sectionflags	@""
	.align	4


	//----- nvinfo : EIATTR_CUDA_API_VERSION
	.align		4
        /*0000*/ 	.byte	0x04, 0x37
        /*0002*/ 	.short	(.L_418 - .L_417)
.L_417:
        /*0004*/ 	.word	0x00000082


	//----- nvinfo : EIATTR_KPARAM_INFO
	.align		4
.L_418:
        /*0008*/ 	.byte	0x04, 0x17
        /*000a*/ 	.short	(.L_420 - .L_419)
.L_419:
        /*000c*/ 	.word	0x00000000
        /*0010*/ 	.short	0x0004
        /*0012*/ 	.short	0x0018
        /*0014*/ 	.byte	0x00, 0xf0, 0x41, 0x00


	//----- nvinfo : EIATTR_KPARAM_INFO
	.align		4
.L_420:
        /*0018*/ 	.byte	0x04, 0x17
        /*001a*/ 	.short	(.L_422 - .L_421)
.L_421:
        /*001c*/ 	.word	0x00000000
        /*0020*/ 	.short	0x0003
        /*0022*/ 	.short	0x0010
        /*0024*/ 	.byte	0x00, 0xf0, 0x21, 0x00


	//----- nvinfo : EIATTR_KPARAM_INFO
	.align		4
.L_422:
        /*0028*/ 	.byte	0x04, 0x17
        /*002a*/ 	.short	(.L_424 - .L_423)
.L_423:
        /*002c*/ 	.word	0x00000000
        /*0030*/ 	.short	0x0002
        /*0032*/ 	.short	0x000c
        /*0034*/ 	.byte	0x00, 0xf0, 0x11, 0x00


	//----- nvinfo : EIATTR_KPARAM_INFO
	.align		4
.L_424:
        /*0038*/ 	.byte	0x04, 0x17
        /*003a*/ 	.short	(.L_426 - .L_425)
.L_425:
        /*003c*/ 	.word	0x00000000
        /*0040*/ 	.short	0x0001
        /*0042*/ 	.short	0x0008
        /*0044*/ 	.byte	0x00, 0xf0, 0x11, 0x00


	//----- nvinfo : EIATTR_KPARAM_INFO
	.align		4
.L_426:
        /*0048*/ 	.byte	0x04, 0x17
        /*004a*/ 	.short	(.L_428 - .L_427)
.L_427:
        /*004c*/ 	.word	0x00000000
        /*0050*/ 	.short	0x0000
        /*0052*/ 	.short	0x0000
        /*0054*/ 	.byte	0x00, 0xf0, 0x21, 0x00


	//----- nvinfo : EIATTR_SPARSE_MMA_MASK
	.align		4
.L_428:
        /*0058*/ 	.byte	0x03, 0x50
        /*005a*/ 	.short	0x0000


	//----- nvinfo : EIATTR_MAXREG_COUNT
	.align		4
        /*005c*/ 	.byte	0x03, 0x1b
        /*005e*/ 	.short	0x00ff


	//----- nvinfo : EIATTR_MERCURY_ISA_VERSION
	.align		4
        /*0060*/ 	.byte	0x03, 0x5f
        /*0062*/ 	.short	0x0101


	//----- nvinfo : EIATTR_VRC_CTA_INIT_COUNT
	.align		4
        /*0064*/ 	.byte	0x02, 0x4a
	.zero		1
	.zero		1


	//----- nvinfo : EIATTR_EXIT_INSTR_OFFSETS
	.align		4
        /*0068*/ 	.byte	0x04, 0x1c
        /*006a*/ 	.short	(.L_430 - .L_429)


	//   ....[0]....
.L_429:
        /*006c*/ 	.word	0x000002a0


	//   ....[1]....
        /*0070*/ 	.word	0x00000b10


	//   ....[2]....
        /*0074*/ 	.word	0x00000dc0


	//   ....[3]....
        /*0078*/ 	.word	0x00000f40


	//   ....[4]....
        /*007c*/ 	.word	0x00000f70


	//   ....[5]....
        /*0080*/ 	.word	0x00000ff0


	//   ....[6]....
        /*0084*/ 	.word	0x00001010


	//   ....[7]....
        /*0088*/ 	.word	0x000015e0


	//   ....[8]....
        /*008c*/ 	.word	0x00001880


	//   ....[9]....
        /*0090*/ 	.word	0x00001a20


	//   ....[10]....
        /*0094*/ 	.word	0x00001ae0


	//----- nvinfo : EIATTR_MAX_THREADS
	.align		4
.L_430:
        /*0098*/ 	.byte	0x04, 0x05
        /*009a*/ 	.short	(.L_432 - .L_431)
.L_431:
        /*009c*/ 	.word	0x00000080
        /*00a0*/ 	.word	0x00000001
        /*00a4*/ 	.word	0x00000001


	//----- nvinfo : EIATTR_CRS_STACK_SIZE
	.align		4
.L_432:
        /*00a8*/ 	.byte	0x04, 0x1e
        /*00aa*/ 	.short	(.L_434 - .L_433)
.L_433:
        /*00ac*/ 	.word	0x00000000


	//----- nvinfo : EIATTR_CBANK_PARAM_SIZE
	.align		4
.L_434:
        /*00b0*/ 	.byte	0x03, 0x19
        /*00b2*/ 	.short	0x0028


	//----- nvinfo : EIATTR_PARAM_CBANK
	.align		4
        /*00b4*/ 	.byte	0x04, 0x0a
        /*00b6*/ 	.short	(.L_436 - .L_435)
	.align		4
.L_435:
        /*00b8*/ 	.word	index@(.nv.constant0._ZN3cub18CUB_300001_SM_10006detail9transform16transform_kernelINS2_10policy_hubILb1EN4cuda3std3__45tupleIJN6thrust24THRUST_300001_SM_1000_NS6detail15normal_iteratorINSA_10device_ptrIKfEEEEEEEE10policy1000El11variance_opNSC_INSD_IfEEEEJPSE_EEEvT0_iT1_T2_DpNS2_10kernel_argIT3_EE)
        /*00bc*/ 	.short	0x0380
        /*00be*/ 	.short	0x0028


	//----- nvinfo : EIATTR_SW_WAR
	.align		4
.L_436:
        /*00c0*/ 	.byte	0x04, 0x36
        /*00c2*/ 	.short	(.L_438 - .L_437)
.L_437:
        /*00c4*/ 	.word	0x00000008
.L_438:


//--------------------- .nv.info._ZN3cub18CUB_300001_SM_10006detail9transform16transform_kernelINS2_10policy_hubILb1EN4cuda3std3__45tupleIJN6thrust24THRUST_300001_SM_1000_NS6detail15normal_iteratorINSA_10device_ptrIKfEEEEEEEE10policy1000Ei11variance_opNSC_INSD_IfEEEEJPSE_EEEvT0_iT1_T2_DpNS2_10kernel_argIT3_EE --------------------------
	.section	.nv.info._ZN3cub18CUB_300001_SM_10006detail9transform16transform_kernelINS2_10policy_hubILb1EN4cuda3std3__45tupleIJN6thrust24THRUST_300001_SM_1000_NS6detail15normal_iteratorINSA_10device_ptrIKfEEEEEEEE10policy1000Ei11variance_opNSC_INSD_IfEEEEJPSE_EEEvT0_iT1_T2_DpNS2_10kernel_argIT3_EE,"",@"SHT_CUDA_INFO"
	.sectionflags	@""
	.align	4


	//----- nvinfo : EIATTR_CUDA_API_VERSION
	.align		4
        /*0000*/ 	.byte	0x04, 0x37
        /*0002*/ 	.short	(.L_440 - .L_439)
.L_439:
        /*0004*/ 	.word	0x00000082


	//----- nvinfo : EIATTR_KPARAM_INFO
	.align		4
.L_440:
        /*0008*/ 	.byte	0x04, 0x17
        /*000a*/ 	.short	(.L_442 - .L_441)
.L_441:
        /*000c*/ 	.word	0x00000000
        /*0010*/ 	.short	0x0004
        /*0012*/ 	.short	0x0018
        /*0014*/ 	.byte	0x00, 0xf0, 0x41, 0x00


	//----- nvinfo : EIATTR_KPARAM_INFO
	.align		4
.L_442:
        /*0018*/ 	.byte	0x04, 0x17
        /*001a*/ 	.short	(.L_444 - .L_443)
.L_443:
        /*001c*/ 	.word	0x00000000
        /*0020*/ 	.short	0x0003
        /*0022*/ 	.short	0x0010
        /*0024*/ 	.byte	0x00, 0xf0, 0x21, 0x00


	//----- nvinfo : EIATTR_KPARAM_INFO
	.align		4
.L_444:
        /*0028*/ 	.byte	0x04, 0x17
        /*002a*/ 	.short	(.L_446 - .L_445)
.L_445:
        /*002c*/ 	.word	0x00000000
        /*0030*/ 	.short	0x0002
        /*0032*/ 	.short	0x0008
        /*0034*/ 	.byte	0x00, 0xf0, 0x11, 0x00


	//----- nvinfo : EIATTR_KPARAM_INFO
	.align		4
.L_446:
        /*0038*/ 	.byte	0x04, 0x17
        /*003a*/ 	.short	(.L_448 - .L_447)
.L_447:
        /*003c*/ 	.word	0x00000000
        /*0040*/ 	.short	0x0001
        /*0042*/ 	.short	0x0004
        /*0044*/ 	.byte	0x00, 0xf0, 0x11, 0x00


	//----- nvinfo : EIATTR_KPARAM_INFO
	.align		4
.L_448:
        /*0048*/ 	.byte	0x04, 0x17
        /*004a*/ 	.short	(.L_450 - .L_449)
.L_449:
        /*004c*/ 	.word	0x00000000
        /*0050*/ 	.short	0x0000
        /*0052*/ 	.short	0x0000
        /*0054*/ 	.byte	0x00, 0xf0, 0x11, 0x00


	//----- nvinfo : EIATTR_SPARSE_MMA_MASK
	.align		4
.L_450:
        /*0058*/ 	.byte	0x03, 0x50
        /*005a*/ 	.short	0x0000


	//----- nvinfo : EIATTR_MAXREG_COUNT
	.align		4
        /*005c*/ 	.byte	0x03, 0x1b
        /*005e*/ 	.short	0x00ff


	//----- nvinfo : EIATTR_MERCURY_ISA_VERSION
	.align		4
        /*0060*/ 	.byte	0x03, 0x5f
        /*0062*/ 	.short	0x0101


	//----- nvinfo : EIATTR_VRC_CTA_INIT_COUNT
	.align		4
        /*0064*/ 	.byte	0x02, 0x4a
	.zero		1
	.zero		1


	//----- nvinfo : EIATTR_EXIT_INSTR_OFFSETS
	.align		4
        /*0068*/ 	.byte	0x04, 0x1c
        /*006a*/ 	.short	(.L_452 - .L_451)


	//   ....[0]....
.L_451:
        /*006c*/ 	.word	0x000001f0


	//   ....[1]....
        /*0070*/ 	.word	0x000007c0


	//   ....[2]....
        /*0074*/ 	.word	0x00000a70


	//   ....[3]....
        /*0078*/ 	.word	0x00000c10


	//   ....[4]....
        /*007c*/ 	.word	0x00000cf0


	//   ....[5]....
        /*0080*/ 	.word	0x00000d10


	//   ....[6]....
        /*0084*/ 	.word	0x000011b0


	//   ....[7]....
        /*0088*/ 	.word	0x00001460


	//   ....[8]....
        /*008c*/ 	.word	0x000015e0


	//   ....[9]....
        /*0090*/ 	.word	0x00001610


	//   ....[10]....
        /*0094*/ 	.word	0x00001690


	//----- nvinfo : EIATTR_MAX_THREADS
	.align		4
.L_452:
        /*0098*/ 	.byte	0x04, 0x05
        /*009a*/ 	.short	(.L_454 - .L_453)
.L_453:
        /*009c*/ 	.word	0x00000080
        /*00a0*/ 	.word	0x00000001
        /*00a4*/ 	.word	0x00000001


	//----- nvinfo : EIATTR_CRS_STACK_SIZE
	.align		4
.L_454:
        /*00a8*/ 	.byte	0x04, 0x1e
        /*00aa*/ 	.short	(.L_456 - .L_455)
.L_455:
        /*00ac*/ 	.word	0x00000000


	//----- nvinfo : EIATTR_CBANK_PARAM_SIZE
	.align		4
.L_456:
        /*00b0*/ 	.byte	0x03, 0x19
        /*00b2*/ 	.short	0x0028


	//----- nvinfo : EIATTR_PARAM_CBANK
	.align		4
        /*00b4*/ 	.byte	0x04, 0x0a
        /*00b6*/ 	.short	(.L_458 - .L_457)
	.align		4
.L_457:
        /*00b8*/ 	.word	index@(.nv.constant0._ZN3cub18CUB_300001_SM_10006detail9transform16transform_kernelINS2_10policy_hubILb1EN4cuda3std3__45tupleIJN6thrust24THRUST_300001_SM_1000_NS6detail15normal_iteratorINSA_10device_ptrIKfEEEEEEEE10policy1000Ei11variance_opNSC_INSD_IfEEEEJPSE_EEEvT0_iT1_T2_DpNS2_10kernel_argIT3_EE)
        /*00bc*/ 	.short	0x0380
        /*00be*/ 	.short	0x0028


	//----- nvinfo : EIATTR_SW_WAR
	.align		4
.L_458:
        /*00c0*/ 	.byte	0x04, 0x36
        /*00c2*/ 	.short	(.L_460 - .L_459)
.L_459:
        /*00c4*/ 	.word	0x00000008
.L_460:


//--------------------- .nv.info._ZN3cub18CUB_300001_SM_10006detail8for_each13static_kernelINS2_12policy_hub_t12policy_500_tEmN6thrust24THRUST_300001_SM_1000_NS8cuda_cub20__uninitialized_fill7functorINS7_10device_ptrIfEEfEEEEvT0_T1_ --------------------------
	.section	.nv.info._ZN3cub18CUB_300001_SM_10006detail8for_each13static_kernelINS2_12policy_hub_t12policy_500_tEmN6thrust24THRUST_300001_SM_1000_NS8cuda_cub20__uninitialized_fill7functorINS7_10device_ptrIfEEfEEEEvT0_T1_,"",@"SHT_CUDA_INFO"
	.sectionflags	@""
	.align	4


	//----- nvinfo : EIATTR_CUDA_API_VERSION
	.align		4
        /*0000*/ 	.byte	0x04, 0x37
        /*0002*/ 	.short	(.L_462 - .L_461)
.L_461:
        /*0004*/ 	.word	0x00000082


	//----- nvinfo : EIATTR_KPARAM_INFO
	.align		4
.L_462:
        /*0008*/ 	.byte	0x04, 0x17
        /*000a*/ 	.short	(.L_464 - .L_463)
.L_463:
        /*000c*/ 	.word	0x00000000
        /*0010*/ 	.short	0x0001
        /*0012*/ 	.short	0x0008
        /*0014*/ 	.byte	0x00, 0xf0, 0x41, 0x00


	//----- nvinfo : EIATTR_KPARAM_INFO
	.align		4
.L_464:
        /*0018*/ 	.byte	0x04, 0x17
        /*001a*/ 	.short	(.L_466 - .L_465)
.L_465:
        /*001c*/ 	.word	0x00000000
        /*0020*/ 	.short	0x0000
        /*0022*/ 	.short	0x0000
        /*0024*/ 	.byte	0x00, 0xf0, 0x21, 0x00


	//----- nvinfo : EIATTR_SPARSE_MMA_MASK
	.align		4
.L_466:
        /*0028*/ 	.byte	0x03, 0x50
        /*002a*/ 	.short	0x0000


	//----- nvinfo : EIATTR_MAXREG_COUNT
	.align		4
        /*002c*/ 	.byte	0x03, 0x1b
        /*002e*/ 	.short	0x00ff


	//----- nvinfo : EIATTR_MERCURY_ISA_VERSION
	.align		4
        /*0030*/ 	.byte	0x03, 0x5f
        /*0032*/ 	.short	0x0101


	//----- nvinfo : EIATTR_VRC_CTA_INIT_COUNT
	.align		4
        /*0034*/ 	.byte	0x02, 0x4a
	.zero		1
	.zero		1


	//----- nvinfo : EIATTR_EXIT_INSTR_OFFSETS
	.align		4
        /*0038*/ 	.byte	0x04, 0x1c
        /*003a*/ 	.short	(.L_468 - .L_467)


	//   ....[0]....
.L_467:
        /*003c*/ 	.word	0x00000130


	//   ....[1]....
        /*0040*/ 	.word	0x00000230


	//   ....[2]....
        /*0044*/ 	.word	0x00000260


	//----- nvinfo : EIATTR_MAX_THREADS
	.align		4
.L_468:
        /*0048*/ 	.byte	0x04, 0x05
        /*004a*/ 	.short	(.L_470 - .L_469)
.L_469:
        /*004c*/ 	.word	0x00000100
        /*0050*/ 	.word	0x00000001
        /*0054*/ 	.word	0x00000001


	//----- nvinfo : EIATTR_CBANK_PARAM_SIZE
	.align		4
.L_470:
        /*0058*/ 	.byte	0x03, 0x19
        /*005a*/ 	.short	0x0018


	//----- nvinfo : EIATTR_PARAM_CBANK
	.align		4
        /*005c*/ 	.byte	0x04, 0x0a
        /*005e*/ 	.short	(.L_472 - .L_471)
	.align		4
.L_471:
        /*0060*/ 	.word	index@(.nv.constant0._ZN3cub18CUB_300001_SM_10006detail8for_each13static_kernelINS2_12policy_hub_t12policy_500_tEmN6thrust24THRUST_300001_SM_1000_NS8cuda_cub20__uninitialized_fill7functorINS7_10device_ptrIfEEfEEEEvT0_T1_)
        /*0064*/ 	.short	0x0380
        /*0066*/ 	.short	0x0018


	//----- nvinfo : EIATTR_SW_WAR
	.align		4
.L_472:
        /*0068*/ 	.byte	0x04, 0x36
        /*006a*/ 	.short	(.L_474 - .L_473)
.L_473:
        /*006c*/ 	.word	0x00000008
.L_474:


//--------------------- .nv.info._ZN3cub18CUB_300001_SM_10006detail11EmptyKernelIvEEvv --------------------------
	.section	.nv.info._ZN3cub18CUB_300001_SM_10006detail11EmptyKernelIvEEvv,"",@"SHT_CUDA_INFO"
	.sectionflags	@""
	.align	4


	//----- nvinfo : EIATTR_CUDA_API_VERSION
	.align		4
        /*0000*/ 	.byte	0x04, 0x37
        /*0002*/ 	.short	(.L_476 - .L_475)
.L_475:
        /*0004*/ 	.word	0x00000082


	//----- nvinfo : EIATTR_SPARSE_MMA_MASK
	.align		4
.L_476:
        /*0008*/ 	.byte	0x03, 0x50
        /*000a*/ 	.short	0x0000


	//----- nvinfo : EIATTR_MAXREG_COUNT
	.align		4
        /*000c*/ 	.byte	0x03, 0x1b
        /*000e*/ 	.short	0x00ff


	//----- nvinfo : EIATTR_MERCURY_ISA_VERSION
	.align		4
        /*0010*/ 	.byte	0x03, 0x5f
        /*0012*/ 	.short	0x0101


	//----- nvinfo : EIATTR_VRC_CTA_INIT_COUNT
	.align		4
        /*0014*/ 	.byte	0x02, 0x4a
	.zero		1
	.zero		1


	//----- nvinfo : EIATTR_EXIT_INSTR_OFFSETS
	.align		4
        /*0018*/ 	.byte	0x04, 0x1c
        /*001a*/ 	.short	(.L_478 - .L_477)


	//   ....[0]....
.L_477:
        /*001c*/ 	.word	0x00000010


	//----- nvinfo : EIATTR_SW_WAR
	.align		4
.L_478:
        /*0020*/ 	.byte	0x04, 0x36
        /*0022*/ 	.short	(.L_480 - .L_479)
.L_479:
        /*0024*/ 	.word	0x00000008
.L_480:


//--------------------- .nv.callgraph             --------------------------
	.section	.nv.callgraph,"",@"SHT_CUDA_CALLGRAPH"
	.align	4
	.sectionentsize	8
	.align		4
        /*0000*/ 	.word	0x00000000
	.align		4
        /*0004*/ 	.word	0xffffffff
	.align		4
        /*0008*/ 	.word	0x00000000
	.align		4
        /*000c*/ 	.word	0xfffffffe
	.align		4
        /*0010*/ 	.word	0x00000000
	.align		4
        /*0014*/ 	.word	0xfffffffd
	.align		4
        /*0018*/ 	.word	0x00000000
	.align		4
        /*001c*/ 	.word	0xfffffffc


//--------------------- .nv.constant4             --------------------------
	.section	.nv.constant4,"a",@progbits
	.align	8
	.align		8
.nv.constant4:
        /*0000*/ 	.dword	_ZN34_INTERNAL_8684eb44_4_k_cu_94682b4d4cuda3std3__45__cpo5beginE
	.align		8
        /*0008*/ 	.dword	_ZN34_INTERNAL_8684eb44_4_k_cu_94682b4d4cuda3std3__45__cpo3endE
	.align		8
        /*0010*/ 	.dword	_ZN34_INTERNAL_8684eb44_4_k_cu_94682b4d4cuda3std3__45__cpo6cbeginE
	.align		8
        /*0018*/ 	.dword	_ZN34_INTERNAL_8684eb44_4_k_cu_94682b4d4cuda3std3__45__cpo4cendE
	.align		8
        /*0020*/ 	.dword	_ZN34_INTERNAL_8684eb44_4_k_cu_94682b4d4cuda3std3__45__cpo6rbeginE
	.align		8
        /*0028*/ 	.dword	_ZN34_INTERNAL_8684eb44_4_k_cu_94682b4d4cuda3std3__45__cpo4rendE
	.align		8
        /*0030*/ 	.dword	_ZN34_INTERNAL_8684eb44_4_k_cu_94682b4d4cuda3std3__45__cpo7crbeginE
	.align		8
        /*0038*/ 	.dword	_ZN34_INTERNAL_8684eb44_4_k_cu_94682b4d4cuda3std3__45__cpo5crendE
	.align		8
        /*0040*/ 	.dword	_ZN34_INTERNAL_8684eb44_4_k_cu_94682b4d4cuda3std3__436_GLOBAL__N__8684eb44_4_k_cu_94682b4d6ignoreE
	.align		8
        /*0048*/ 	.dword	_ZN34_INTERNAL_8684eb44_4_k_cu_94682b4d4cuda3std3__419piecewise_constructE
	.align		8
        /*0050*/ 	.dword	_ZN34_INTERNAL_8684eb44_4_k_cu_94682b4d4cuda3std3__48in_placeE
	.align		8
        /*0058*/ 	.dword	_ZN34_INTERNAL_8684eb44_4_k_cu_94682b4d4cuda3std3__420unreachable_sentinelE
	.align		8
        /*0060*/ 	.dword	_ZN34_INTERNAL_8684eb44_4_k_cu_94682b4d4cuda3std3__47nulloptE
	.align		8
        /*0068*/ 	.dword	_ZN34_INTERNAL_8684eb44_4_k_cu_94682b4d4cuda3std3__48unexpectE
	.align		8
        /*0070*/ 	.dword	_ZN34_INTERNAL_8684eb44_4_k_cu_94682b4d4cuda3std6ranges3__45__cpo4swapE
	.align		8
        /*0078*/ 	.dword	_ZN34_INTERNAL_8684eb44_4_k_cu_94682b4d4cuda3std6ranges3__45__cpo9iter_moveE
	.align		8
        /*0080*/ 	.dword	_ZN34_INTERNAL_8684eb44_4_k_cu_94682b4d4cuda3std6ranges3__45__cpo5beginE
	.align		8
        /*0088*/ 	.dword	_ZN34_INTERNAL_8684eb44_4_k_cu_94682b4d4cuda3std6ranges3__45__cpo3endE
	.align		8
        /*0090*/ 	.dword	_ZN34_INTERNAL_8684eb44_4_k_cu_94682b4d4cuda3std6ranges3__45__cpo6cbeginE
	.align		8
        /*0098*/ 	.dword	_ZN34_INTERNAL_8684eb44_4_k_cu_94682b4d4cuda3std6ranges3__45__cpo4cendE
	.align		8
        /*00a0*/ 	.dword	_ZN34_INTERNAL_8684eb44_4_k_cu_94682b4d4cuda3std6ranges3__45__cpo7advanceE
	.align		8
        /*00a8*/ 	.dword	_ZN34_INTERNAL_8684eb44_4_k_cu_94682b4d4cuda3std6ranges3__45__cpo9iter_swapE
	.align		8
        /*00b0*/ 	.dword	_ZN34_INTERNAL_8684eb44_4_k_cu_94682b4d4cuda3std6ranges3__45__cpo4nextE
	.align		8
        /*00b8*/ 	.dword	_ZN34_INTERNAL_8684eb44_4_k_cu_94682b4d4cuda3std6ranges3__45__cpo4prevE
	.align		8
        /*00c0*/ 	.dword	_ZN34_INTERNAL_8684eb44_4_k_cu_94682b4d4cuda3std6ranges3__45__cpo4dataE
	.align		8
        /*00c8*/ 	.dword	_ZN34_INTERNAL_8684eb44_4_k_cu_94682b4d4cuda3std6ranges3__45__cpo5cdataE
	.align		8
        /*00d0*/ 	.dword	_ZN34_INTERNAL_8684eb44_4_k_cu_94682b4d4cuda3std6ranges3__45__cpo4sizeE
	.align		8
        /*00d8*/ 	.dword	_ZN34_INTERNAL_8684eb44_4_k_cu_94682b4d4cuda3std6ranges3__45__cpo5ssizeE
	.align		8
        /*00e0*/ 	.dword	_ZN34_INTERNAL_8684eb44_4_k_cu_94682b4d4cuda3std6ranges3__45__cpo8distanceE
	.align		8
        /*00e8*/ 	.dword	_ZN34_INTERNAL_8684eb44_4_k_cu_94682b4d6thrust24THRUST_300001_SM_1000_NS8cuda_cub3parE
	.align		8
        /*00f0*/ 	.dword	_ZN34_INTERNAL_8684eb44_4_k_cu_94682b4d6thrust24THRUST_300001_SM_1000_NS8cuda_cub10par_nosyncE
	.align		8
        /*00f8*/ 	.dword	_ZN34_INTERNAL_8684eb44_4_k_cu_94682b4d6thrust24THRUST_300001_SM_1000_NS6system6detail10sequential3seqE
	.align		8
        /*0100*/ 	.dword	_ZN34_INTERNAL_8684eb44_4_k_cu_94682b4d6thrust24THRUST_300001_SM_1000_NS12placeholders2_1E
	.align		8
        /*0108*/ 	.dword	_ZN34_INTERNAL_8684eb44_4_k_cu_94682b4d6thrust24THRUST_300001_SM_1000_NS12placeholders2_2E
	.align		8
        /*0110*/ 	.dword	_ZN34_INTERNAL_8684eb44_4_k_cu_94682b4d6thrust24THRUST_300001_SM_1000_NS12placeholders2_3E
	.align		8
        /*0118*/ 	.dword	_ZN34_INTERNAL_8684eb44_4_k_cu_94682b4d6thrust24THRUST_300001_SM_1000_NS12placeholders2_4E
	.align		8
        /*0120*/ 	.dword	_ZN34_INTERNAL_8684eb44_4_k_cu_94682b4d6thrust24THRUST_300001_SM_1000_NS12placeholders2_5E
	.align		8
        /*0128*/ 	.dword	_ZN34_INTERNAL_8684eb44_4_k_cu_94682b4d6thrust24THRUST_300001_SM_1000_NS12placeholders2_6E
	.align		8
        /*0130*/ 	.dword	_ZN34_INTERNAL_8684eb44_4_k_cu_94682b4d6thrust24THRUST_300001_SM_1000_NS12placeholders2_7E
	.align		8
        /*0138*/ 	.dword	_ZN34_INTERNAL_8684eb44_4_k_cu_94682b4d6thrust24THRUST_300001_SM_1000_NS12placeholders2_8E
	.align		8
        /*0140*/ 	.dword	_ZN34_INTERNAL_8684eb44_4_k_cu_94682b4d6thrust24THRUST_300001_SM_1000_NS12placeholders2_9E
	.align		8
        /*0148*/ 	.dword	_ZN34_INTERNAL_8684eb44_4_k_cu_94682b4d6thrust24THRUST_300001_SM_1000_NS12placeholders3_10E
	.align		8
        /*0150*/ 	.dword	_ZN34_INTERNAL_8684eb44_4_k_cu_94682b4d6thrust24THRUST_300001_SM_1000_NS3seqE


//--------------------- .text._ZN3cub18CUB_300001_SM_10006detail6reduce18DeviceReduceKernelINS2_10policy_hubIfyN4cuda3std3__44plusIfEEE10Policy1000EN6thrust24THRUST_300001_SM_1000_NS6detail15normal_iteratorINSD_10device_ptrIfEEEEyS9_fNS7_10__identityEEEvT0_PT3_T1_NS0_13GridEvenShareISN_EET2_T4_ --------------------------
	.section	.text._ZN3cub18CUB_300001_SM_10006detail6reduce18DeviceReduceKernelINS2_10policy_hubIfyN4cuda3std3__44plusIfEEE10Policy1000EN6thrust24THRUST_300001_SM_1000_NS6detail15normal_iteratorINSD_10device_ptrIfEEEEyS9_fNS7_10__identityEEEvT0_PT3_T1_NS0_13GridEvenShareISN_EET2_T4_,"ax",@progbits
	.align	128
        .global         _ZN3cub18CUB_300001_SM_10006detail6reduce18DeviceReduceKernelINS2_10policy_hubIfyN4cuda3std3__44plusIfEEE10Policy1000EN6thrust24THRUST_300001_SM_1000_NS6detail15normal_iteratorINSD_10device_ptrIfEEEEyS9_fNS7_10__identityEEEvT0_PT3_T1_NS0_13GridEvenShareISN_EET2_T4_
        .type           _ZN3cub18CUB_300001_SM_10006detail6reduce18DeviceReduceKernelINS2_10policy_hubIfyN4cuda3std3__44plusIfEEE10Policy1000EN6thrust24THRUST_300001_SM_1000_NS6detail15normal_iteratorINSD_10device_ptrIfEEEEyS9_fNS7_10__identityEEEvT0_PT3_T1_NS0_13GridEvenShareISN_EET2_T4_,@function
        .size           _ZN3cub18CUB_300001_SM_10006detail6reduce18DeviceReduceKernelINS2_10policy_hubIfyN4cuda3std3__44plusIfEEE10Policy1000EN6thrust24THRUST_300001_SM_1000_NS6detail15normal_iteratorINSD_10device_ptrIfEEEEyS9_fNS7_10__identityEEEvT0_PT3_T1_NS0_13GridEvenShareISN_EET2_T4_,(.L_x_391 - _ZN3cub18CUB_300001_SM_10006detail6reduce18DeviceReduceKernelINS2_10policy_hubIfyN4cuda3std3__44plusIfEEE10Policy1000EN6thrust24THRUST_300001_SM_1000_NS6detail15normal_iteratorINSD_10device_ptrIfEEEEyS9_fNS7_10__identityEEEvT0_PT3_T1_NS0_13GridEvenShareISN_EET2_T4_)
        .other          _ZN3cub18CUB_300001_SM_10006detail6reduce18DeviceReduceKernelINS2_10policy_hubIfyN4cuda3std3__44plusIfEEE10Policy1000EN6thrust24THRUST_300001_SM_1000_NS6detail15normal_iteratorINSD_10device_ptrIfEEEEyS9_fNS7_10__identityEEEvT0_PT3_T1_NS0_13GridEvenShareISN_EET2_T4_,@"STO_CUDA_ENTRY STV_DEFAULT"
_ZN3cub18CUB_300001_SM_10006detail6reduce18DeviceReduceKernelINS2_10policy_hubIfyN4cuda3std3__44plusIfEEE10Policy1000EN6thrust24THRUST_300001_SM_1000_NS6detail15normal_iteratorINSD_10device_ptrIfEEEEyS9_fNS7_10__identityEEEvT0_PT3_T1_NS0_13GridEvenShareISN_EET2_T4_:
.text._ZN3cub18CUB_300001_SM_10006detail6reduce18DeviceReduceKernelINS2_10policy_hubIfyN4cuda3std3__44plusIfEEE10Policy1000EN6thrust24THRUST_300001_SM_1000_NS6detail15normal_iteratorINSD_10device_ptrIfEEEEyS9_fNS7_10__identityEEEvT0_PT3_T1_NS0_13GridEvenShareISN_EET2_T4_:
[----:B------:R-:W-:Y:S08]  /*0000*/  LDC R1, c[0x0][0x37c] ;  /* 0x0000df00ff017b82 */ /* 0x000ff00000000800 */
[----:B------:R-:W0:Y:S01]  /*0010*/  S2UR UR16, SR_CTAID.X ;  /* 0x00000000001079c3 */ /* 0x000e220000002500 */
[----:B------:R-:W1:Y:S01]  /*0020*/  LDCU.64 UR8, c[0x0][0x3b8] ;  /* 0x00007700ff0877ac */ /* 0x000e620008000a00 */
[----:B------:R-:W-:Y:S01]  /*0030*/  BSSY.RECONVERGENT B0, `(.L_x_0) ;  /* 0x0000229000007945 */ /* 0x000fe20003800200 */
[----:B------:R-:W2:Y:S01]  /*0040*/  LDCU UR5, c[0x0][0x3c0] ;  /* 0x00007800ff0577ac */ /* 0x000ea20008000800 */
[----:B------:R-:W3:Y:S01]  /*0050*/  LDCU.64 UR14, c[0x0][0x358] ;  /* 0x00006b00ff0e77ac */ /* 0x000ee20008000a00 */
[----:B-1----:R-:W-:-:S02]  /*0060*/  IMAD.U32 R2, RZ, RZ, UR8 ;  /* 0x00000008ff027e24 */ /* 0x002fc4000f8e00ff */
[----:B------:R-:W-:Y:S01]  /*0070*/  IMAD.U32 R3, RZ, RZ, UR9 ;  /* 0x00000009ff037e24 */ /* 0x000fe2000f8e00ff */
[----:B--2---:R-:W-:Y:S02]  /*0080*/  USHF.L.U32 UR5, UR5, 0xc, URZ ;  /* 0x0000000c05057899 */ /* 0x004fe400080006ff */
[----:B0-----:R-:W-:Y:S02]  /*0090*/  USHF.L.U32 UR7, UR16, 0xc, URZ ;  /* 0x0000000c10077899 */ /* 0x001fe400080006ff */
[----:B------:R-:W-:-:S04]  /*00a0*/  USHF.R.S32.HI UR4, URZ, 0x1f, UR5 ;  /* 0x0000001fff047899 */ /* 0x000fc80008011405 */
[----:B------:R-:W-:-:S04]  /*00b0*/  IADD3 R23, P1, PT, R2, -UR7, RZ ;  /* 0x8000000702177c10 */ /* 0x000fc8000ff3e0ff */
[----:B------:R-:W-:Y:S02]  /*00c0*/  ISETP.GT.U32.AND P0, PT, R23, 0xfff, PT ;  /* 0x00000fff1700780c */ /* 0x000fe40003f04070 */
[----:B------:R-:W-:-:S04]  /*00d0*/  IADD3.X R22, PT, PT, R3, -0x1, RZ, P1, !PT ;  /* 0xffffffff03167810 */ /* 0x000fc80000ffe4ff */
[----:B------:R-:W-:-:S13]  /*00e0*/  ISETP.GT.U32.AND.EX P0, PT, R22, RZ, PT, P0 ;  /* 0x000000ff1600720c */ /* 0x000fda0003f04100 */
[----:B---3--:R-:W-:Y:S05]  /*00f0*/  @P0 BRA `(.L_x_1) ;  /* 0x0000000c00c40947 */ /* 0x008fea0003800000 */
[----:B------:R-:W0:Y:S01]  /*0100*/  S2R R0, SR_TID.X ;  /* 0x0000000000007919 */ /* 0x000e220000002100 */
[----:B------:R-:W-:Y:S01]  /*0110*/  IADD3 R5, PT, PT, R2, -UR7, RZ ;  /* 0x8000000702057c10 */ /* 0x000fe2000fffe0ff */
[----:B------:R-:W-:Y:S01]  /*0120*/  BSSY.RECONVERGENT B1, `(.L_x_2) ;  /* 0x000000a000017945 */ /* 0x000fe20003800200 */
[----:B------:R-:W-:Y:S02]  /*0130*/  IMAD.MOV.U32 R4, RZ, RZ, RZ ;  /* 0x000000ffff047224 */ /* 0x000fe400078e00ff */
[----:B0-----:R-:W-:Y:S02]  /*0140*/  ISETP.GE.AND P0, PT, R0, R5, PT ;  /* 0x000000050000720c */ /* 0x001fe40003f06270 */
[----:B------:R-:W-:-:S11]  /*0150*/  MOV R6, R0 ;  /* 0x0000000000067202 */ /* 0x000fd60000000f00 */
[----:B------:R-:W-:Y:S05]  /*0160*/  @P0 BRA `(.L_x_3) ;  /* 0x0000000000140947 */ /* 0x000fea0003800000 */
[----:B------:R-:W0:Y:S01]  /*0170*/  LDC.64 R8, c[0x0][0x380] ;  /* 0x0000e000ff087b82 */ /* 0x000e220000000a00 */
[----:B------:R-:W-:-:S04]  /*0180*/  VIADD R3, R0, UR7 ;  /* 0x0000000700037c36 */ /* 0x000fc80008000000 */
[----:B0-----:R-:W-:-:S05]  /*0190*/  IMAD.WIDE.U32 R8, R3, 0x4, R8 ;  /* 0x0000000403087825 */ /* 0x001fca00078e0008 */
[----:B------:R0:W5:Y:S01]  /*01a0*/  LDG.E R4, desc[UR14][R8.64] ;  /* 0x0000000e08047981 */ /* 0x000162000c1e1900 */
[----:B------:R-:W-:-:S07]  /*01b0*/  IADD3 R6, PT, PT, R0, 0x100, RZ ;  /* 0x0000010000067810 */ /* 0x000fce0007ffe0ff */
.L_x_3:
[----:B------:R-:W-:Y:S05]  /*01c0*/  BSYNC.RECONVERGENT B1 ;  /* 0x0000000000017941 */ /* 0x000fea0003800200 */
.L_x_2:
[----:B------:R-:W-:Y:S01]  /*01d0*/  ISETP.GE.AND P0, PT, R6, R5, PT ;  /* 0x000000050600720c */ /* 0x000fe20003f06270 */
[----:B------:R-:W-:-:S12]  /*01e0*/  BSSY.RECONVERGENT B1, `(.L_x_4) ;  /* 0x0000079000017945 */ /* 0x000fd80003800200 */
[----:B------:R-:W-:Y:S05]  /*01f0*/  @P0 BRA `(.L_x_5) ;  /* 0x0000000400dc0947 */ /* 0x000fea0003800000 */
[----:B------:R-:W-:Y:S01]  /*0200*/  LOP3.LUT R3, RZ, R6, RZ, 0x33, !PT ;  /* 0x00000006ff037212 */ /* 0x000fe200078e33ff */
[----:B------:R-:W-:Y:S03]  /*0210*/  BSSY.RECONVERGENT B2, `(.L_x_6) ;  /* 0x0000037000027945 */ /* 0x000fe60003800200 */
[----:B------:R-:W-:-:S04]  /*0220*/  IADD3 R3, PT, PT, R2, -UR7, R3 ;  /* 0x8000000702037c10 */ /* 0x000fc8000fffe003 */
[C---:B------:R-:W-:Y:S02]  /*0230*/  ISETP.GE.U32.AND P1, PT, R3.reuse, 0xf00, PT ;  /* 0x00000f000300780c */ /* 0x040fe40003f26070 */
[----:B------:R-:W-:-:S04]  /*0240*/  LEA.HI R7, R3, 0x1, RZ, 0x18 ;  /* 0x0000000103077811 */ /* 0x000fc800078fc0ff */
[----:B------:R-:W-:-:S04]  /*0250*/  LOP3.LUT R22, R7, 0xf, RZ, 0xc0, !PT ;  /* 0x0000000f07167812 */ /* 0x000fc800078ec0ff */
[----:B------:R-:W-:-:S03]  /*0260*/  ISETP.NE.AND P0, PT, R22, RZ, PT ;  /* 0x000000ff1600720c */ /* 0x000fc60003f05270 */
[----:B------:R-:W-:Y:S10]  /*0270*/  @!P1 BRA `(.L_x_7) ;  /* 0x0000000000c09947 */ /* 0x000ff40003800000 */
[----:B------:R-:W1:Y:S01]  /*0280*/  LDCU.64 UR8, c[0x0][0x380] ;  /* 0x00007000ff0877ac */ /* 0x000e620008000a00 */
[----:B------:R-:W-:Y:S01]  /*0290*/  IMAD.WIDE.U32 R2, R6, 0x4, RZ ;  /* 0x0000000406027825 */ /* 0x000fe200078e00ff */
[----:B------:R-:W-:Y:S01]  /*02a0*/  LOP3.LUT R11, R7, 0x1fffff0, RZ, 0xc0, !PT ;  /* 0x01fffff0070b7812 */ /* 0x000fe200078ec0ff */
[----:B------:R-:W-:-:S04]  /*02b0*/  UIMAD.WIDE.U32 UR4, UR16, 0x4000, URZ ;  /* 0x00004000100478a5 */ /* 0x000fc8000f8e00ff */
[----:B------:R-:W-:Y:S02]  /*02c0*/  IMAD.MOV R11, RZ, RZ, -R11 ;  /* 0x000000ffff0b7224 */ /* 0x000fe400078e0a0b */
[----:B------:R-:W-:Y:S02]  /*02d0*/  LOP3.LUT R2, R2, UR4, RZ, 0xfc, !PT ;  /* 0x0000000402027c12 */ /* 0x000fe4000f8efcff */
[----:B------:R-:W-:Y:S02]  /*02e0*/  LOP3.LUT R3, R3, UR5, RZ, 0xfc, !PT ;  /* 0x0000000503037c12 */ /* 0x000fe4000f8efcff */
[----:B-1----:R-:W-:-:S04]  /*02f0*/  IADD3 R2, P1, PT, R2, UR8, RZ ;  /* 0x0000000802027c10 */ /* 0x002fc8000ff3e0ff */
[----:B------:R-:W-:-:S04]  /*0300*/  IADD3 R2, P2, PT, R2, 0x2000, RZ ;  /* 0x0000200002027810 */ /* 0x000fc80007f5e0ff */
[----:B------:R-:W-:-:S09]  /*0310*/  IADD3.X R3, PT, PT, RZ, UR9, R3, P2, P1 ;  /* 0x00000009ff037c10 */ /* 0x000fd200097e2403 */
.L_x_8:
[----:B------:R-:W2:Y:S04]  /*0320*/  LDG.E R21, desc[UR14][R2.64+-0x2000] ;  /* 0xffe0000e02157981 */ /* 0x000ea8000c1e1900 */
[----:B------:R-:W3:Y:S04]  /*0330*/  LDG.E R20, desc[UR14][R2.64+-0x1c00] ;  /* 0xffe4000e02147981 */ /* 0x000ee8000c1e1900 */
[----:B------:R-:W4:Y:S04]  /*0340*/  LDG.E R23, desc[UR14][R2.64+-0x1800] ;  /* 0xffe8000e02177981 */ /* 0x000f28000c1e1900 */
        /* <DEDUP_REMOVED lines=11> */
[----:B0-----:R-:W4:Y:S04]  /*0400*/  LDG.E R9, desc[UR14][R2.64+0x1800] ;  /* 0x0018000e02097981 */ /* 0x001f28000c1e1900 */
[----:B------:R0:W4:Y:S01]  /*0410*/  LDG.E R8, desc[UR14][R2.64+0x1c00] ;  /* 0x001c000e02087981 */ /* 0x000122000c1e1900 */
[----:B------:R-:W-:-:S02]  /*0420*/  IADD3 R11, PT, PT, R11, 0x10, RZ ;  /* 0x000000100b0b7810 */ /* 0x000fc40007ffe0ff */
[----:B------:R-:W-:Y:S02]  /*0430*/  IADD3 R6, PT, PT, R6, 0x1000, RZ ;  /* 0x0000100006067810 */ /* 0x000fe40007ffe0ff */
[----:B------:R-:W-:Y:S02]  /*0440*/  ISETP.NE.AND P1, PT, R11, RZ, PT ;  /* 0x000000ff0b00720c */ /* 0x000fe40003f25270 */
[----:B0-----:R-:W-:-:S05]  /*0450*/  IADD3 R2, P2, PT, R2, 0x4000, RZ ;  /* 0x0000400002027810 */ /* 0x001fca0007f5e0ff */
[----:B------:R-:W-:Y:S02]  /*0460*/  IMAD.X R3, RZ, RZ, R3, P2 ;  /* 0x000000ffff037224 */ /* 0x000fe400010e0603 */
[----:B--2--5:R-:W-:-:S04]  /*0470*/  FADD R21, R21, R4 ;  /* 0x0000000415157221 */ /* 0x024fc80000000000 */
[----:B---3--:R-:W-:-:S04]  /*0480*/  FADD R20, R21, R20 ;  /* 0x0000001415147221 */ /* 0x008fc80000000000 */
[----:B----4-:R-:W-:-:S04]  /*0490*/  FADD R20, R20, R23 ;  /* 0x0000001714147221 */ /* 0x010fc80000000000 */
[----:B------:R-:W-:-:S04]  /*04a0*/  FADD R20, R20, R25 ;  /* 0x0000001914147221 */ /* 0x000fc80000000000 */
        /* <DEDUP_REMOVED lines=11> */
[----:B------:R-:W-:Y:S01]  /*0560*/  FADD R4, R9, R8 ;  /* 0x0000000809047221 */ /* 0x000fe20000000000 */
[----:B------:R-:W-:Y:S06]  /*0570*/  @P1 BRA `(.L_x_8) ;  /* 0xfffffffc00681947 */ /* 0x000fec000383ffff */
.L_x_7:
[----:B------:R-:W-:Y:S05]  /*0580*/  BSYNC.RECONVERGENT B2 ;  /* 0x0000000000027941 */ /* 0x000fea0003800200 */
.L_x_6:
[----:B------:R-:W-:Y:S05]  /*0590*/  @!P0 BRA `(.L_x_5) ;  /* 0x0000000000f48947 */ /* 0x000fea0003800000 */
[----:B------:R-:W-:Y:S01]  /*05a0*/  ISETP.GE.U32.AND P0, PT, R22, 0x8, PT ;  /* 0x000000081600780c */ /* 0x000fe20003f06070 */
[----:B------:R-:W-:Y:S01]  /*05b0*/  BSSY.RECONVERGENT B2, `(.L_x_9) ;  /* 0x000001a000027945 */ /* 0x000fe20003800200 */
[----:B------:R-:W-:-:S04]  /*05c0*/  LOP3.LUT R10, R7, 0x7, RZ, 0xc0, !PT ;  /* 0x00000007070a7812 */ /* 0x000fc800078ec0ff */
[----:B------:R-:W-:-:S07]  /*05d0*/  ISETP.NE.AND P1, PT, R10, RZ, PT ;  /* 0x000000ff0a00720c */ /* 0x000fce0003f25270 */
[----:B------:R-:W-:Y:S06]  /*05e0*/  @!P0 BRA `(.L_x_10) ;  /* 0x0000000000588947 */ /* 0x000fec0003800000 */
[----:B------:R-:W1:Y:S01]  /*05f0*/  LDCU.64 UR4, c[0x0][0x380] ;  /* 0x00007000ff0477ac */ /* 0x000e620008000a00 */
[----:B------:R-:W-:-:S04]  /*0600*/  IADD3 R3, P0, PT, R6, UR7, RZ ;  /* 0x0000000706037c10 */ /* 0x000fc8000ff1e0ff */
[----:B0-----:R-:W-:Y:S02]  /*0610*/  LEA.HI.X.SX32 R8, R6, RZ, 0x1, P0 ;  /* 0x000000ff06087211 */ /* 0x001fe400000f0eff */
[----:B-1----:R-:W-:-:S04]  /*0620*/  LEA R2, P0, R3, UR4, 0x2 ;  /* 0x0000000403027c11 */ /* 0x002fc8000f8010ff */
[----:B------:R-:W-:-:S05]  /*0630*/  LEA.HI.X R3, R3, UR5, R8, 0x2, P0 ;  /* 0x0000000503037c11 */ /* 0x000fca00080f1408 */
[----:B------:R-:W2:Y:S04]  /*0640*/  LDG.E R9, desc[UR14][R2.64] ;  /* 0x0000000e02097981 */ /* 0x000ea8000c1e1900 */
[----:B------:R-:W3:Y:S04]  /*0650*/  LDG.E R8, desc[UR14][R2.64+0x400] ;  /* 0x0004000e02087981 */ /* 0x000ee8000c1e1900 */
[----:B------:R-:W4:Y:S04]  /*0660*/  LDG.E R11, desc[UR14][R2.64+0x800] ;  /* 0x0008000e020b7981 */ /* 0x000f28000c1e1900 */
[----:B------:R-:W4:Y:S04]  /*0670*/  LDG.E R13, desc[UR14][R2.64+0xc00] ;  /* 0x000c000e020d7981 */ /* 0x000f28000c1e1900 */
[----:B------:R-:W4:Y:S04]  /*0680*/  LDG.E R15, desc[UR14][R2.64+0x1000] ;  /* 0x0010000e020f7981 */ /* 0x000f28000c1e1900 */
[----:B------:R-:W4:Y:S04]  /*0690*/  LDG.E R17, desc[UR14][R2.64+0x1400] ;  /* 0x0014000e02117981 */ /* 0x000f28000c1e1900 */
[----:B------:R-:W4:Y:S04]  /*06a0*/  LDG.E R19, desc[UR14][R2.64+0x1800] ;  /* 0x0018000e02137981 */ /* 0x000f28000c1e1900 */
[----:B------:R-:W4:Y:S01]  /*06b0*/  LDG.E R21, desc[UR14][R2.64+0x1c00] ;  /* 0x001c000e02157981 */ /* 0x000f22000c1e1900 */
[----:B------:R-:W-:-:S02]  /*06c0*/  VIADD R6, R6, 0x800 ;  /* 0x0000080006067836 */ /* 0x000fc40000000000 */
[----:B--2--5:R-:W-:-:S04]  /*06d0*/  FADD R9, R4, R9 ;  /* 0x0000000904097221 */ /* 0x024fc80000000000 */
[----:B---3--:R-:W-:-:S04]  /*06e0*/  FADD R8, R9, R8 ;  /* 0x0000000809087221 */ /* 0x008fc80000000000 */
[----:B----4-:R-:W-:-:S04]  /*06f0*/  FADD R8, R8, R11 ;  /* 0x0000000b08087221 */ /* 0x010fc80000000000 */
[----:B------:R-:W-:-:S04]  /*0700*/  FADD R8, R8, R13 ;  /* 0x0000000d08087221 */ /* 0x000fc80000000000 */
[----:B------:R-:W-:-:S04]  /*0710*/  FADD R8, R8, R15 ;  /* 0x0000000f08087221 */ /* 0x000fc80000000000 */
[----:B------:R-:W-:-:S04]  /*0720*/  FADD R8, R8, R17 ;  /* 0x0000001108087221 */ /* 0x000fc80000000000 */
[----:B------:R-:W-:-:S04]  /*0730*/  FADD R8, R8, R19 ;  /* 0x0000001308087221 */ /* 0x000fc80000000000 */
[----:B------:R-:W-:-:S07]  /*0740*/  FADD R4, R8, R21 ;  /* 0x0000001508047221 */ /* 0x000fce0000000000 */
.L_x_10:
[----:B------:R-:W-:Y:S05]  /*0750*/  BSYNC.RECONVERGENT B2 ;  /* 0x0000000000027941 */ /* 0x000fea0003800200 */
.L_x_9:
        /* <DEDUP_REMOVED lines=14> */
[----:B------:R-:W4:Y:S01]  /*0840*/  LDG.E R13, desc[UR14][R2.64+0xc00] ;  /* 0x000c000e020d7981 */ /* 0x000f22000c1e1900 */
[----:B------:R-:W-:Y:S01]  /*0850*/  IADD3 R6, PT, PT, R6, 0x400, RZ ;  /* 0x0000040006067810 */ /* 0x000fe20007ffe0ff */
[----:B--2--5:R-:W-:-:S04]  /*0860*/  FADD R9, R4, R9 ;  /* 0x0000000904097221 */ /* 0x024fc80000000000 */
[----:B---3--:R-:W-:-:S04]  /*0870*/  FADD R8, R9, R8 ;  /* 0x0000000809087221 */ /* 0x008fc80000000000 */
[----:B----4-:R-:W-:-:S04]  /*0880*/  FADD R8, R8, R11 ;  /* 0x0000000b08087221 */ /* 0x010fc80000000000 */
[----:B------:R-:W-:-:S07]  /*0890*/  FADD R4, R8, R13 ;  /* 0x0000000d08047221 */ /* 0x000fce0000000000 */
.L_x_12:
[----:B------:R-:W-:Y:S05]  /*08a0*/  BSYNC.RECONVERGENT B2 ;  /* 0x0000000000027941 */ /* 0x000fea0003800200 */
.L_x_11:
[----:B------:R-:W-:Y:S05]  /*08b0*/  @!P1 BRA `(.L_x_5) ;  /* 0x00000000002c9947 */ /* 0x000fea0003800000 */
[----:B------:R-:W1:Y:S01]  /*08c0*/  LDC.64 R2, c[0x0][0x380] ;  /* 0x0000e000ff027b82 */ /* 0x000e620000000a00 */
[----:B0-----:R-:W-:Y:S01]  /*08d0*/  IMAD.U32 R9, RZ, RZ, UR16 ;  /* 0x00000010ff097e24 */ /* 0x001fe2000f8e00ff */
[----:B------:R-:W-:-:S03]  /*08e0*/  IADD3 R7, PT, PT, -R7, RZ, RZ ;  /* 0x000000ff07077210 */ /* 0x000fc60007ffe1ff */
[----:B-1----:R-:W-:-:S07]  /*08f0*/  IMAD.WIDE.U32 R2, R9, 0x4000, R2 ;  /* 0x0000400009027825 */ /* 0x002fce00078e0002 */
.L_x_13:
[----:B------:R-:W-:-:S06]  /*0900*/  IMAD.WIDE R8, R6, 0x4, R2 ;  /* 0x0000000406087825 */ /* 0x000fcc00078e0202 */
[----:B------:R-:W2:Y:S01]  /*0910*/  LDG.E R9, desc[UR14][R8.64] ;  /* 0x0000000e08097981 */ /* 0x000ea2000c1e1900 */
[----:B------:R-:W-:Y:S01]  /*0920*/  VIADD R7, R7, 0x1 ;  /* 0x0000000107077836 */ /* 0x000fe20000000000 */
[----:B------:R-:W-:-:S04]  /*0930*/  IADD3 R6, PT, PT, R6, 0x100, RZ ;  /* 0x0000010006067810 */ /* 0x000fc80007ffe0ff */
[----:B------:R-:W-:Y:S01]  /*0940*/  ISETP.NE.AND P0, PT, R7, RZ, PT ;  /* 0x000000ff0700720c */ /* 0x000fe20003f05270 */
[----:B--2--5:R-:W-:-:S12]  /*0950*/  FADD R4, R9, R4 ;  /* 0x0000000409047221 */ /* 0x024fd80000000000 */
[----:B------:R-:W-:Y:S05]  /*0960*/  @P0 BRA `(.L_x_13) ;  /* 0xfffffffc00e40947 */ /* 0x000fea000383ffff */
.L_x_5:
[----:B------:R-:W-:Y:S05]  /*0970*/  BSYNC.RECONVERGENT B1 ;  /* 0x0000000000017941 */ /* 0x000fea0003800200 */
.L_x_4:
[----:B------:R-:W-:Y:S01]  /*0980*/  ISETP.GE.AND P0, PT, R5, 0x100, PT ;  /* 0x000001000500780c */ /* 0x000fe20003f06270 */
[----:B-----5:R-:W-:-:S12]  /*0990*/  IMAD.MOV.U32 R11, RZ, RZ, R4 ;  /* 0x000000ffff0b7224 */ /* 0x020fd800078e0004 */
[----:B------:R-:W-:Y:S05]  /*09a0*/  @!P0 BRA `(.L_x_14) ;  /* 0x0000000000ac8947 */ /* 0x000fea0003800000 */
[----:B------:R-:W1:Y:S01]  /*09b0*/  S2R R7, SR_LANEID ;  /* 0x0000000000077919 */ /* 0x000e620000000000 */
[----:B------:R-:W2:Y:S02]  /*09c0*/  SHFL.DOWN PT, R2, R11, 0x1, 0x1f ;  /* 0x08201f000b027f89 */ /* 0x000ea400000e0000 */
[----:B--2---:R-:W-:Y:S01]  /*09d0*/  FADD R2, R2, R11 ;  /* 0x0000000b02027221 */ /* 0x004fe20000000000 */
[C---:B-1----:R-:W-:Y:S02]  /*09e0*/  ISETP.GT.AND P0, PT, R7.reuse, 0x1e, PT ;  /* 0x0000001e0700780c */ /* 0x042fe40003f04270 */
[----:B------:R-:W-:Y:S02]  /*09f0*/  ISETP.NE.AND P1, PT, R7, RZ, PT ;  /* 0x000000ff0700720c */ /* 0x000fe40003f25270 */
[----:B------:R-:W-:Y:S02]  /*0a00*/  FSEL R2, R11, R2, P0 ;  /* 0x000000020b027208 */ /* 0x000fe40000000000 */
[----:B------:R-:W-:-:S03]  /*0a10*/  ISETP.GT.AND P0, PT, R7, 0x1d, PT ;  /* 0x0000001d0700780c */ /* 0x000fc60003f04270 */
[----:B------:R-:W1:Y:S06]  /*0a20*/  SHFL.DOWN PT, R3, R2, 0x2, 0x1f ;  /* 0x08401f0002037f89 */ /* 0x000e6c00000e0000 */
[----:B------:R-:W2:Y:S01]  /*0a30*/  @!P1 S2R R6, SR_CgaCtaId ;  /* 0x0000000000069919 */ /* 0x000ea20000008800 */
[----:B------:R-:W-:Y:S02]  /*0a40*/  @!P1 MOV R5, 0x400 ;  /* 0x0000040000059802 */ /* 0x000fe40000000f00 */
[----:B------:R-:W-:-:S04]  /*0a50*/  @!P1 SHF.R.U32.HI R4, RZ, 0x3, R0 ;  /* 0x00000003ff049819 */ /* 0x000fc80000011600 */
[----:B------:R-:W-:Y:S01]  /*0a60*/  @!P1 LOP3.LUT R4, R4, 0x7c, RZ, 0xc0, !PT ;  /* 0x0000007c04049812 */ /* 0x000fe200078ec0ff */
[----:B-1----:R-:W-:Y:S01]  /*0a70*/  @!P0 FADD R2, R2, R3 ;  /* 0x0000000302028221 */ /* 0x002fe20000000000 */
[----:B------:R-:W-:-:S04]  /*0a80*/  ISETP.GT.AND P0, PT, R7, 0x1b, PT ;  /* 0x0000001b0700780c */ /* 0x000fc80003f04270 */
[----:B------:R-:W1:Y:S01]  /*0a90*/  SHFL.DOWN PT, R3, R2, 0x4, 0x1f ;  /* 0x08801f0002037f89 */ /* 0x000e6200000e0000 */
[----:B--2---:R-:W-:-:S04]  /*0aa0*/  @!P1 LEA R5, R6, R5, 0x18 ;  /* 0x0000000506059211 */ /* 0x004fc800078ec0ff */
[----:B------:R-:W-:-:S04]  /*0ab0*/  @!P1 IADD3 R4, PT, PT, R4, R5, RZ ;  /* 0x0000000504049210 */ /* 0x000fc80007ffe0ff */
[----:B-1----:R-:W-:Y:S01]  /*0ac0*/  @!P0 FADD R2, R2, R3 ;  /* 0x0000000302028221 */ /* 0x002fe20000000000 */
[----:B------:R-:W-:-:S04]  /*0ad0*/  ISETP.GT.AND P0, PT, R7, 0x17, PT ;  /* 0x000000170700780c */ /* 0x000fc80003f04270 */
[----:B------:R-:W1:Y:S09]  /*0ae0*/  SHFL.DOWN PT, R3, R2, 0x8, 0x1f ;  /* 0x09001f0002037f89 */ /* 0x000e7200000e0000 */
[----:B-1----:R-:W-:Y:S01]  /*0af0*/  @!P0 FADD R2, R2, R3 ;  /* 0x0000000302028221 */ /* 0x002fe20000000000 */
[----:B------:R-:W-:-:S04]  /*0b00*/  ISETP.NE.AND P0, PT, R0, RZ, PT ;  /* 0x000000ff0000720c */ /* 0x000fc80003f05270 */
[----:B------:R-:W1:Y:S02]  /*0b10*/  SHFL.DOWN PT, R3, R2, 0x10, 0x1f ;  /* 0x0a001f0002037f89 */ /* 0x000e6400000e0000 */
[----:B-1----:R-:W-:-:S05]  /*0b20*/  FADD R3, R2, R3 ;  /* 0x0000000302037221 */ /* 0x002fca0000000000 */
[----:B------:R2:W-:Y:S01]  /*0b30*/  @!P1 STS [R4+0x8], R3 ;  /* 0x0000080304009388 */ /* 0x0005e20000000800 */
[----:B------:R-:W-:Y:S01]  /*0b40*/  BAR.SYNC.DEFER_BLOCKING 0x0 ;  /* 0x0000000000007b1d */ /* 0x000fe20000010000 */
[----:B------:R-:W-:-:S04]  /*0b50*/  ISETP.GT.AND P1, PT, R7, 0xf, PT ;  /* 0x0000000f0700780c */ /* 0x000fc80003f24270 */
[----:B0-----:R-:W-:Y:S01]  /*0b60*/  FSEL R9, R2, R3, P1 ;  /* 0x0000000302097208 */ /* 0x001fe20000800000 */
[----:B------:R-:W-:Y:S08]  /*0b70*/  @P0 BRA `(.L_x_15) ;  /* 0x0000001400d00947 */ /* 0x000ff00003800000 */
[----:B------:R-:W0:Y:S01]  /*0b80*/  S2UR UR5, SR_CgaCtaId ;  /* 0x00000000000579c3 */ /* 0x000e220000008800 */
[----:B------:R-:W-:Y:S02]  /*0b90*/  UMOV UR4, 0x400 ;  /* 0x0000040000047882 */ /* 0x000fe40000000000 */
[----:B0-----:R-:W-:-:S09]  /*0ba0*/  ULEA UR4, UR5, UR4, 0x18 ;  /* 0x0000000405047291 */ /* 0x001fd2000f8ec0ff */
[----:B------:R-:W0:Y:S04]  /*0bb0*/  LDS R0, [UR4+0xc] ;  /* 0x00000c04ff007984 */ /* 0x000e280008000800 */
[----:B--2---:R-:W1:Y:S04]  /*0bc0*/  LDS.128 R4, [UR4+0x10] ;  /* 0x00001004ff047984 */ /* 0x004e680008000c00 */
[----:B------:R-:W2:Y:S01]  /*0bd0*/  LDS.64 R2, [UR4+0x20] ;  /* 0x00002004ff027984 */ /* 0x000ea20008000a00 */
[----:B0-----:R-:W-:-:S04]  /*0be0*/  FADD R9, R9, R0 ;  /* 0x0000000009097221 */ /* 0x001fc80000000000 */
[----:B-1----:R-:W-:-:S04]  /*0bf0*/  FADD R4, R9, R4 ;  /* 0x0000000409047221 */ /* 0x002fc80000000000 */
[----:B------:R-:W-:-:S04]  /*0c00*/  FADD R5, R4, R5 ;  /* 0x0000000504057221 */ /* 0x000fc80000000000 */
[----:B------:R-:W-:-:S04]  /*0c10*/  FADD R6, R5, R6 ;  /* 0x0000000605067221 */ /* 0x000fc80000000000 */
[----:B------:R-:W-:-:S04]  /*0c20*/  FADD R7, R6, R7 ;  /* 0x0000000706077221 */ /* 0x000fc80000000000 */
[----:B--2---:R-:W-:-:S04]  /*0c30*/  FADD R2, R7, R2 ;  /* 0x0000000207027221 */ /* 0x004fc80000000000 */
[----:B------:R-:W-:Y:S01]  /*0c40*/  FADD R9, R2, R3 ;  /* 0x0000000302097221 */ /* 0x000fe20000000000 */
[----:B------:R-:W-:Y:S06]  /*0c50*/  BRA `(.L_x_15) ;  /* 0x0000001400987947 */ /* 0x000fec0003800000 */
.L_x_14:
[----:B0-----:R-:W0:Y:S01]  /*0c60*/  S2R R9, SR_LANEID ;  /* 0x0000000000097919 */ /* 0x001e220000000000 */
[----:B------:R-:W-:-:S05]  /*0c70*/  LOP3.LUT R2, R0, 0x3e0, RZ, 0xc0, !PT ;  /* 0x000003e000027812 */ /* 0x000fca00078ec0ff */
[----:B------:R-:W-:Y:S01]  /*0c80*/  VIADD R4, R2, 0x20 ;  /* 0x0000002002047836 */ /* 0x000fe20000000000 */
[----:B------:R-:W-:-:S04]  /*0c90*/  LOP3.LUT R2, RZ, R2, RZ, 0x33, !PT ;  /* 0x00000002ff027212 */ /* 0x000fc800078e33ff */
[----:B------:R-:W-:Y:S02]  /*0ca0*/  ISETP.GT.AND P0, PT, R4, R5, PT ;  /* 0x000000050400720c */ /* 0x000fe40003f04270 */
[----:B------:R-:W-:-:S04]  /*0cb0*/  IADD3 R2, PT, PT, R5, R2, RZ ;  /* 0x0000000205027210 */ /* 0x000fc80007ffe0ff */
[----:B------:R-:W-:-:S05]  /*0cc0*/  SEL R2, R2, 0x1f, P0 ;  /* 0x0000001f02027807 */ /* 0x000fca0000000000 */
[----:B------:R-:W1:Y:S01]  /*0cd0*/  SHFL.DOWN PT, R3, R11, 0x1, R2 ;  /* 0x082000000b037989 */ /* 0x000e6200000e0002 */
[C---:B0-----:R-:W-:Y:S01]  /*0ce0*/  ISETP.GE.AND P0, PT, R9.reuse, R2, PT ;  /* 0x000000020900720c */ /* 0x041fe20003f06270 */
[C---:B------:R-:W-:Y:S01]  /*0cf0*/  VIADD R7, R9.reuse, 0x2 ;  /* 0x0000000209077836 */ /* 0x040fe20000000000 */
[----:B------:R-:W-:-:S11]  /*0d00*/  ISETP.NE.AND P1, PT, R9, RZ, PT ;  /* 0x000000ff0900720c */ /* 0x000fd60003f25270 */
[----:B-1----:R-:W-:Y:S01]  /*0d10*/  @!P0 FADD R11, R3, R11 ;  /* 0x0000000b030b8221 */ /* 0x002fe20000000000 */
[----:B------:R-:W-:Y:S01]  /*0d20*/  ISETP.GT.AND P0, PT, R7, R2, PT ;  /* 0x000000020700720c */ /* 0x000fe20003f04270 */
[----:B------:R-:W0:Y:S01]  /*0d30*/  @!P1 S2R R13, SR_CgaCtaId ;  /* 0x00000000000d9919 */ /* 0x000e220000008800 */
[----:B------:R-:W-:Y:S02]  /*0d40*/  IADD3 R7, PT, PT, R9, 0x4, RZ ;  /* 0x0000000409077810 */ /* 0x000fe40007ffe0ff */
[----:B------:R-:W-:Y:S01]  /*0d50*/  @!P1 MOV R6, 0x400 ;  /* 0x0000040000069802 */ /* 0x000fe20000000f00 */
[----:B------:R-:W1:Y:S01]  /*0d60*/  SHFL.DOWN PT, R3, R11, 0x2, R2 ;  /* 0x084000000b037989 */ /* 0x000e6200000e0002 */
[----:B------:R-:W-:-:S04]  /*0d70*/  @!P1 SHF.R.U32.HI R4, RZ, 0x3, R0 ;  /* 0x00000003ff049819 */ /* 0x000fc80000011600 */
[----:B------:R-:W-:-:S03]  /*0d80*/  @!P1 LOP3.LUT R4, R4, 0x7c, RZ, 0xc0, !PT ;  /* 0x0000007c04049812 */ /* 0x000fc600078ec0ff */
[----:B-1----:R-:W-:Y:S01]  /*0d90*/  @!P0 FADD R11, R11, R3 ;  /* 0x000000030b0b8221 */ /* 0x002fe20000000000 */
[----:B------:R-:W-:Y:S01]  /*0da0*/  ISETP.GT.AND P0, PT, R7, R2, PT ;  /* 0x000000020700720c */ /* 0x000fe20003f04270 */
[----:B------:R-:W-:Y:S01]  /*0db0*/  VIADD R7, R9, 0x8 ;  /* 0x0000000809077836 */ /* 0x000fe20000000000 */
[----:B0-----:R-:W-:Y:S02]  /*0dc0*/  @!P1 LEA R13, R13, R6, 0x18 ;  /* 0x000000060d0d9211 */ /* 0x001fe400078ec0ff */
[----:B------:R-:W0:Y:S03]  /*0dd0*/  SHFL.DOWN PT, R3, R11, 0x4, R2 ;  /* 0x088000000b037989 */ /* 0x000e2600000e0002 */
[----:B------:R-:W-:-:S06]  /*0de0*/  @!P1 IMAD.IADD R4, R4, 0x1, R13 ;  /* 0x0000000104049824 */ /* 0x000fcc00078e020d */
[----:B0-----:R-:W-:Y:S01]  /*0df0*/  @!P0 FADD R11, R11, R3 ;  /* 0x000000030b0b8221 */ /* 0x001fe20000000000 */
[-C--:B------:R-:W-:Y:S02]  /*0e00*/  ISETP.GT.AND P0, PT, R7, R2.reuse, PT ;  /* 0x000000020700720c */ /* 0x080fe40003f04270 */
[----:B------:R-:W-:Y:S02]  /*0e10*/  IADD3 R7, PT, PT, R9, 0x10, RZ ;  /* 0x0000001009077810 */ /* 0x000fe40007ffe0ff */
[----:B------:R-:W0:Y:S09]  /*0e20*/  SHFL.DOWN PT, R3, R11, 0x8, R2 ;  /* 0x090000000b037989 */ /* 0x000e3200000e0002 */
[----:B0-----:R-:W-:Y:S01]  /*0e30*/  @!P0 FADD R11, R11, R3 ;  /* 0x000000030b0b8221 */ /* 0x001fe20000000000 */
[----:B------:R-:W-:-:S04]  /*0e40*/  ISETP.GT.AND P0, PT, R7, R2, PT ;  /* 0x000000020700720c */ /* 0x000fc80003f04270 */
[----:B------:R-:W0:Y:S09]  /*0e50*/  SHFL.DOWN PT, R3, R11, 0x10, R2 ;  /* 0x0a0000000b037989 */ /* 0x000e3200000e0002 */
[----:B0-----:R-:W-:Y:S01]  /*0e60*/  @!P0 FADD R11, R11, R3 ;  /* 0x000000030b0b8221 */ /* 0x001fe20000000000 */
[----:B------:R-:W-:-:S04]  /*0e70*/  ISETP.NE.AND P0, PT, R0, RZ, PT ;  /* 0x000000ff0000720c */ /* 0x000fc80003f05270 */
[----:B------:R-:W-:-:S05]  /*0e80*/  MOV R9, R11 ;  /* 0x0000000b00097202 */ /* 0x000fca0000000f00 */
[----:B------:R1:W-:Y:S01]  /*0e90*/  @!P1 STS [R4+0x8], R9 ;  /* 0x0000080904009388 */ /* 0x0003e20000000800 */
[----:B------:R-:W-:Y:S06]  /*0ea0*/  BAR.SYNC.DEFER_BLOCKING 0x0 ;  /* 0x0000000000007b1d */ /* 0x000fec0000010000 */
[----:B------:R-:W-:Y:S05]  /*0eb0*/  @P0 BRA `(.L_x_15) ;  /* 0x0000001400000947 */ /* 0x000fea0003800000 */
[----:B------:R-:W0:Y:S01]  /*0ec0*/  S2UR UR5, SR_CgaCtaId ;  /* 0x00000000000579c3 */ /* 0x000e220000008800 */
[----:B------:R-:W-:Y:S01]  /*0ed0*/  UMOV UR4, 0x400 ;  /* 0x0000040000047882 */ /* 0x000fe20000000000 */
[C---:B------:R-:W-:Y:S02]  /*0ee0*/  ISETP.GT.AND P2, PT, R5.reuse, 0x20, PT ;  /* 0x000000200500780c */ /* 0x040fe40003f44270 */
[C---:B------:R-:W-:Y:S02]  /*0ef0*/  ISETP.GT.AND P4, PT, R5.reuse, 0x40, PT ;  /* 0x000000400500780c */ /* 0x040fe40003f84270 */
[C---:B------:R-:W-:Y:S02]  /*0f00*/  ISETP.GT.AND P3, PT, R5.reuse, 0x60, PT ;  /* 0x000000600500780c */ /* 0x040fe40003f64270 */
[----:B------:R-:W-:Y:S01]  /*0f10*/  ISETP.GT.AND P1, PT, R5, 0x80, PT ;  /* 0x000000800500780c */ /* 0x000fe20003f24270 */
[----:B0-----:R-:W-:-:S09]  /*0f20*/  ULEA UR4, UR5, UR4, 0x18 ;  /* 0x0000000405047291 */ /* 0x001fd2000f8ec0ff */
[----:B------:R-:W1:Y:S04]  /*0f30*/  LDS R0, [UR4+0xc] ;  /* 0x00000c04ff007984 */ /* 0x000e680008000800 */
[----:B------:R-:W0:Y:S04]  /*0f40*/  LDS.128 R12, [UR4+0x10] ;  /* 0x00001004ff0c7984 */ /* 0x000e280008000c00 */
[----:B------:R-:W2:Y:S01]  /*0f50*/  LDS.64 R2, [UR4+0x20] ;  /* 0x00002004ff027984 */ /* 0x000ea20008000a00 */
[----:B-1----:R-:W-:Y:S01]  /*0f60*/  @P2 FADD R9, R9, R0 ;  /* 0x0000000009092221 */ /* 0x002fe20000000000 */
[----:B------:R-:W-:-:S03]  /*0f70*/  ISETP.GT.AND P2, PT, R5, 0xa0, PT ;  /* 0x000000a00500780c */ /* 0x000fc60003f44270 */
[----:B0-----:R-:W-:Y:S01]  /*0f80*/  @P4 FADD R9, R9, R12 ;  /* 0x0000000c09094221 */ /* 0x001fe20000000000 */
[----:B------:R-:W-:-:S03]  /*0f90*/  ISETP.GT.AND P4, PT, R5, 0xc0, PT ;  /* 0x000000c00500780c */ /* 0x000fc60003f84270 */
[----:B------:R-:W-:Y:S01]  /*0fa0*/  @P3 FADD R9, R9, R13 ;  /* 0x0000000d09093221 */ /* 0x000fe20000000000 */
[----:B------:R-:W-:-:S03]  /*0fb0*/  ISETP.GT.AND P3, PT, R5, 0xe0, PT ;  /* 0x000000e00500780c */ /* 0x000fc60003f64270 */
[----:B------:R-:W-:-:S04]  /*0fc0*/  @P1 FADD R9, R9, R14 ;  /* 0x0000000e09091221 */ /* 0x000fc80000000000 */
[----:B------:R-:W-:-:S04]  /*0fd0*/  @P2 FADD R9, R9, R15 ;  /* 0x0000000f09092221 */ /* 0x000fc80000000000 */
[----:B--2---:R-:W-:-:S04]  /*0fe0*/  @P4 FADD R9, R9, R2 ;  /* 0x0000000209094221 */ /* 0x004fc80000000000 */
[----:B------:R-:W-:Y:S01]  /*0ff0*/  @P3 FADD R9, R9, R3 ;  /* 0x0000000309093221 */ /* 0x000fe20000000000 */
[----:B------:R-:W-:Y:S06]  /*1000*/  BRA `(.L_x_15) ;  /* 0x0000001000ac7947 */ /* 0x000fec0003800000 */
.L_x_1:
[----:B------:R-:W0:Y:S01]  /*1010*/  S2R R0, SR_TID.X ;  /* 0x0000000000007919 */ /* 0x000e220000002100 */
[----:B------:R-:W1:Y:S01]  /*1020*/  LDC.64 R4, c[0x0][0x380] ;  /* 0x0000e000ff047b82 */ /* 0x000e620000000a00 */
[----:B0-----:R-:W-:-:S04]  /*1030*/  VIADD R7, R0, UR7 ;  /* 0x0000000700077c36 */ /* 0x001fc80008000000 */
[----:B-1----:R-:W-:-:S05]  /*1040*/  IMAD.WIDE.U32 R4, R7, 0x4, R4 ;  /* 0x0000000407047825 */ /* 0x002fca00078e0004 */
[----:B------:R-:W2:Y:S04]  /*1050*/  LDG.E R7, desc[UR14][R4.64] ;  /* 0x0000000e04077981 */ /* 0x000ea8000c1e1900 */
[----:B------:R-:W2:Y:S04]  /*1060*/  LDG.E R8, desc[UR14][R4.64+0x400] ;  /* 0x0004000e04087981 */ /* 0x000ea8000c1e1900 */
[----:B------:R-:W3:Y:S04]  /*1070*/  LDG.E R9, desc[UR14][R4.64+0x800] ;  /* 0x0008000e04097981 */ /* 0x000ee8000c1e1900 */
[----:B------:R-:W3:Y:S04]  /*1080*/  LDG.E R10, desc[UR14][R4.64+0xc00] ;  /* 0x000c000e040a7981 */ /* 0x000ee8000c1e1900 */
[----:B------:R-:W4:Y:S04]  /*1090*/  LDG.E R11, desc[UR14][R4.64+0x1000] ;  /* 0x0010000e040b7981 */ /* 0x000f28000c1e1900 */
[----:B------:R-:W4:Y:S04]  /*10a0*/  LDG.E R12, desc[UR14][R4.64+0x1400] ;  /* 0x0014000e040c7981 */ /* 0x000f28000c1e1900 */
[----:B------:R-:W5:Y:S04]  /*10b0*/  LDG.E R13, desc[UR14][R4.64+0x1800] ;  /* 0x0018000e040d7981 */ /* 0x000f68000c1e1900 */
        /* <DEDUP_REMOVED lines=8> */
[----:B------:R-:W5:Y:S01]  /*1140*/  LDG.E R21, desc[UR14][R4.64+0x3c00] ;  /* 0x003c000e04157981 */ /* 0x000f62000c1e1900 */
[----:B------:R-:W-:-:S04]  /*1150*/  ISETP.GE.U32.AND P0, PT, R23, UR5, PT ;  /* 0x0000000517007c0c */ /* 0x000fc8000bf06070 */
[----:B------:R-:W-:Y:S01]  /*1160*/  ISETP.GE.U32.AND.EX P0, PT, R22, UR4, PT, P0 ;  /* 0x0000000416007c0c */ /* 0x000fe2000bf06100 */
[----:B--2---:R-:W-:Y:S01]  /*1170*/  FADD R7, R7, R8 ;  /* 0x0000000807077221 */ /* 0x004fe20000000000 */
[----:B---3--:R-:W-:-:S04]  /*1180*/  FADD R10, R9, R10 ;  /* 0x0000000a090a7221 */ /* 0x008fc80000000000 */
[----:B------:R-:W-:Y:S01]  /*1190*/  FADD R7, R7, R10 ;  /* 0x0000000a07077221 */ /* 0x000fe20000000000 */
[----:B----4-:R-:W-:Y:S01]  /*11a0*/  FADD R11, R11, R12 ;  /* 0x0000000c0b0b7221 */ /* 0x010fe20000000000 */
[----:B-----5:R-:W-:-:S04]  /*11b0*/  FADD R14, R13, R14 ;  /* 0x0000000e0d0e7221 */ /* 0x020fc80000000000 */
[----:B------:R-:W-:Y:S01]  /*11c0*/  FADD R14, R11, R14 ;  /* 0x0000000e0b0e7221 */ /* 0x000fe20000000000 */
[----:B------:R-:W-:-:S03]  /*11d0*/  FADD R15, R15, R16 ;  /* 0x000000100f0f7221 */ /* 0x000fc60000000000 */
[----:B------:R-:W-:Y:S01]  /*11e0*/  FADD R7, R7, R14 ;  /* 0x0000000e07077221 */ /* 0x000fe20000000000 */
[----:B------:R-:W-:-:S04]  /*11f0*/  FADD R18, R17, R18 ;  /* 0x0000001211127221 */ /* 0x000fc80000000000 */
[----:B------:R-:W-:Y:S01]  /*1200*/  FADD R15, R15, R18 ;  /* 0x000000120f0f7221 */ /* 0x000fe20000000000 */
[----:B------:R-:W-:Y:S01]  /*1210*/  FADD R19, R19, R20 ;  /* 0x0000001413137221 */ /* 0x000fe20000000000 */
[----:B------:R-:W-:-:S04]  /*1220*/  FADD R6, R6, R21 ;  /* 0x0000001506067221 */ /* 0x000fc80000000000 */
[----:B------:R-:W-:-:S04]  /*1230*/  FADD R6, R19, R6 ;  /* 0x0000000613067221 */ /* 0x000fc80000000000 */
[----:B------:R-:W-:-:S04]  /*1240*/  FADD R6, R15, R6 ;  /* 0x000000060f067221 */ /* 0x000fc80000000000 */
[----:B------:R-:W-:Y:S01]  /*1250*/  FADD R7, R7, R6 ;  /* 0x0000000607077221 */ /* 0x000fe20000000000 */
[----:B------:R-:W-:Y:S06]  /*1260*/  @!P0 BRA `(.L_x_16) ;  /* 0x0000000c006c8947 */ /* 0x000fec0003800000 */
[----:B------:R-:W-:Y:S01]  /*1270*/  UIADD3 UR8, UP0, UPT, UR5, UR7, URZ ;  /* 0x0000000705087290 */ /* 0x000fe2000ff1e0ff */
[----:B------:R-:W-:Y:S01]  /*1280*/  IADD3 R23, P2, PT, R2, -0x1000, RZ ;  /* 0xfffff00002177810 */ /* 0x000fe20007f5e0ff */
[----:B------:R-:W0:Y:S01]  /*1290*/  LDCU.64 UR12, c[0x0][0x380] ;  /* 0x00007000ff0c77ac */ /* 0x000e220008000a00 */
[----:B------:R-:W-:Y:S02]  /*12a0*/  LOP3.LUT R5, RZ, R0, RZ, 0x33, !PT ;  /* 0x00000000ff057212 */ /* 0x000fe400078e33ff */
[----:B------:R-:W-:Y:S01]  /*12b0*/  IADD3.X R8, PT, PT, R3, -0x1, RZ, P2, !PT ;  /* 0xffffffff03087810 */ /* 0x000fe200017fe4ff */
[----:B------:R-:W-:Y:S01]  /*12c0*/  UIADD3.X UR9, UPT, UPT, URZ, UR4, URZ, UP0, !UPT ;  /* 0x00000004ff097290 */ /* 0x000fe200087fe4ff */
[----:B------:R-:W-:Y:S01]  /*12d0*/  ISETP.LT.U32.AND P0, PT, R23, UR8, PT ;  /* 0x0000000817007c0c */ /* 0x000fe2000bf01070 */
[----:B------:R-:W-:Y:S01]  /*12e0*/  UMOV UR6, UR5 ;  /* 0x0000000500067c82 */ /* 0x000fe20008000000 */
[----:B------:R-:W-:Y:S01]  /*12f0*/  IADD3 R9, P1, PT, R0, UR8, RZ ;  /* 0x0000000800097c10 */ /* 0x000fe2000ff3e0ff */
[----:B------:R-:W-:Y:S01]  /*1300*/  UMOV UR4, URZ ;  /* 0x000000ff00047c82 */ /* 0x000fe20008000000 */
[----:B------:R-:W-:Y:S01]  /*1310*/  IADD3 R5, PT, PT, R2, -UR5, R5 ;  /* 0x8000000502057c10 */ /* 0x000fe2000fffe005 */
[----:B------:R-:W-:Y:S01]  /*1320*/  UMOV UR10, UR8 ;  /* 0x00000008000a7c82 */ /* 0x000fe20008000000 */
[----:B------:R-:W-:Y:S01]  /*1330*/  MOV R11, UR9 ;  /* 0x00000009000b7c02 */ /* 0x000fe20008000f00 */
[----:B------:R-:W-:-:S03]  /*1340*/  IMAD.X R0, RZ, RZ, UR9, P1 ;  /* 0x00000009ff007e24 */ /* 0x000fc600088e06ff */
[----:B------:R-:W-:Y:S02]  /*1350*/  ISETP.GT.U32.AND.EX P0, PT, R11, R8, PT, P0 ;  /* 0x000000080b00720c */ /* 0x000fe40003f04100 */
[----:B0-----:R-:W-:-:S04]  /*1360*/  LEA R6, P2, R9, UR12, 0x2 ;  /* 0x0000000c09067c11 */ /* 0x001fc8000f8410ff */
[----:B------:R-:W-:Y:S02]  /*1370*/  IADD3 R6, P1, PT, R6, 0x2000, RZ ;  /* 0x0000200006067810 */ /* 0x000fe40007f3e0ff */
[----:B------:R-:W-:Y:S02]  /*1380*/  LEA.HI.X R9, R9, UR13, R0, 0x2, P2 ;  /* 0x0000000d09097c11 */ /* 0x000fe400090f1400 */
[----:B------:R-:W-:Y:S01]  /*1390*/  IADD3 R0, PT, PT, R5, -UR7, RZ ;  /* 0x8000000705007c10 */ /* 0x000fe2000fffe0ff */
[----:B------:R-:W-:Y:S02]  /*13a0*/  UMOV UR7, UR9 ;  /* 0x0000000900077c82 */ /* 0x000fe40008000000 */
[----:B------:R-:W-:Y:S01]  /*13b0*/  IMAD.X R9, RZ, RZ, R9, P1 ;  /* 0x000000ffff097224 */ /* 0x000fe200008e0609 */
[----:B------:R-:W-:Y:S06]  /*13c0*/  @P0 BRA `(.L_x_17) ;  /* 0x0000000400000947 */ /* 0x000fec0003800000 */
[----:B------:R-:W0:Y:S01]  /*13d0*/  LDC.64 R2, c[0x0][0x3b8] ;  /* 0x0000ee00ff027b82 */ /* 0x000e220000000a00 */
[----:B------:R-:W1:Y:S01]  /*13e0*/  LDCU.64 UR12, c[0x0][0x380] ;  /* 0x00007000ff0c77ac */ /* 0x000e620008000a00 */
[----:B------:R-:W-:Y:S01]  /*13f0*/  NOP ;  /* 0x0000000000007918 */ /* 0x000fe20000000000 */
.L_x_18:
[----:B------:R-:W2:Y:S02]  /*1400*/  S2R R5, SR_TID.X ;  /* 0x0000000000057919 */ /* 0x000ea40000002100 */
[----:B--2---:R-:W-:-:S04]  /*1410*/  IADD3 R5, P0, PT, R5, UR8, RZ ;  /* 0x0000000805057c10 */ /* 0x004fc8000ff1e0ff */
[----:B------:R-:W-:Y:S02]  /*1420*/  IADD3.X R10, PT, PT, RZ, UR9, RZ, P0, !PT ;  /* 0x00000009ff0a7c10 */ /* 0x000fe400087fe4ff */
[----:B-1----:R-:W-:-:S04]  /*1430*/  LEA R4, P0, R5, UR12, 0x2 ;  /* 0x0000000c05047c11 */ /* 0x002fc8000f8010ff */
[----:B------:R-:W-:-:S05]  /*1440*/  LEA.HI.X R5, R5, UR13, R10, 0x2, P0 ;  /* 0x0000000d05057c11 */ /* 0x000fca00080f140a */
        /* <DEDUP_REMOVED lines=15> */
[----:B------:R1:W5:Y:S01]  /*1540*/  LDG.E R22, desc[UR14][R4.64+0x3c00] ;  /* 0x003c000e04167981 */ /* 0x000362000c1e1900 */
[----:B------:R-:W-:-:S02]  /*1550*/  USHF.R.S32.HI UR11, URZ, 0x1f, UR5 ;  /* 0x0000001fff0b7899 */ /* 0x000fc40008011405 */
[----:B------:R-:W-:-:S04]  /*1560*/  UIADD3 UR6, UP0, UPT, UR5, UR10, URZ ;  /* 0x0000000a05067290 */ /* 0x000fc8000ff1e0ff */
[----:B------:R-:W-:Y:S01]  /*1570*/  UIADD3.X UR7, UPT, UPT, UR11, UR7, URZ, UP0, !UPT ;  /* 0x000000070b077290 */ /* 0x000fe200087fe4ff */
[----:B--2---:R-:W-:Y:S01]  /*1580*/  FADD R7, R24, R7 ;  /* 0x0000000718077221 */ /* 0x004fe20000000000 */
[----:B0-----:R-:W-:-:S04]  /*1590*/  IADD3 R24, P1, PT, R2, -UR8, RZ ;  /* 0x8000000802187c10 */ /* 0x001fc8000ff3e0ff */
[----:B------:R-:W-:Y:S02]  /*15a0*/  ISETP.GE.U32.AND P0, PT, R24, UR5, PT ;  /* 0x0000000518007c0c */ /* 0x000fe4000bf06070 */
[----:B-1----:R-:W-:Y:S01]  /*15b0*/  IADD3.X R4, PT, PT, R3, ~UR9, RZ, P1, !PT ;  /* 0x8000000903047c10 */ /* 0x002fe20008ffe4ff */
[----:B---3--:R-:W-:-:S03]  /*15c0*/  FADD R26, R25, R26 ;  /* 0x0000001a191a7221 */ /* 0x008fc60000000000 */
[----:B------:R-:W-:Y:S01]  /*15d0*/  ISETP.GE.U32.AND.EX P0, PT, R4, UR11, PT, P0 ;  /* 0x0000000b04007c0c */ /* 0x000fe2000bf06100 */
        /* <DEDUP_REMOVED lines=12> */
[----:B------:R-:W-:-:S04]  /*16a0*/  FADD R7, R7, R10 ;  /* 0x0000000a07077221 */ /* 0x000fc80000000000 */
[----:B------:R-:W-:Y:S01]  /*16b0*/  FADD R7, R22, R7 ;  /* 0x0000000716077221 */ /* 0x000fe20000000000 */
[----:B------:R-:W-:Y:S06]  /*16c0*/  @!P0 BRA `(.L_x_16) ;  /* 0x0000000800548947 */ /* 0x000fec0003800000 */
[----:B------:R-:W-:Y:S01]  /*16d0*/  UIADD3 UR8, UP0, UPT, UR5, UR8, URZ ;  /* 0x0000000805087290 */ /* 0x000fe2000ff1e0ff */
[----:B------:R-:W-:Y:S01]  /*16e0*/  MOV R5, R9 ;  /* 0x0000000900057202 */ /* 0x000fe20000000f00 */
[----:B------:R-:W-:Y:S01]  /*16f0*/  IMAD.U32 R11, RZ, RZ, UR5 ;  /* 0x00000005ff0b7e24 */ /* 0x000fe2000f8e00ff */
[----:B------:R-:W-:Y:S01]  /*1700*/  UIADD3 UR4, UPT, UPT, UR4, 0x1, URZ ;  /* 0x0000000104047890 */ /* 0x000fe2000fffe0ff */
[----:B------:R-:W-:Y:S01]  /*1710*/  IMAD.MOV.U32 R4, RZ, RZ, R6 ;  /* 0x000000ffff047224 */ /* 0x000fe200078e0006 */
[----:B------:R-:W-:Y:S01]  /*1720*/  UIADD3.X UR9, UPT, UPT, UR11, UR9, URZ, UP0, !UPT ;  /* 0x000000090b097290 */ /* 0x000fe200087fe4ff */
[----:B------:R-:W-:Y:S01]  /*1730*/  ISETP.LT.U32.AND P0, PT, R23, UR8, PT ;  /* 0x0000000817007c0c */ /* 0x000fe2000bf01070 */
[----:B------:R-:W-:Y:S01]  /*1740*/  VIADD R0, R0, -UR5 ;  /* 0x8000000500007c36 */ /* 0x000fe20008000000 */
[----:B------:R-:W-:Y:S01]  /*1750*/  UMOV UR10, UR6 ;  /* 0x00000006000a7c82 */ /* 0x000fe20008000000 */
[----:B------:R-:W-:Y:S02]  /*1760*/  IMAD.WIDE R4, R11, 0x4, R4 ;  /* 0x000000040b047825 */ /* 0x000fe400078e0204 */
[----:B------:R-:W-:-:S02]  /*1770*/  MOV R13, UR9 ;  /* 0x00000009000d7c02 */ /* 0x000fc40008000f00 */
[----:B------:R-:W-:Y:S01]  /*1780*/  IMAD.MOV.U32 R6, RZ, RZ, R4 ;  /* 0x000000ffff067224 */ /* 0x000fe200078e0004 */
[----:B------:R-:W-:Y:S02]  /*1790*/  MOV R9, R5 ;  /* 0x0000000500097202 */ /* 0x000fe40000000f00 */
[----:B------:R-:W-:-:S13]  /*17a0*/  ISETP.GT.U32.AND.EX P0, PT, R13, R8, PT, P0 ;  /* 0x000000080d00720c */ /* 0x000fda0003f04100 */
[----:B------:R-:W-:Y:S05]  /*17b0*/  @!P0 BRA `(.L_x_18) ;  /* 0xfffffffc00108947 */ /* 0x000fea000383ffff */
[----:B------:R-:W-:-:S05]  /*17c0*/  UMOV UR6, UR5 ;  /* 0x0000000500067c82 */ /* 0x000fca0008000000 */
.L_x_17:
[----:B------:R-:W0:Y:S01]  /*17d0*/  S2R R5, SR_TID.X ;  /* 0x0000000000057919 */ /* 0x000e220000002100 */
[C---:B------:R-:W-:Y:S01]  /*17e0*/  IADD3 R4, PT, PT, R2.reuse, -UR8, RZ ;  /* 0x8000000802047c10 */ /* 0x040fe2000fffe0ff */
[----:B------:R-:W-:Y:S01]  /*17f0*/  IMAD.U32 R8, RZ, RZ, UR9 ;  /* 0x00000009ff087e24 */ /* 0x000fe2000f8e00ff */
[----:B------:R-:W-:Y:S01]  /*1800*/  ISETP.LE.U32.AND P1, PT, R2, UR8, PT ;  /* 0x0000000802007c0c */ /* 0x000fe2000bf23070 */
[----:B------:R-:W-:Y:S01]  /*1810*/  BSSY.RECONVERGENT B1, `(.L_x_16) ;  /* 0x0000080000017945 */ /* 0x000fe20003800200 */
[----:B0-----:R-:W-:-:S04]  /*1820*/  ISETP.GE.AND P0, PT, R5, R4, PT ;  /* 0x000000040500720c */ /* 0x001fc80003f06270 */
[----:B------:R-:W-:-:S13]  /*1830*/  ISETP.GE.U32.OR.EX P0, PT, R8, R3, P0, P1 ;  /* 0x000000030800720c */ /* 0x000fda0000706510 */
[----:B------:R-:W-:Y:S05]  /*1840*/  @P0 BRA `(.L_x_19) ;  /* 0x0000000400f00947 */ /* 0x000fea0003800000 */
[----:B------:R-:W0:Y:S01]  /*1850*/  LDC R4, c[0x0][0x3c0] ;  /* 0x0000f000ff047b82 */ /* 0x000e220000000800 */
[----:B------:R-:W-:Y:S01]  /*1860*/  USHF.L.U32 UR5, UR16, 0xc, URZ ;  /* 0x0000000c10057899 */ /* 0x000fe200080006ff */
[----:B------:R-:W-:Y:S01]  /*1870*/  LOP3.LUT R3, RZ, R5, RZ, 0x33, !PT ;  /* 0x00000005ff037212 */ /* 0x000fe200078e33ff */
[----:B------:R-:W-:Y:S02]  /*1880*/  BSSY.RECONVERGENT B2, `(.L_x_20) ;  /* 0x0000037000027945 */ /* 0x000fe40003800200 */
[----:B------:R-:W-:-:S06]  /*1890*/  UIADD3 UR5, UPT, UPT, UR5, UR6, URZ ;  /* 0x0000000605057290 */ /* 0x000fcc000fffe0ff */
[----:B------:R-:W-:Y:S01]  /*18a0*/  IADD3 R2, PT, PT, R2, -UR5, R3 ;  /* 0x8000000502027c10 */ /* 0x000fe2000fffe003 */
[----:B0-----:R-:W-:Y:S01]  /*18b0*/  IMAD R3, R4, UR4, RZ ;  /* 0x0000000404037c24 */ /* 0x001fe2000f8e02ff */
[----:B------:R-:W-:-:S03]  /*18c0*/  MOV R4, R5 ;  /* 0x0000000500047202 */ /* 0x000fc60000000f00 */
[----:B------:R-:W-:-:S05]  /*18d0*/  IMAD R2, R3, -0x1000, R2 ;  /* 0xfffff00003027824 */ /* 0x000fca00078e0202 */
[C---:B------:R-:W-:Y:S02]  /*18e0*/  ISETP.GE.U32.AND P0, PT, R2.reuse, 0xf00, PT ;  /* 0x00000f000200780c */ /* 0x040fe40003f06070 */
[----:B------:R-:W-:-:S04]  /*18f0*/  LEA.HI R19, R2, 0x1, RZ, 0x18 ;  /* 0x0000000102137811 */ /* 0x000fc800078fc0ff */
[----:B------:R-:W-:-:S04]  /*1900*/  LOP3.LUT R21, R19, 0xf, RZ, 0xc0, !PT ;  /* 0x0000000f13157812 */ /* 0x000fc800078ec0ff */
[----:B------:R-:W-:-:S03]  /*1910*/  ISETP.NE.AND P1, PT, R21, RZ, PT ;  /* 0x000000ff1500720c */ /* 0x000fc60003f25270 */
[----:B------:R-:W-:Y:S10]  /*1920*/  @!P0 BRA `(.L_x_21) ;  /* 0x0000000000b08947 */ /* 0x000ff40003800000 */
[----:B------:R-:W-:Y:S01]  /*1930*/  LEA.HI R2, R0, 0x1, RZ, 0x18 ;  /* 0x0000000100027811 */ /* 0x000fe200078fc0ff */
[----:B------:R-:W-:-:S03]  /*1940*/  IMAD.MOV.U32 R4, RZ, RZ, R5 ;  /* 0x000000ffff047224 */ /* 0x000fc600078e0005 */
[----:B------:R-:W-:-:S04]  /*1950*/  LOP3.LUT R2, R2, 0x1fffff0, RZ, 0xc0, !PT ;  /* 0x01fffff002027812 */ /* 0x000fc800078ec0ff */
[----:B------:R-:W-:-:S07]  /*1960*/  IADD3 R8, PT, PT, -R2, RZ, RZ ;  /* 0x000000ff02087210 */ /* 0x000fce0007ffe1ff */
.L_x_22:
[----:B------:R-:W-:Y:S01]  /*1970*/  IMAD.MOV.U32 R2, RZ, RZ, R6 ;  /* 0x000000ffff027224 */ /* 0x000fe200078e0006 */
[----:B------:R-:W-:-:S05]  /*1980*/  MOV R3, R9 ;  /* 0x0000000900037202 */ /* 0x000fca0000000f00 */
[----:B------:R-:W2:Y:S04]  /*1990*/  LDG.E R18, desc[UR14][R2.64+-0x2000] ;  /* 0xffe0000e02127981 */ /* 0x000ea8000c1e1900 */
[----:B------:R-:W3:Y:S04]  /*19a0*/  LDG.E R17, desc[UR14][R2.64+-0x1c00] ;  /* 0xffe4000e02117981 */ /* 0x000ee8000c1e1900 */
        /* <DEDUP_REMOVED lines=14> */
[----:B------:R-:W-:-:S02]  /*1a90*/  VIADD R8, R8, 0x10 ;  /* 0x0000001008087836 */ /* 0x000fc40000000000 */
[----:B------:R-:W-:-:S03]  /*1aa0*/  VIADD R4, R4, 0x1000 ;  /* 0x0000100004047836 */ /* 0x000fc60000000000 */
[----:B------:R-:W-:Y:S01]  /*1ab0*/  ISETP.NE.AND P0, PT, R8, RZ, PT ;  /* 0x000000ff0800720c */ /* 0x000fe20003f05270 */
[----:B--2---:R-:W-:-:S04]  /*1ac0*/  FADD R18, R18, R7 ;  /* 0x0000000712127221 */ /* 0x004fc80000000000 */
[----:B---3--:R-:W-:-:S04]  /*1ad0*/  FADD R17, R18, R17 ;  /* 0x0000001112117221 */ /* 0x008fc80000000000 */
[----:B----4-:R-:W-:-:S04]  /*1ae0*/  FADD R17, R17, R20 ;  /* 0x0000001411117221 */ /* 0x010fc80000000000 */
[----:B-----5:R-:W-:-:S04]  /*1af0*/  FADD R17, R17, R22 ;  /* 0x0000001611117221 */ /* 0x020fc80000000000 */
        /* <DEDUP_REMOVED lines=10> */
[----:B------:R-:W-:-:S03]  /*1ba0*/  IADD3 R6, P2, PT, R2, 0x4000, RZ ;  /* 0x0000400002067810 */ /* 0x000fc60007f5e0ff */
[----:B------:R-:W-:Y:S01]  /*1bb0*/  FADD R10, R10, R9 ;  /* 0x000000090a0a7221 */ /* 0x000fe20000000000 */
[----:B------:R-:W-:-:S03]  /*1bc0*/  IADD3.X R9, PT, PT, RZ, R3, RZ, P2, !PT ;  /* 0x00000003ff097210 */ /* 0x000fc600017fe4ff */
[----:B------:R-:W-:Y:S01]  /*1bd0*/  FADD R7, R10, R5 ;  /* 0x000000050a077221 */ /* 0x000fe20000000000 */
[----:B------:R-:W-:Y:S06]  /*1be0*/  @P0 BRA `(.L_x_22) ;  /* 0xfffffffc00600947 */ /* 0x000fec000383ffff */
.L_x_21:
[----:B------:R-:W-:Y:S05]  /*1bf0*/  BSYNC.RECONVERGENT B2 ;  /* 0x0000000000027941 */ /* 0x000fea0003800200 */
.L_x_20:
[----:B------:R-:W-:Y:S05]  /*1c00*/  @!P1 BRA `(.L_x_19) ;  /* 0x0000000400009947 */ /* 0x000fea0003800000 */
[----:B------:R-:W-:Y:S01]  /*1c10*/  ISETP.GE.U32.AND P0, PT, R21, 0x8, PT ;  /* 0x000000081500780c */ /* 0x000fe20003f06070 */
[----:B------:R-:W-:Y:S01]  /*1c20*/  BSSY.RECONVERGENT B2, `(.L_x_23) ;  /* 0x0000019000027945 */ /* 0x000fe20003800200 */
[----:B------:R-:W-:-:S04]  /*1c30*/  LOP3.LUT R9, R19, 0x7, RZ, 0xc0, !PT ;  /* 0x0000000713097812 */ /* 0x000fc800078ec0ff */
[----:B------:R-:W-:-:S07]  /*1c40*/  ISETP.NE.AND P1, PT, R9, RZ, PT ;  /* 0x000000ff0900720c */ /* 0x000fce0003f25270 */
[----:B------:R-:W-:Y:S06]  /*1c50*/  @!P0 BRA `(.L_x_24) ;  /* 0x0000000000548947 */ /* 0x000fec0003800000 */
[----:B------:R-:W-:-:S04]  /*1c60*/  IADD3 R3, P0, PT, R4, UR8, RZ ;  /* 0x0000000804037c10 */ /* 0x000fc8000ff1e0ff */
[----:B------:R-:W-:Y:S02]  /*1c70*/  IADD3.X R6, PT, PT, RZ, UR9, RZ, P0, !PT ;  /* 0x00000009ff067c10 */ /* 0x000fe400087fe4ff */
[----:B------:R-:W-:-:S04]  /*1c80*/  LEA R2, P0, R3, UR12, 0x2 ;  /* 0x0000000c03027c11 */ /* 0x000fc8000f8010ff */
[----:B------:R-:W-:-:S05]  /*1c90*/  LEA.HI.X R3, R3, UR13, R6, 0x2, P0 ;  /* 0x0000000d03037c11 */ /* 0x000fca00080f1406 */
[----:B------:R-:W2:Y:S04]  /*1ca0*/  LDG.E R6, desc[UR14][R2.64] ;  /* 0x0000000e02067981 */ /* 0x000ea8000c1e1900 */
[----:B------:R-:W3:Y:S04]  /*1cb0*/  LDG.E R5, desc[UR14][R2.64+0x400] ;  /* 0x0004000e02057981 */ /* 0x000ee8000c1e1900 */
[----:B------:R-:W4:Y:S04]  /*1cc0*/  LDG.E R8, desc[UR14][R2.64+0x800] ;  /* 0x0008000e02087981 */ /* 0x000f28000c1e1900 */
[----:B------:R-:W5:Y:S04]  /*1cd0*/  LDG.E R10, desc[UR14][R2.64+0xc00] ;  /* 0x000c000e020a7981 */ /* 0x000f68000c1e1900 */
[----:B------:R-:W5:Y:S04]  /*1ce0*/  LDG.E R12, desc[UR14][R2.64+0x1000] ;  /* 0x0010000e020c7981 */ /* 0x000f68000c1e1900 */
[----:B------:R-:W5:Y:S04]  /*1cf0*/  LDG.E R14, desc[UR14][R2.64+0x1400] ;  /* 0x0014000e020e7981 */ /* 0x000f68000c1e1900 */
[----:B------:R-:W5:Y:S04]  /*1d00*/  LDG.E R16, desc[UR14][R2.64+0x1800] ;  /* 0x0018000e02107981 */ /* 0x000f68000c1e1900 */
[----:B------:R-:W5:Y:S01]  /*1d10*/  LDG.E R18, desc[UR14][R2.64+0x1c00] ;  /* 0x001c000e02127981 */ /* 0x000f62000c1e1900 */
[----:B------:R-:W-:-:S02]  /*1d20*/  VIADD R4, R4, 0x800 ;  /* 0x0000080004047836 */ /* 0x000fc40000000000 */
[----:B--2---:R-:W-:-:S04]  /*1d30*/  FADD R6, R7, R6 ;  /* 0x0000000607067221 */ /* 0x004fc80000000000 */
[----:B---3--:R-:W-:-:S04]  /*1d40*/  FADD R5, R6, R5 ;  /* 0x0000000506057221 */ /* 0x008fc80000000000 */
[----:B----4-:R-:W-:-:S04]  /*1d50*/  FADD R5, R5, R8 ;  /* 0x0000000805057221 */ /* 0x010fc80000000000 */
[----:B-----5:R-:W-:-:S04]  /*1d60*/  FADD R5, R5, R10 ;  /* 0x0000000a05057221 */ /* 0x020fc80000000000 */
[----:B------:R-:W-:-:S04]  /*1d70*/  FADD R5, R5, R12 ;  /* 0x0000000c05057221 */ /* 0x000fc80000000000 */
[----:B------:R-:W-:-:S04]  /*1d80*/  FADD R5, R5, R14 ;  /* 0x0000000e05057221 */ /* 0x000fc80000000000 */
[----:B------:R-:W-:-:S04]  /*1d90*/  FADD R5, R5, R16 ;  /* 0x0000001005057221 */ /* 0x000fc80000000000 */
[----:B------:R-:W-:-:S07]  /*1da0*/  FADD R7, R5, R18 ;  /* 0x0000001205077221 */ /* 0x000fce0000000000 */
.L_x_24:
[----:B------:R-:W-:Y:S05]  /*1db0*/  BSYNC.RECONVERGENT B2 ;  /* 0x0000000000027941 */ /* 0x000fea0003800200 */
.L_x_23:
[----:B------:R-:W-:Y:S05]  /*1dc0*/  @!P1 BRA `(.L_x_19) ;  /* 0x0000000000909947 */ /* 0x000fea0003800000 */
[----:B------:R-:W-:Y:S01]  /*1dd0*/  ISETP.GE.U32.AND P0, PT, R9, 0x4, PT ;  /* 0x000000040900780c */ /* 0x000fe20003f06070 */
[----:B------:R-:W-:Y:S01]  /*1de0*/  BSSY.RECONVERGENT B2, `(.L_x_25) ;  /* 0x0000010000027945 */ /* 0x000fe20003800200 */
[----:B------:R-:W-:-:S11]  /*1df0*/  LOP3.LUT P1, RZ, R19, 0x3, RZ, 0xc0, !PT ;  /* 0x0000000313ff7812 */ /* 0x000fd6000782c0ff */
[----:B------:R-:W-:Y:S05]  /*1e00*/  @!P0 BRA `(.L_x_26) ;  /* 0x0000000000348947 */ /* 0x000fea0003800000 */
[----:B------:R-:W-:-:S04]  /*1e10*/  IADD3 R3, P0, PT, R4, UR8, RZ ;  /* 0x0000000804037c10 */ /* 0x000fc8000ff1e0ff */
[----:B------:R-:W-:Y:S02]  /*1e20*/  IADD3.X R6, PT, PT, RZ, UR9, RZ, P0, !PT ;  /* 0x00000009ff067c10 */ /* 0x000fe400087fe4ff */
[----:B------:R-:W-:-:S04]  /*1e30*/  LEA R2, P0, R3, UR12, 0x2 ;  /* 0x0000000c03027c11 */ /* 0x000fc8000f8010ff */
[----:B------:R-:W-:-:S05]  /*1e40*/  LEA.HI.X R3, R3, UR13, R6, 0x2, P0 ;  /* 0x0000000d03037c11 */ /* 0x000fca00080f1406 */
[----:B------:R-:W2:Y:S04]  /*1e50*/  LDG.E R6, desc[UR14][R2.64] ;  /* 0x0000000e02067981 */ /* 0x000ea8000c1e1900 */
[----:B------:R-:W3:Y:S04]  /*1e60*/  LDG.E R5, desc[UR14][R2.64+0x400] ;  /* 0x0004000e02057981 */ /* 0x000ee8000c1e1900 */
[----:B------:R-:W4:Y:S04]  /*1e70*/  LDG.E R8, desc[UR14][R2.64+0x800] ;  /* 0x0008000e02087981 */ /* 0x000f28000c1e1900 */
[----:B------:R-:W5:Y:S01]  /*1e80*/  LDG.E R10, desc[UR14][R2.64+0xc00] ;  /* 0x000c000e020a7981 */ /* 0x000f62000c1e1900 */
[----:B------:R-:W-:-:S02]  /*1e90*/  VIADD R4, R4, 0x400 ;  /* 0x0000040004047836 */ /* 0x000fc40000000000 */
[----:B--2---:R-:W-:-:S04]  /*1ea0*/  FADD R6, R7, R6 ;  /* 0x0000000607067221 */ /* 0x004fc80000000000 */
[----:B---3--:R-:W-:-:S04]  /*1eb0*/  FADD R5, R6, R5 ;  /* 0x0000000506057221 */ /* 0x008fc80000000000 */
[----:B----4-:R-:W-:-:S04]  /*1ec0*/  FADD R5, R5, R8 ;  /* 0x0000000805057221 */ /* 0x010fc80000000000 */
[----:B-----5:R-:W-:-:S07]  /*1ed0*/  FADD R7, R5, R10 ;  /* 0x0000000a05077221 */ /* 0x020fce0000000000 */
.L_x_26:
[----:B------:R-:W-:Y:S05]  /*1ee0*/  BSYNC.RECONVERGENT B2 ;  /* 0x0000000000027941 */ /* 0x000fea0003800200 */
.L_x_25:
[----:B------:R-:W-:Y:S05]  /*1ef0*/  @!P1 BRA `(.L_x_19) ;  /* 0x0000000000449947 */ /* 0x000fea0003800000 */
[----:B------:R-:W-:Y:S02]  /*1f00*/  LOP3.LUT R0, R0, 0xffff, RZ, 0xc0, !PT ;  /* 0x0000ffff00007812 */ /* 0x000fe400078ec0ff */
[----:B------:R-:W-:Y:S02]  /*1f10*/  IADD3 R5, P0, PT, R4, UR10, RZ ;  /* 0x0000000a04057c10 */ /* 0x000fe4000ff1e0ff */
[----:B------:R-:W-:Y:S02]  /*1f20*/  LEA.HI R0, R0, 0x1, RZ, 0x18 ;  /* 0x0000000100007811 */ /* 0x000fe400078fc0ff */
[----:B------:R-:W-:Y:S02]  /*1f30*/  LEA R4, P1, R5, UR12, 0x2 ;  /* 0x0000000c05047c11 */ /* 0x000fe4000f8210ff */
[----:B------:R-:W-:Y:S02]  /*1f40*/  LOP3.LUT R0, R0, 0x3, RZ, 0xc0, !PT ;  /* 0x0000000300007812 */ /* 0x000fe400078ec0ff */
[----:B------:R-:W-:-:S03]  /*1f50*/  IADD3.X R2, PT, PT, RZ, UR7, RZ, P0, !PT ;  /* 0x00000007ff027c10 */ /* 0x000fc600087fe4ff */
[----:B------:R-:W-:Y:S01]  /*1f60*/  IMAD.MOV R0, RZ, RZ, -R0 ;  /* 0x000000ffff007224 */ /* 0x000fe200078e0a00 */
[----:B------:R-:W-:-:S07]  /*1f70*/  LEA.HI.X R5, R5, UR13, R2, 0x2, P1 ;  /* 0x0000000d05057c11 */ /* 0x000fce00088f1402 */
.L_x_27:
[----:B------:R-:W-:Y:S01]  /*1f80*/  MOV R2, R4 ;  /* 0x0000000400027202 */ /* 0x000fe20000000f00 */
[----:B------:R-:W-:-:S05]  /*1f90*/  IMAD.MOV.U32 R3, RZ, RZ, R5 ;  /* 0x000000ffff037224 */ /* 0x000fca00078e0005 */
[----:B------:R-:W2:Y:S01]  /*1fa0*/  LDG.E R2, desc[UR14][R2.64] ;  /* 0x0000000e02027981 */ /* 0x000ea2000c1e1900 */
[----:B------:R-:W-:Y:S02]  /*1fb0*/  IADD3 R0, PT, PT, R0, 0x1, RZ ;  /* 0x0000000100007810 */ /* 0x000fe40007ffe0ff */
[----:B------:R-:W-:Y:S02]  /*1fc0*/  IADD3 R4, P1, PT, R4, 0x400, RZ ;  /* 0x0000040004047810 */ /* 0x000fe40007f3e0ff */
[----:B------:R-:W-:-:S03]  /*1fd0*/  ISETP.NE.AND P0, PT, R0, RZ, PT ;  /* 0x000000ff0000720c */ /* 0x000fc60003f05270 */
[----:B------:R-:W-:Y:S02]  /*1fe0*/  IMAD.X R5, RZ, RZ, R5, P1 ;  /* 0x000000ffff057224 */ /* 0x000fe400008e0605 */
[----:B--2---:R-:W-:-:S08]  /*1ff0*/  FADD R7, R2, R7 ;  /* 0x0000000702077221 */ /* 0x004fd00000000000 */
[----:B------:R-:W-:Y:S05]  /*2000*/  @P0 BRA `(.L_x_27) ;  /* 0xfffffffc00dc0947 */ /* 0x000fea000383ffff */
.L_x_19:
[----:B------:R-:W-:Y:S05]  /*2010*/  BSYNC.RECONVERGENT B1 ;  /* 0x0000000000017941 */ /* 0x000fea0003800200 */
.L_x_16:
[----:B------:R-:W0:Y:S01]  /*2020*/  S2R R6, SR_LANEID ;  /* 0x0000000000067919 */ /* 0x000e220000000000 */
[----:B------:R-:W1:Y:S01]  /*2030*/  SHFL.DOWN PT, R0, R7, 0x1, 0x1f ;  /* 0x08201f0007007f89 */ /* 0x000e6200000e0000 */
[----:B------:R-:W2:Y:S01]  /*2040*/  S2R R5, SR_TID.X ;  /* 0x0000000000057919 */ /* 0x000ea20000002100 */
[C---:B0-----:R-:W-:Y:S02]  /*2050*/  ISETP.GT.AND P0, PT, R6.reuse, 0x1e, PT ;  /* 0x0000001e0600780c */ /* 0x041fe40003f04270 */
[----:B------:R-:W-:-:S11]  /*2060*/  ISETP.NE.AND P1, PT, R6, RZ, PT ;  /* 0x000000ff0600720c */ /* 0x000fd60003f25270 */
[----:B-1----:R-:W-:Y:S01]  /*2070*/  @!P0 FADD R7, R0, R7 ;  /* 0x0000000700078221 */ /* 0x002fe20000000000 */
[----:B------:R-:W-:Y:S01]  /*2080*/  ISETP.GT.AND P0, PT, R6, 0x1d, PT ;  /* 0x0000001d0600780c */ /* 0x000fe20003f04270 */
[----:B------:R-:W0:Y:S01]  /*2090*/  @!P1 S2R R4, SR_CgaCtaId ;  /* 0x0000000000049919 */ /* 0x000e220000008800 */
[----:B------:R-:W-:Y:S02]  /*20a0*/  @!P1 MOV R3, 0x400 ;  /* 0x0000040000039802 */ /* 0x000fe40000000f00 */
[----:B--2---:R-:W-:Y:S01]  /*20b0*/  @!P1 SHF.R.U32.HI R2, RZ, 0x3, R5 ;  /* 0x00000003ff029819 */ /* 0x004fe20000011605 */
[----:B------:R-:W1:Y:S03]  /*20c0*/  SHFL.DOWN PT, R0, R7, 0x2, 0x1f ;  /* 0x08401f0007007f89 */ /* 0x000e6600000e0000 */
[----:B------:R-:W-:-:S05]  /*20d0*/  @!P1 LOP3.LUT R2, R2, 0x7c, RZ, 0xc0, !PT ;  /* 0x0000007c02029812 */ /* 0x000fca00078ec0ff */
[----:B-1----:R-:W-:Y:S01]  /*20e0*/  @!P0 FADD R7, R7, R0 ;  /* 0x0000000007078221 */ /* 0x002fe20000000000 */
[----:B------:R-:W-:Y:S02]  /*20f0*/  ISETP.GT.AND P0, PT, R6, 0x1b, PT ;  /* 0x0000001b0600780c */ /* 0x000fe40003f04270 */
[----:B0-----:R-:W-:Y:S02]  /*2100*/  @!P1 LEA R3, R4, R3, 0x18 ;  /* 0x0000000304039211 */ /* 0x001fe400078ec0ff */
[----:B------:R-:W0:Y:S02]  /*2110*/  SHFL.DOWN PT, R0, R7, 0x4, 0x1f ;  /* 0x08801f0007007f89 */ /* 0x000e2400000e0000 */
[----:B------:R-:W-:-:S07]  /*2120*/  @!P1 IADD3 R3, PT, PT, R2, R3, RZ ;  /* 0x0000000302039210 */ /* 0x000fce0007ffe0ff */
[----:B0-----:R-:W-:Y:S01]  /*2130*/  @!P0 FADD R7, R7, R0 ;  /* 0x0000000007078221 */ /* 0x001fe20000000000 */
[----:B------:R-:W-:-:S04]  /*2140*/  ISETP.GT.AND P0, PT, R6, 0x17, PT ;  /* 0x000000170600780c */ /* 0x000fc80003f04270 */
[----:B------:R-:W0:Y:S09]  /*2150*/  SHFL.DOWN PT, R0, R7, 0x8, 0x1f ;  /* 0x09001f0007007f89 */ /* 0x000e3200000e0000 */
[----:B0-----:R-:W-:Y:S01]  /*2160*/  @!P0 FADD R7, R7, R0 ;  /* 0x0000000007078221 */ /* 0x001fe20000000000 */
[----:B------:R-:W-:-:S04]  /*2170*/  ISETP.NE.AND P0, PT, R5, RZ, PT ;  /* 0x000000ff0500720c */ /* 0x000fc80003f05270 */
[----:B------:R-:W0:Y:S02]  /*2180*/  SHFL.DOWN PT, R0, R7, 0x10, 0x1f ;  /* 0x0a001f0007007f89 */ /* 0x000e2400000e0000 */
[----:B0-----:R-:W-:-:S05]  /*2190*/  FADD R0, R7, R0 ;  /* 0x0000000007007221 */ /* 0x001fca0000000000 */
[----:B------:R0:W-:Y:S01]  /*21a0*/  @!P1 STS [R3+0x8], R0 ;  /* 0x0000080003009388 */ /* 0x0001e20000000800 */
[----:B------:R-:W-:Y:S01]  /*21b0*/  BAR.SYNC.DEFER_BLOCKING 0x0 ;  /* 0x0000000000007b1d */ /* 0x000fe20000010000 */
[----:B------:R-:W-:-:S04]  /*21c0*/  ISETP.GT.AND P1, PT, R6, 0xf, PT ;  /* 0x0000000f0600780c */ /* 0x000fc80003f24270 */
[----:B------:R-:W-:Y:S01]  /*21d0*/  FSEL R9, R7, R0, P1 ;  /* 0x0000000007097208 */ /* 0x000fe20000800000 */
[----:B------:R-:W-:Y:S08]  /*21e0*/  @P0 BRA `(.L_x_15) ;  /* 0x0000000000340947 */ /* 0x000ff00003800000 */
[----:B------:R-:W1:Y:S01]  /*21f0*/  S2UR UR5, SR_CgaCtaId ;  /* 0x00000000000579c3 */ /* 0x000e620000008800 */
[----:B------:R-:W-:Y:S02]  /*2200*/  UMOV UR4, 0x400 ;  /* 0x0000040000047882 */ /* 0x000fe40000000000 */
[----:B-1----:R-:W-:-:S09]  /*2210*/  ULEA UR4, UR5, UR4, 0x18 ;  /* 0x0000000405047291 */ /* 0x002fd2000f8ec0ff */
[----:B0-----:R-:W0:Y:S04]  /*2220*/  LDS R0, [UR4+0xc] ;  /* 0x00000c04ff007984 */ /* 0x001e280008000800 */
[----:B------:R-:W1:Y:S04]  /*2230*/  LDS.128 R4, [UR4+0x10] ;  /* 0x00001004ff047984 */ /* 0x000e680008000c00 */
[----:B------:R-:W2:Y:S01]  /*2240*/  LDS.64 R2, [UR4+0x20] ;  /* 0x00002004ff027984 */ /* 0x000ea20008000a00 */
[----:B0-----:R-:W-:-:S04]  /*2250*/  FADD R9, R9, R0 ;  /* 0x0000000009097221 */ /* 0x001fc80000000000 */
[----:B-1----:R-:W-:-:S04]  /*2260*/  FADD R4, R9, R4 ;  /* 0x0000000409047221 */ /* 0x002fc80000000000 */
[----:B------:R-:W-:-:S04]  /*2270*/  FADD R5, R4, R5 ;  /* 0x0000000504057221 */ /* 0x000fc80000000000 */
[----:B------:R-:W-:-:S04]  /*2280*/  FADD R6, R5, R6 ;  /* 0x0000000605067221 */ /* 0x000fc80000000000 */
[----:B------:R-:W-:-:S04]  /*2290*/  FADD R7, R6, R7 ;  /* 0x0000000706077221 */ /* 0x000fc80000000000 */
[----:B--2---:R-:W-:-:S04]  /*22a0*/  FADD R2, R7, R2 ;  /* 0x0000000207027221 */ /* 0x004fc80000000000 */
[----:B------:R-:W-:-:S07]  /*22b0*/  FADD R9, R2, R3 ;  /* 0x0000000302097221 */ /* 0x000fce0000000000 */
.L_x_15:
[----:B------:R-:W-:Y:S05]  /*22c0*/  BSYNC.RECONVERGENT B0 ;  /* 0x0000000000007941 */ /* 0x000fea0003800200 */
.L_x_0:
[----:B------:R-:W-:Y:S05]  /*22d0*/  @P0 EXIT ;  /* 0x000000000000094d */ /* 0x000fea0003800000 */
[----:B------:R-:W3:Y:S02]  /*22e0*/  LDCU.64 UR4, c[0x0][0x388] ;  /* 0x00007100ff0477ac */ /* 0x000ee40008000a00 */
[----:B---3--:R-:W-:-:S06]  /*22f0*/  UIMAD.WIDE.U32 UR4, UR16, 0x4, UR4 ;  /* 0x00000004100478a5 */ /* 0x008fcc000f8e0004 */
[----:B------:R-:W-:Y:S01]  /*2300*/  IMAD.U32 R2, RZ, RZ, UR4 ;  /* 0x00000004ff027e24 */ /* 0x000fe2000f8e00ff */
[----:B0-2---:R-:W-:-:S05]  /*2310*/  MOV R3, UR5 ;  /* 0x0000000500037c02 */ /* 0x005fca0008000f00 */
[----:B------:R-:W-:Y:S01]  /*2320*/  STG.E desc[UR14][R2.64], R9 ;  /* 0x0000000902007986 */ /* 0x000fe2000c10190e */
[----:B------:R-:W-:Y:S05]  /*2330*/  EXIT ;  /* 0x000000000000794d */ /* 0x000fea0003800000 */
.L_x_28:
[----:B------:R-:W-:-:S00]  /*2340*/  BRA `(.L_x_28) ;  /* 0xfffffffc00fc7947 */ /* 0x000fc0000383ffff */
[----:B------:R-:W-:-:S00]  /*2350*/  NOP ;  /* 0x0000000000007918 */ /* 0x000fc00000000000 */
        /* <DEDUP_REMOVED lines=10> */
.L_x_391:


//--------------------- .text._ZN3cub18CUB_300001_SM_10006detail6reduce28DeviceReduceSingleTileKernelINS2_10policy_hubIfyN4cuda3std3__44plusIfEEE10Policy1000EN6thrust24THRUST_300001_SM_1000_NS6detail15normal_iteratorINSD_10device_ptrIfEEEEPfyS9_ffNS7_10__identityEEEvT0_T1_T2_T3_T4_T6_ --------------------------
	.section	.text._ZN3cub18CUB_300001_SM_10006detail6reduce28DeviceReduceSingleTileKernelINS2_10policy_hubIfyN4cuda3std3__44plusIfEEE10Policy1000EN6thrust24THRUST_300001_SM_1000_NS6detail15normal_iteratorINSD_10device_ptrIfEEEEPfyS9_ffNS7_10__identityEEEvT0_T1_T2_T3_T4_T6_,"ax",@progbits
	.align	128
        .global         _ZN3cub18CUB_300001_SM_10006detail6reduce28DeviceReduceSingleTileKernelINS2_10policy_hubIfyN4cuda3std3__44plusIfEEE10Policy1000EN6thrust24THRUST_300001_SM_1000_NS6detail15normal_iteratorINSD_10device_ptrIfEEEEPfyS9_ffNS7_10__identityEEEvT0_T1_T2_T3_T4_T6_
        .type           _ZN3cub18CUB_300001_SM_10006detail6reduce28DeviceReduceSingleTileKernelINS2_10policy_hubIfyN4cuda3std3__44plusIfEEE10Policy1000EN6thrust24THRUST_300001_SM_1000_NS6detail15normal_iteratorINSD_10device_ptrIfEEEEPfyS9_ffNS7_10__identityEEEvT0_T1_T2_T3_T4_T6_,@function
        .size           _ZN3cub18CUB_300001_SM_10006detail6reduce28DeviceReduceSingleTileKernelINS2_10policy_hubIfyN4cuda3std3__44plusIfEEE10Policy1000EN6thrust24THRUST_300001_SM_1000_NS6detail15normal_iteratorINSD_10device_ptrIfEEEEPfyS9_ffNS7_10__identityEEEvT0_T1_T2_T3_T4_T6_,(.L_x_392 - _ZN3cub18CUB_300001_SM_10006detail6reduce28DeviceReduceSingleTileKernelINS2_10policy_hubIfyN4cuda3std3__44plusIfEEE10Policy1000EN6thrust24THRUST_300001_SM_1000_NS6detail15normal_iteratorINSD_10device_ptrIfEEEEPfyS9_ffNS7_10__identityEEEvT0_T1_T2_T3_T4_T6_)
        .other          _ZN3cub18CUB_300001_SM_10006detail6reduce28DeviceReduceSingleTileKernelINS2_10policy_hubIfyN4cuda3std3__44plusIfEEE10Policy1000EN6thrust24THRUST_300001_SM_1000_NS6detail15normal_iteratorINSD_10device_ptrIfEEEEPfyS9_ffNS7_10__identityEEEvT0_T1_T2_T3_T4_T6_,@"STO_CUDA_ENTRY STV_DEFAULT"
_ZN3cub18CUB_300001_SM_10006detail6reduce28DeviceReduceSingleTileKernelINS2_10policy_hubIfyN4cuda3std3__44plusIfEEE10Policy1000EN6thrust24THRUST_300001_SM_1000_NS6detail15normal_iteratorINSD_10device_ptrIfEEEEPfyS9_ffNS7_10__identityEEEvT0_T1_T2_T3_T4_T6_:
.text._ZN3cub18CUB_300001_SM_10006detail6reduce28DeviceReduceSingleTileKernelINS2_10policy_hubIfyN4cuda3std3__44plusIfEEE10Policy1000EN6thrust24THRUST_300001_SM_1000_NS6detail15normal_iteratorINSD_10device_ptrIfEEEEPfyS9_ffNS7_10__identityEEEvT0_T1_T2_T3_T4_T6_:
[----:B------:R-:W-:Y:S01]  /*0000*/  LDC R1, c[0x0][0x37c] ;  /* 0x0000df00ff017b82 */ /* 0x000fe20000000800 */
[----:B------:R-:W0:Y:S01]  /*0010*/  LDCU.64 UR4, c[0x0][0x390] ;  /* 0x00007200ff0477ac */ /* 0x000e220008000a00 */
[----:B------:R-:W1:Y:S01]  /*0020*/  LDCU.64 UR6, c[0x0][0x358] ;  /* 0x00006b00ff0677ac */ /* 0x000e620008000a00 */
[----:B0-----:R-:W-:Y:S01]  /*0030*/  MOV R4, UR4 ;  /* 0x0000000400047c02 */ /* 0x001fe20008000f00 */
[----:B------:R-:W-:-:S03]  /*0040*/  IMAD.U32 R0, RZ, RZ, UR5 ;  /* 0x00000005ff007e24 */ /* 0x000fc6000f8e00ff */
[----:B------:R-:W-:-:S04]  /*0050*/  ISETP.NE.U32.AND P0, PT, R4, RZ, PT ;  /* 0x000000ff0400720c */ /* 0x000fc80003f05070 */
[----:B------:R-:W-:-:S13]  /*0060*/  ISETP.NE.AND.EX P0, PT, R0, RZ, PT, P0 ;  /* 0x000000ff0000720c */ /* 0x000fda0003f05300 */
[----:B-1----:R-:W-:Y:S05]  /*0070*/  @P0 BRA `(.L_x_29) ;  /* 0x00000000001c0947 */ /* 0x002fea0003800000 */
[----:B------:R-:W0:Y:S02]  /*0080*/  S2R R0, SR_TID.X ;  /* 0x0000000000007919 */ /* 0x000e240000002100 */
[----:B0-----:R-:W-:-:S13]  /*0090*/  ISETP.NE.AND P0, PT, R0, RZ, PT ;  /* 0x000000ff0000720c */ /* 0x001fda0003f05270 */
[----:B------:R-:W-:Y:S05]  /*00a0*/  @P0 EXIT ;  /* 0x000000000000094d */ /* 0x000fea0003800000 */
[----:B------:R-:W0:Y:S08]  /*00b0*/  LDC R5, c[0x0][0x39c] ;  /* 0x0000e700ff057b82 */ /* 0x000e300000000800 */
[----:B------:R-:W0:Y:S02]  /*00c0*/  LDC.64 R2, c[0x0][0x388] ;  /* 0x0000e200ff027b82 */ /* 0x000e240000000a00 */
[----:B0-----:R-:W-:Y:S01]  /*00d0*/  STG.E desc[UR6][R2.64], R5 ;  /* 0x0000000502007986 */ /* 0x001fe2000c101906 */
[----:B------:R-:W-:Y:S05]  /*00e0*/  EXIT ;  /* 0x000000000000794d */ /* 0x000fea0003800000 */
.L_x_29:
[----:B------:R-:W-:Y:S01]  /*00f0*/  ISETP.GT.U32.AND P0, PT, R4, 0xfff, PT ;  /* 0x00000fff0400780c */ /* 0x000fe20003f04070 */
[----:B------:R-:W-:Y:S03]  /*0100*/  BSSY.RECONVERGENT B0, `(.L_x_30) ;  /* 0x00001f3000007945 */ /* 0x000fe60003800200 */
[----:B------:R-:W-:-:S13]  /*0110*/  ISETP.GT.U32.AND.EX P0, PT, R0, RZ, PT, P0 ;  /* 0x000000ff0000720c */ /* 0x000fda0003f04100 */
[----:B------:R-:W-:Y:S05]  /*0120*/  @P0 BRA `(.L_x_31) ;  /* 0x0000000c00ac0947 */ /* 0x000fea0003800000 */
[----:B------:R-:W0:Y:S01]  /*0130*/  S2R R5, SR_TID.X ;  /* 0x0000000000057919 */ /* 0x000e220000002100 */
[----:B------:R-:W-:Y:S01]  /*0140*/  BSSY.RECONVERGENT B1, `(.L_x_32) ;  /* 0x0000009000017945 */ /* 0x000fe20003800200 */
[----:B------:R-:W-:Y:S01]  /*0150*/  HFMA2 R6, -RZ, RZ, 0, 0 ;  /* 0x00000000ff067431 */ /* 0x000fe200000001ff */
[----:B0-----:R-:W-:Y:S01]  /*0160*/  ISETP.GE.U32.AND P0, PT, R5, R4, PT ;  /* 0x000000040500720c */ /* 0x001fe20003f06070 */
[----:B------:R-:W-:-:S12]  /*0170*/  IMAD.MOV.U32 R7, RZ, RZ, R5 ;  /* 0x000000ffff077224 */ /* 0x000fd800078e0005 */
[----:B------:R-:W-:Y:S05]  /*0180*/  @P0 BRA `(.L_x_33) ;  /* 0x0000000000100947 */ /* 0x000fea0003800000 */
[----:B------:R-:W0:Y:S02]  /*0190*/  LDC.64 R2, c[0x0][0x380] ;  /* 0x0000e000ff027b82 */ /* 0x000e240000000a00 */
[----:B0-----:R-:W-:-:S05]  /*01a0*/  IMAD.WIDE.U32 R2, R5, 0x4, R2 ;  /* 0x0000000405027825 */ /* 0x001fca00078e0002 */
[----:B------:R0:W5:Y:S01]  /*01b0*/  LDG.E R6, desc[UR6][R2.64] ;  /* 0x0000000602067981 */ /* 0x000162000c1e1900 */
[----:B------:R-:W-:-:S07]  /*01c0*/  IADD3 R7, PT, PT, R5, 0x100, RZ ;  /* 0x0000010005077810 */ /* 0x000fce0007ffe0ff */
.L_x_33:
[----:B------:R-:W-:Y:S05]  /*01d0*/  BSYNC.RECONVERGENT B1 ;  /* 0x0000000000017941 */ /* 0x000fea0003800200 */
.L_x_32:
[----:B------:R-:W-:Y:S01]  /*01e0*/  ISETP.GE.U32.AND P0, PT, R7, R4, PT ;  /* 0x000000040700720c */ /* 0x000fe20003f06070 */
[----:B------:R-:W-:-:S12]  /*01f0*/  BSSY.RECONVERGENT B1, `(.L_x_34) ;  /* 0x000006d000017945 */ /* 0x000fd80003800200 */
[----:B------:R-:W-:Y:S05]  /*0200*/  @P0 BRA `(.L_x_35) ;  /* 0x0000000400ac0947 */ /* 0x000fea0003800000 */
[----:B0-----:R-:W-:Y:S01]  /*0210*/  LOP3.LUT R3, RZ, R7, RZ, 0x33, !PT ;  /* 0x00000007ff037212 */ /* 0x001fe200078e33ff */
[----:B------:R-:W-:Y:S04]  /*0220*/  BSSY.RECONVERGENT B2, `(.L_x_36) ;  /* 0x0000033000027945 */ /* 0x000fe80003800200 */
[----:B------:R-:W-:-:S05]  /*0230*/  IMAD.IADD R3, R3, 0x1, R4 ;  /* 0x0000000103037824 */ /* 0x000fca00078e0204 */
[C---:B------:R-:W-:Y:S02]  /*0240*/  ISETP.GE.U32.AND P0, PT, R3.reuse, 0xf00, PT ;  /* 0x00000f000300780c */ /* 0x040fe40003f06070 */
[----:B------:R-:W-:-:S04]  /*0250*/  LEA.HI R8, R3, 0x1, RZ, 0x18 ;  /* 0x0000000103087811 */ /* 0x000fc800078fc0ff */
[----:B------:R-:W-:-:S04]  /*0260*/  LOP3.LUT R22, R8, 0xf, RZ, 0xc0, !PT ;  /* 0x0000000f08167812 */ /* 0x000fc800078ec0ff */
[----:B------:R-:W-:-:S03]  /*0270*/  ISETP.NE.AND P1, PT, R22, RZ, PT ;  /* 0x000000ff1600720c */ /* 0x000fc60003f25270 */
[----:B------:R-:W-:Y:S10]  /*0280*/  @!P0 BRA `(.L_x_37) ;  /* 0x0000000000b08947 */ /* 0x000ff40003800000 */
[----:B------:R-:W0:Y:S01]  /*0290*/  LDC.64 R2, c[0x0][0x380] ;  /* 0x0000e000ff027b82 */ /* 0x000e220000000a00 */
[----:B------:R-:W-:-:S04]  /*02a0*/  LOP3.LUT R9, R8, 0x1fffff0, RZ, 0xc0, !PT ;  /* 0x01fffff008097812 */ /* 0x000fc800078ec0ff */
[----:B------:R-:W-:Y:S01]  /*02b0*/  IADD3 R9, PT, PT, -R9, RZ, RZ ;  /* 0x000000ff09097210 */ /* 0x000fe20007ffe1ff */
[----:B0-----:R-:W-:-:S03]  /*02c0*/  IMAD.WIDE.U32 R2, R7, 0x4, R2 ;  /* 0x0000000407027825 */ /* 0x001fc600078e0002 */
[----:B------:R-:W-:-:S05]  /*02d0*/  IADD3 R2, P0, PT, R2, 0x2000, RZ ;  /* 0x0000200002027810 */ /* 0x000fca0007f1e0ff */
[----:B------:R-:W-:-:S08]  /*02e0*/  IMAD.X R3, RZ, RZ, R3, P0 ;  /* 0x000000ffff037224 */ /* 0x000fd000000e0603 */
.L_x_38:
        /* <DEDUP_REMOVED lines=38> */
.L_x_37:
[----:B------:R-:W-:Y:S05]  /*0550*/  BSYNC.RECONVERGENT B2 ;  /* 0x0000000000027941 */ /* 0x000fea0003800200 */
.L_x_36:
[----:B------:R-:W-:Y:S05]  /*0560*/  @!P1 BRA `(.L_x_35) ;  /* 0x0000000000d49947 */ /* 0x000fea0003800000 */
[----:B------:R-:W-:Y:S01]  /*0570*/  ISETP.GE.U32.AND P0, PT, R22, 0x8, PT ;  /* 0x000000081600780c */ /* 0x000fe20003f06070 */
[----:B------:R-:W-:Y:S01]  /*0580*/  BSSY.RECONVERGENT B2, `(.L_x_39) ;  /* 0x0000017000027945 */ /* 0x000fe20003800200 */
[----:B------:R-:W-:-:S04]  /*0590*/  LOP3.LUT R11, R8, 0x7, RZ, 0xc0, !PT ;  /* 0x00000007080b7812 */ /* 0x000fc800078ec0ff */
[----:B------:R-:W-:-:S07]  /*05a0*/  ISETP.NE.AND P1, PT, R11, RZ, PT ;  /* 0x000000ff0b00720c */ /* 0x000fce0003f25270 */
[----:B------:R-:W-:Y:S06]  /*05b0*/  @!P0 BRA `(.L_x_40) ;  /* 0x00000000004c8947 */ /* 0x000fec0003800000 */
[----:B------:R-:W0:Y:S02]  /*05c0*/  LDC.64 R2, c[0x0][0x380] ;  /* 0x0000e000ff027b82 */ /* 0x000e240000000a00 */
[----:B0-----:R-:W-:-:S05]  /*05d0*/  IMAD.WIDE R2, R7, 0x4, R2 ;  /* 0x0000000407027825 */ /* 0x001fca00078e0202 */
        /* <DEDUP_REMOVED lines=17> */
.L_x_40:
[----:B------:R-:W-:Y:S05]  /*06f0*/  BSYNC.RECONVERGENT B2 ;  /* 0x0000000000027941 */ /* 0x000fea0003800200 */
.L_x_39:
        /* <DEDUP_REMOVED lines=17> */
.L_x_42:
[----:B------:R-:W-:Y:S05]  /*0810*/  BSYNC.RECONVERGENT B2 ;  /* 0x0000000000027941 */ /* 0x000fea0003800200 */
.L_x_41:
[----:B------:R-:W-:Y:S05]  /*0820*/  @!P1 BRA `(.L_x_35) ;  /* 0x0000000000249947 */ /* 0x000fea0003800000 */
[----:B------:R-:W0:Y:S01]  /*0830*/  LDC.64 R8, c[0x0][0x380] ;  /* 0x0000e000ff087b82 */ /* 0x000e220000000a00 */
[----:B------:R-:W-:-:S07]  /*0840*/  IMAD.MOV R10, RZ, RZ, -R10 ;  /* 0x000000ffff0a7224 */ /* 0x000fce00078e0a0a */
.L_x_43:
[----:B0-----:R-:W-:-:S06]  /*0850*/  IMAD.WIDE R2, R7, 0x4, R8 ;  /* 0x0000000407027825 */ /* 0x001fcc00078e0208 */
[----:B------:R-:W2:Y:S01]  /*0860*/  LDG.E R3, desc[UR6][R2.64] ;  /* 0x0000000602037981 */ /* 0x000ea2000c1e1900 */
[----:B------:R-:W-:Y:S01]  /*0870*/  IADD3 R10, PT, PT, R10, 0x1, RZ ;  /* 0x000000010a0a7810 */ /* 0x000fe20007ffe0ff */
[----:B------:R-:W-:-:S03]  /*0880*/  VIADD R7, R7, 0x100 ;  /* 0x0000010007077836 */ /* 0x000fc60000000000 */
[----:B------:R-:W-:Y:S01]  /*0890*/  ISETP.NE.AND P0, PT, R10, RZ, PT ;  /* 0x000000ff0a00720c */ /* 0x000fe20003f05270 */
[----:B--2--5:R-:W-:-:S12]  /*08a0*/  FADD R6, R3, R6 ;  /* 0x0000000603067221 */ /* 0x024fd80000000000 */
[----:B------:R-:W-:Y:S05]  /*08b0*/  @P0 BRA `(.L_x_43) ;  /* 0xfffffffc00e40947 */ /* 0x000fea000383ffff */
.L_x_35:
[----:B------:R-:W-:Y:S05]  /*08c0*/  BSYNC.RECONVERGENT B1 ;  /* 0x0000000000017941 */ /* 0x000fea0003800200 */
.L_x_34:
[----:B------:R-:W-:Y:S02]  /*08d0*/  ISETP.GE.U32.AND P0, PT, R4, 0x100, PT ;  /* 0x000001000400780c */ /* 0x000fe40003f06070 */
[----:B-----5:R-:W-:Y:S02]  /*08e0*/  MOV R9, R6 ;  /* 0x0000000600097202 */ /* 0x020fe40000000f00 */
[----:B------:R-:W-:-:S13]  /*08f0*/  ISETP.GE.U32.AND.EX P0, PT, R0, RZ, PT, P0 ;  /* 0x000000ff0000720c */ /* 0x000fda0003f06100 */
[----:B------:R-:W-:Y:S05]  /*0900*/  @!P0 BRA `(.L_x_44) ;  /* 0x0000000000ac8947 */ /* 0x000fea0003800000 */
[----:B------:R-:W1:Y:S01]  /*0910*/  S2R R6, SR_LANEID ;  /* 0x0000000000067919 */ /* 0x000e620000000000 */
[----:B------:R-:W-:Y:S01]  /*0920*/  ISETP.NE.AND P5, PT, R5, RZ, PT ;  /* 0x000000ff0500720c */ /* 0x000fe20003fa5270 */
[----:B------:R-:W2:Y:S02]  /*0930*/  SHFL.DOWN PT, R0, R9, 0x1, 0x1f ;  /* 0x08201f0009007f89 */ /* 0x000ea400000e0000 */
[----:B--2---:R-:W-:Y:S01]  /*0940*/  FADD R0, R0, R9 ;  /* 0x0000000900007221 */ /* 0x004fe20000000000 */
[C---:B-1----:R-:W-:Y:S02]  /*0950*/  ISETP.GT.AND P0, PT, R6.reuse, 0x1e, PT ;  /* 0x0000001e0600780c */ /* 0x042fe40003f04270 */
[C---:B------:R-:W-:Y:S02]  /*0960*/  ISETP.NE.AND P1, PT, R6.reuse, RZ, PT ;  /* 0x000000ff0600720c */ /* 0x040fe40003f25270 */
[----:B------:R-:W-:Y:S02]  /*0970*/  FSEL R0, R9, R0, P0 ;  /* 0x0000000009007208 */ /* 0x000fe40000000000 */
[----:B------:R-:W-:-:S03]  /*0980*/  ISETP.GT.AND P0, PT, R6, 0x1d, PT ;  /* 0x0000001d0600780c */ /* 0x000fc60003f04270 */
[----:B0-----:R-:W0:Y:S06]  /*0990*/  SHFL.DOWN PT, R3, R0, 0x2, 0x1f ;  /* 0x08401f0000037f89 */ /* 0x001e2c00000e0000 */
[----:B------:R-:W1:Y:S01]  /*09a0*/  @!P1 S2R R7, SR_CgaCtaId ;  /* 0x0000000000079919 */ /* 0x000e620000008800 */
[----:B------:R-:W-:Y:S02]  /*09b0*/  @!P1 MOV R4, 0x400 ;  /* 0x0000040000049802 */ /* 0x000fe40000000f00 */
[----:B------:R-:W-:-:S04]  /*09c0*/  @!P1 SHF.R.U32.HI R2, RZ, 0x3, R5 ;  /* 0x00000003ff029819 */ /* 0x000fc80000011605 */
[----:B------:R-:W-:Y:S01]  /*09d0*/  @!P1 LOP3.LUT R2, R2, 0x7c, RZ, 0xc0, !PT ;  /* 0x0000007c02029812 */ /* 0x000fe200078ec0ff */
[----:B0-----:R-:W-:Y:S01]  /*09e0*/  @!P0 FADD R0, R0, R3 ;  /* 0x0000000300008221 */ /* 0x001fe20000000000 */
[----:B------:R-:W-:-:S04]  /*09f0*/  ISETP.GT.AND P0, PT, R6, 0x1b, PT ;  /* 0x0000001b0600780c */ /* 0x000fc80003f04270 */
[----:B------:R-:W0:Y:S01]  /*0a00*/  SHFL.DOWN PT, R3, R0, 0x4, 0x1f ;  /* 0x08801f0000037f89 */ /* 0x000e2200000e0000 */
[----:B-1----:R-:W-:-:S05]  /*0a10*/  @!P1 LEA R7, R7, R4, 0x18 ;  /* 0x0000000407079211 */ /* 0x002fca00078ec0ff */
[----:B------:R-:W-:-:S03]  /*0a20*/  @!P1 IMAD.IADD R2, R2, 0x1, R7 ;  /* 0x0000000102029824 */ /* 0x000fc600078e0207 */
[----:B0-----:R-:W-:Y:S01]  /*0a30*/  @!P0 FADD R0, R0, R3 ;  /* 0x0000000300008221 */ /* 0x001fe20000000000 */
[----:B------:R-:W-:-:S04]  /*0a40*/  ISETP.GT.AND P0, PT, R6, 0x17, PT ;  /* 0x000000170600780c */ /* 0x000fc80003f04270 */
[----:B------:R-:W0:Y:S09]  /*0a50*/  SHFL.DOWN PT, R3, R0, 0x8, 0x1f ;  /* 0x09001f0000037f89 */ /* 0x000e3200000e0000 */
[----:B0-----:R-:W-:Y:S01]  /*0a60*/  @!P0 FADD R0, R0, R3 ;  /* 0x0000000300008221 */ /* 0x001fe20000000000 */
[----:B------:R-:W-:-:S04]  /*0a70*/  ISETP.GT.AND P0, PT, R6, 0xf, PT ;  /* 0x0000000f0600780c */ /* 0x000fc80003f04270 */
[----:B------:R-:W0:Y:S02]  /*0a80*/  SHFL.DOWN PT, R3, R0, 0x10, 0x1f ;  /* 0x0a001f0000037f89 */ /* 0x000e2400000e0000 */
[----:B0-----:R-:W-:-:S05]  /*0a90*/  FADD R3, R0, R3 ;  /* 0x0000000300037221 */ /* 0x001fca0000000000 */
[----:B------:R1:W-:Y:S01]  /*0aa0*/  @!P1 STS [R2+0x8], R3 ;  /* 0x0000080302009388 */ /* 0x0003e20000000800 */
[----:B------:R-:W-:Y:S01]  /*0ab0*/  FSEL R8, R0, R3, P0 ;  /* 0x0000000300087208 */ /* 0x000fe20000000000 */
[----:B------:R-:W-:Y:S06]  /*0ac0*/  BAR.SYNC.DEFER_BLOCKING 0x0 ;  /* 0x0000000000007b1d */ /* 0x000fec0000010000 */
[----:B------:R-:W-:Y:S05]  /*0ad0*/  @P5 BRA `(.L_x_45) ;  /* 0x0000001400545947 */ /* 0x000fea0003800000 */
[----:B------:R-:W0:Y:S01]  /*0ae0*/  S2UR UR5, SR_CgaCtaId ;  /* 0x00000000000579c3 */ /* 0x000e220000008800 */
[----:B------:R-:W-:Y:S02]  /*0af0*/  UMOV UR4, 0x400 ;  /* 0x0000040000047882 */ /* 0x000fe40000000000 */
[----:B0-----:R-:W-:-:S09]  /*0b00*/  ULEA UR4, UR5, UR4, 0x18 ;  /* 0x0000000405047291 */ /* 0x001fd2000f8ec0ff */
[----:B-1----:R-:W0:Y:S04]  /*0b10*/  LDS R3, [UR4+0xc] ;  /* 0x00000c04ff037984 */ /* 0x002e280008000800 */
        /* <DEDUP_REMOVED lines=10> */
.L_x_44:
[----:B------:R-:W1:Y:S01]  /*0bc0*/  S2R R8, SR_LANEID ;  /* 0x0000000000087919 */ /* 0x000e620000000000 */
[C---:B0-----:R-:W-:Y:S02]  /*0bd0*/  LOP3.LUT R2, R5.reuse, 0x3e0, RZ, 0xc0, !PT ;  /* 0x000003e005027812 */ /* 0x041fe400078ec0ff */
[----:B------:R-:W-:Y:S02]  /*0be0*/  ISETP.NE.AND P5, PT, R5, RZ, PT ;  /* 0x000000ff0500720c */ /* 0x000fe40003fa5270 */
[----:B------:R-:W-:Y:S02]  /*0bf0*/  LOP3.LUT R7, RZ, R2, RZ, 0x33, !PT ;  /* 0x00000002ff077212 */ /* 0x000fe400078e33ff */
[----:B------:R-:W-:-:S03]  /*0c00*/  IADD3 R3, PT, PT, R2, 0x20, RZ ;  /* 0x0000002002037810 */ /* 0x000fc60007ffe0ff */
[----:B------:R-:W-:Y:S01]  /*0c10*/  IMAD.IADD R7, R7, 0x1, R4 ;  /* 0x0000000107077824 */ /* 0x000fe200078e0204 */
[----:B------:R-:W-:-:S04]  /*0c20*/  ISETP.GT.U32.AND P0, PT, R3, R4, PT ;  /* 0x000000040300720c */ /* 0x000fc80003f04070 */
[----:B------:R-:W-:-:S05]  /*0c30*/  SEL R7, R7, 0x1f, P0 ;  /* 0x0000001f07077807 */ /* 0x000fca0000000000 */
[----:B------:R-:W0:Y:S01]  /*0c40*/  SHFL.DOWN PT, R2, R9, 0x1, R7 ;  /* 0x0820000009027989 */ /* 0x000e2200000e0007 */
[C---:B-1----:R-:W-:Y:S02]  /*0c50*/  ISETP.GE.AND P0, PT, R8.reuse, R7, PT ;  /* 0x000000070800720c */ /* 0x042fe40003f06270 */
[C---:B------:R-:W-:Y:S02]  /*0c60*/  IADD3 R6, PT, PT, R8.reuse, 0x2, RZ ;  /* 0x0000000208067810 */ /* 0x040fe40007ffe0ff */
[----:B------:R-:W-:-:S09]  /*0c70*/  ISETP.NE.AND P1, PT, R8, RZ, PT ;  /* 0x000000ff0800720c */ /* 0x000fd20003f25270 */
[----:B0-----:R-:W-:Y:S01]  /*0c80*/  @!P0 FADD R9, R2, R9 ;  /* 0x0000000902098221 */ /* 0x001fe20000000000 */
[----:B------:R-:W-:Y:S01]  /*0c90*/  ISETP.GT.AND P0, PT, R6, R7, PT ;  /* 0x000000070600720c */ /* 0x000fe20003f04270 */
[----:B------:R-:W-:Y:S02]  /*0ca0*/  VIADD R6, R8, 0x4 ;  /* 0x0000000408067836 */ /* 0x000fe40000000000 */
[----:B------:R-:W0:Y:S01]  /*0cb0*/  @!P1 S2R R11, SR_CgaCtaId ;  /* 0x00000000000b9919 */ /* 0x000e220000008800 */
[----:B------:R-:W-:Y:S01]  /*0cc0*/  @!P1 SHF.R.U32.HI R3, RZ, 0x3, R5 ;  /* 0x00000003ff039819 */ /* 0x000fe20000011605 */
[----:B------:R-:W1:Y:S03]  /*0cd0*/  SHFL.DOWN PT, R2, R9, 0x2, R7 ;  /* 0x0840000009027989 */ /* 0x000e6600000e0007 */
[----:B------:R-:W-:-:S05]  /*0ce0*/  @!P1 LOP3.LUT R3, R3, 0x7c, RZ, 0xc0, !PT ;  /* 0x0000007c03039812 */ /* 0x000fca00078ec0ff */
[----:B-1----:R-:W-:Y:S01]  /*0cf0*/  @!P0 FADD R9, R9, R2 ;  /* 0x0000000209098221 */ /* 0x002fe20000000000 */
[-C--:B------:R-:W-:Y:S02]  /*0d00*/  ISETP.GT.AND P0, PT, R6, R7.reuse, PT ;  /* 0x000000070600720c */ /* 0x080fe40003f04270 */
[----:B------:R-:W-:Y:S02]  /*0d10*/  IADD3 R6, PT, PT, R8, 0x8, RZ ;  /* 0x0000000808067810 */ /* 0x000fe40007ffe0ff */
[----:B------:R-:W1:Y:S09]  /*0d20*/  SHFL.DOWN PT, R2, R9, 0x4, R7 ;  /* 0x0880000009027989 */ /* 0x000e7200000e0007 */
[----:B-1----:R-:W-:Y:S01]  /*0d30*/  @!P0 FADD R9, R9, R2 ;  /* 0x0000000209098221 */ /* 0x002fe20000000000 */
[----:B------:R-:W-:Y:S01]  /*0d40*/  ISETP.GT.AND P0, PT, R6, R7, PT ;  /* 0x000000070600720c */ /* 0x000fe20003f04270 */
[----:B------:R-:W-:-:S03]  /*0d50*/  VIADD R6, R8, 0x10 ;  /* 0x0000001008067836 */ /* 0x000fc60000000000 */
[----:B------:R-:W1:Y:S09]  /*0d60*/  SHFL.DOWN PT, R2, R9, 0x8, R7 ;  /* 0x0900000009027989 */ /* 0x000e7200000e0007 */
[----:B-1----:R-:W-:Y:S01]  /*0d70*/  @!P0 FADD R9, R9, R2 ;  /* 0x0000000209098221 */ /* 0x002fe20000000000 */
[----:B------:R-:W-:-:S02]  /*0d80*/  ISETP.GT.AND P0, PT, R6, R7, PT ;  /* 0x000000070600720c */ /* 0x000fc40003f04270 */
[----:B------:R-:W-:Y:S02]  /*0d90*/  @!P1 MOV R6, 0x400 ;  /* 0x0000040000069802 */ /* 0x000fe40000000f00 */
[----:B------:R-:W1:Y:S02]  /*0da0*/  SHFL.DOWN PT, R2, R9, 0x10, R7 ;  /* 0x0a00000009027989 */ /* 0x000e6400000e0007 */
[----:B0-----:R-:W-:-:S04]  /*0db0*/  @!P1 LEA R6, R11, R6, 0x18 ;  /* 0x000000060b069211 */ /* 0x001fc800078ec0ff */
[----:B------:R-:W-:-:S03]  /*0dc0*/  @!P1 IADD3 R3, PT, PT, R3, R6, RZ ;  /* 0x0000000603039210 */ /* 0x000fc60007ffe0ff */
[----:B-1----:R-:W-:-:S04]  /*0dd0*/  @!P0 FADD R9, R9, R2 ;  /* 0x0000000209098221 */ /* 0x002fc80000000000 */
[----:B------:R-:W-:-:S05]  /*0de0*/  IMAD.MOV.U32 R8, RZ, RZ, R9 ;  /* 0x000000ffff087224 */ /* 0x000fca00078e0009 */
[----:B------:R0:W-:Y:S01]  /*0df0*/  @!P1 STS [R3+0x8], R8 ;  /* 0x0000080803009388 */ /* 0x0001e20000000800 */
[----:B------:R-:W-:Y:S06]  /*0e00*/  BAR.SYNC.DEFER_BLOCKING 0x0 ;  /* 0x0000000000007b1d */ /* 0x000fec0000010000 */
[----:B------:R-:W-:Y:S05]  /*0e10*/  @P5 BRA `(.L_x_45) ;  /* 0x0000001000845947 */ /* 0x000fea0003800000 */
[----:B------:R-:W1:Y:S01]  /*0e20*/  S2UR UR5, SR_CgaCtaId ;  /* 0x00000000000579c3 */ /* 0x000e620000008800 */
[----:B------:R-:W-:Y:S01]  /*0e30*/  UMOV UR4, 0x400 ;  /* 0x0000040000047882 */ /* 0x000fe20000000000 */
[C---:B------:R-:W-:Y:S02]  /*0e40*/  ISETP.GT.U32.AND P3, PT, R4.reuse, 0x20, PT ;  /* 0x000000200400780c */ /* 0x040fe40003f64070 */
[----:B------:R-:W-:Y:S02]  /*0e50*/  ISETP.GT.U32.AND P1, PT, R4, 0x40, PT ;  /* 0x000000400400780c */ /* 0x000fe40003f24070 */
[----:B------:R-:W-:Y:S02]  /*0e60*/  ISETP.GT.U32.AND.EX P3, PT, R0, RZ, PT, P3 ;  /* 0x000000ff0000720c */ /* 0x000fe40003f64130 */
[----:B------:R-:W-:Y:S02]  /*0e70*/  ISETP.GT.U32.AND P0, PT, R4, 0x60, PT ;  /* 0x000000600400780c */ /* 0x000fe40003f04070 */
[----:B------:R-:W-:-:S02]  /*0e80*/  ISETP.GT.U32.AND.EX P1, PT, R0, RZ, PT, P1 ;  /* 0x000000ff0000720c */ /* 0x000fc40003f24110 */
[----:B------:R-:W-:Y:S02]  /*0e90*/  ISETP.GT.U32.AND P2, PT, R4, 0x80, PT ;  /* 0x000000800400780c */ /* 0x000fe40003f44070 */
[----:B------:R-:W-:Y:S02]  /*0ea0*/  ISETP.GT.U32.AND.EX P0, PT, R0, RZ, PT, P0 ;  /* 0x000000ff0000720c */ /* 0x000fe40003f04100 */
[----:B------:R-:W-:Y:S02]  /*0eb0*/  ISETP.GT.U32.AND P4, PT, R4, 0xa0, PT ;  /* 0x000000a00400780c */ /* 0x000fe40003f84070 */
[C---:B------:R-:W-:Y:S02]  /*0ec0*/  ISETP.GT.U32.AND.EX P2, PT, R0.reuse, RZ, PT, P2 ;  /* 0x000000ff0000720c */ /* 0x040fe40003f44120 */
[----:B------:R-:W-:Y:S01]  /*0ed0*/  ISETP.GT.U32.AND.EX P4, PT, R0, RZ, PT, P4 ;  /* 0x000000ff0000720c */ /* 0x000fe20003f84140 */
[----:B-1----:R-:W-:-:S09]  /*0ee0*/  ULEA UR4, UR5, UR4, 0x18 ;  /* 0x0000000405047291 */ /* 0x002fd2000f8ec0ff */
[----:B0-----:R-:W0:Y:S04]  /*0ef0*/  LDS R3, [UR4+0xc] ;  /* 0x00000c04ff037984 */ /* 0x001e280008000800 */
[----:B------:R-:W1:Y:S04]  /*0f00*/  LDS.128 R12, [UR4+0x10] ;  /* 0x00001004ff0c7984 */ /* 0x000e680008000c00 */
[----:B------:R-:W2:Y:S01]  /*0f10*/  LDS.64 R6, [UR4+0x20] ;  /* 0x00002004ff067984 */ /* 0x000ea20008000a00 */
[----:B0-----:R-:W-:Y:S01]  /*0f20*/  @P3 FADD R8, R8, R3 ;  /* 0x0000000308083221 */ /* 0x001fe20000000000 */
[----:B------:R-:W-:-:S03]  /*0f30*/  ISETP.GT.U32.AND P3, PT, R4, 0xc0, PT ;  /* 0x000000c00400780c */ /* 0x000fc60003f64070 */
[----:B-1----:R-:W-:Y:S01]  /*0f40*/  @P1 FADD R8, R8, R12 ;  /* 0x0000000c08081221 */ /* 0x002fe20000000000 */
[----:B------:R-:W-:Y:S02]  /*0f50*/  ISETP.GT.U32.AND P1, PT, R4, 0xe0, PT ;  /* 0x000000e00400780c */ /* 0x000fe40003f24070 */
[----:B------:R-:W-:Y:S01]  /*0f60*/  ISETP.GT.U32.AND.EX P3, PT, R0, RZ, PT, P3 ;  /* 0x000000ff0000720c */ /* 0x000fe20003f64130 */
[----:B------:R-:W-:Y:S01]  /*0f70*/  @P0 FADD R8, R8, R13 ;  /* 0x0000000d08080221 */ /* 0x000fe20000000000 */
[----:B------:R-:W-:-:S03]  /*0f80*/  ISETP.GT.U32.AND.EX P1, PT, R0, RZ, PT, P1 ;  /* 0x000000ff0000720c */ /* 0x000fc60003f24110 */
[----:B------:R-:W-:-:S04]  /*0f90*/  @P2 FADD R8, R8, R14 ;  /* 0x0000000e08082221 */ /* 0x000fc80000000000 */
[----:B------:R-:W-:-:S04]  /*0fa0*/  @P4 FADD R8, R8, R15 ;  /* 0x0000000f08084221 */ /* 0x000fc80000000000 */
[----:B--2---:R-:W-:-:S04]  /*0fb0*/  @P3 FADD R8, R8, R6 ;  /* 0x0000000608083221 */ /* 0x004fc80000000000 */
[----:B------:R-:W-:Y:S01]  /*0fc0*/  @P1 FADD R8, R8, R7 ;  /* 0x0000000708081221 */ /* 0x000fe20000000000 */
[----:B------:R-:W-:Y:S06]  /*0fd0*/  BRA `(.L_x_45) ;  /* 0x0000001000147947 */ /* 0x000fec0003800000 */
.L_x_31:
[----:B------:R-:W0:Y:S01]  /*0fe0*/  S2R R8, SR_TID.X ;  /* 0x0000000000087919 */ /* 0x000e220000002100 */
[----:B------:R-:W0:Y:S02]  /*0ff0*/  LDC.64 R2, c[0x0][0x380] ;  /* 0x0000e000ff027b82 */ /* 0x000e240000000a00 */
[----:B0-----:R-:W-:-:S05]  /*1000*/  IMAD.WIDE.U32 R2, R8, 0x4, R2 ;  /* 0x0000000408027825 */ /* 0x001fca00078e0002 */
        /* <DEDUP_REMOVED lines=16> */
[----:B--2---:R-:W-:Y:S01]  /*1110*/  FADD R9, R9, R12 ;  /* 0x0000000c09097221 */ /* 0x004fe20000000000 */
[----:B---3--:R-:W-:Y:S01]  /*1120*/  FADD R14, R11, R14 ;  /* 0x0000000e0b0e7221 */ /* 0x008fe20000000000 */
[----:B------:R-:W-:-:S03]  /*1130*/  HFMA2 R11, -RZ, RZ, 0, 0.00048828125 ;  /* 0x00001000ff0b7431 */ /* 0x000fc600000001ff */
[----:B------:R-:W-:Y:S01]  /*1140*/  FADD R14, R9, R14 ;  /* 0x0000000e090e7221 */ /* 0x000fe20000000000 */
[----:B------:R-:W-:Y:S01]  /*1150*/  IADD3 R9, P1, PT, R4, -0x1000, RZ ;  /* 0xfffff00004097810 */ /* 0x000fe20007f3e0ff */
[----:B----4-:R-:W-:-:S03]  /*1160*/  FADD R13, R13, R16 ;  /* 0x000000100d0d7221 */ /* 0x010fc60000000000 */
[----:B------:R-:W-:Y:S02]  /*1170*/  ISETP.GE.U32.AND P0, PT, R9, 0x1000, PT ;  /* 0x000010000900780c */ /* 0x000fe40003f06070 */
[----:B------:R-:W-:-:S04]  /*1180*/  IADD3.X R12, PT, PT, R0, -0x1, RZ, P1, !PT ;  /* 0xffffffff000c7810 */ /* 0x000fc80000ffe4ff */
[----:B------:R-:W-:Y:S01]  /*1190*/  ISETP.GE.U32.AND.EX P0, PT, R12, RZ, PT, P0 ;  /* 0x000000ff0c00720c */ /* 0x000fe20003f06100 */
        /* <DEDUP_REMOVED lines=11> */
[----:B------:R-:W-:Y:S01]  /*1250*/  IMAD.MOV.U32 R13, RZ, RZ, RZ ;  /* 0x000000ffff0d7224 */ /* 0x000fe200078e00ff */
[----:B------:R-:W-:Y:S06]  /*1260*/  @!P0 BRA `(.L_x_46) ;  /* 0x0000000000c08947 */ /* 0x000fec0003800000 */
[----:B------:R-:W0:Y:S01]  /*1270*/  LDC.64 R4, c[0x0][0x390] ;  /* 0x0000e400ff047b82 */ /* 0x000e220000000a00 */
[----:B------:R-:W-:Y:S01]  /*1280*/  MOV R11, 0x1000 ;  /* 0x00001000000b7802 */ /* 0x000fe20000000f00 */
[----:B------:R-:W-:-:S07]  /*1290*/  IMAD.MOV.U32 R13, RZ, RZ, RZ ;  /* 0x000000ffff0d7224 */ /* 0x000fce00078e00ff */
.L_x_48:
[----:B------:R-:W-:-:S04]  /*12a0*/  LEA R6, P0, R11, R2, 0x2 ;  /* 0x000000020b067211 */ /* 0x000fc800078010ff */
[----:B------:R-:W-:-:S05]  /*12b0*/  LEA.HI.X R7, R11, R3, R13, 0x2, P0 ;  /* 0x000000030b077211 */ /* 0x000fca00000f140d */
[----:B------:R-:W2:Y:S04]  /*12c0*/  LDG.E R0, desc[UR6][R6.64+0x2400] ;  /* 0x0024000606007981 */ /* 0x000ea8000c1e1900 */
[----:B------:R-:W2:Y:S04]  /*12d0*/  LDG.E R15, desc[UR6][R6.64+0x2800] ;  /* 0x00280006060f7981 */ /* 0x000ea8000c1e1900 */
        /* <DEDUP_REMOVED lines=13> */
[----:B------:R0:W5:Y:S02]  /*13b0*/  LDG.E R20, desc[UR6][R6.64+0x3c00] ;  /* 0x003c000606147981 */ /* 0x000164000c1e1900 */
[----:B0-----:R-:W-:-:S04]  /*13c0*/  IADD3 R6, P1, PT, -R11, R4, RZ ;  /* 0x000000040b067210 */ /* 0x001fc80007f3e1ff */
[----:B------:R-:W-:Y:S01]  /*13d0*/  ISETP.GE.U32.AND P0, PT, R6, 0x1000, PT ;  /* 0x000010000600780c */ /* 0x000fe20003f06070 */
[----:B--2---:R-:W-:Y:S01]  /*13e0*/  FADD R15, R0, R15 ;  /* 0x0000000f000f7221 */ /* 0x004fe20000000000 */
[----:B------:R-:W-:-:S04]  /*13f0*/  MOV R0, R5 ;  /* 0x0000000500007202 */ /* 0x000fc80000000f00 */
[----:B------:R-:W-:Y:S01]  /*1400*/  IADD3.X R6, PT, PT, ~R13, R0, RZ, P1, !PT ;  /* 0x000000000d067210 */ /* 0x000fe20000ffe5ff */
[----:B---3--:R-:W-:-:S03]  /*1410*/  FADD R10, R27, R10 ;  /* 0x0000000a1b0a7221 */ /* 0x008fc60000000000 */
[----:B------:R-:W-:Y:S01]  /*1420*/  ISETP.GE.U32.AND.EX P0, PT, R6, RZ, PT, P0 ;  /* 0x000000ff0600720c */ /* 0x000fe20003f06100 */
[----:B----4-:R-:W-:-:S04]  /*1430*/  FADD R29, R26, R29 ;  /* 0x0000001d1a1d7221 */ /* 0x010fc80000000000 */
[----:B------:R-:W-:Y:S01]  /*1440*/  FADD R10, R10, R29 ;  /* 0x0000001d0a0a7221 */ /* 0x000fe20000000000 */
[----:B-----5:R-:W-:Y:S01]  /*1450*/  FADD R24, R24, R25 ;  /* 0x0000001918187221 */ /* 0x020fe20000000000 */
[----:B------:R-:W-:-:S04]  /*1460*/  FADD R23, R23, R22 ;  /* 0x0000001617177221 */ /* 0x000fc80000000000 */
[----:B------:R-:W-:Y:S01]  /*1470*/  FADD R23, R24, R23 ;  /* 0x0000001718177221 */ /* 0x000fe20000000000 */
[----:B------:R-:W-:-:S04]  /*1480*/  FADD R18, R18, R21 ;  /* 0x0000001512127221 */ /* 0x000fc80000000000 */
[----:B------:R-:W-:Y:S01]  /*1490*/  FADD R15, R18, R15 ;  /* 0x0000000f120f7221 */ /* 0x000fe20000000000 */
[----:B------:R-:W-:Y:S01]  /*14a0*/  FADD R14, R14, R17 ;  /* 0x000000110e0e7221 */ /* 0x000fe20000000000 */
[----:B------:R-:W-:-:S04]  /*14b0*/  FADD R19, R16, R19 ;  /* 0x0000001310137221 */ /* 0x000fc80000000000 */
[----:B------:R-:W-:Y:S01]  /*14c0*/  FADD R14, R14, R19 ;  /* 0x000000130e0e7221 */ /* 0x000fe20000000000 */
[----:B------:R-:W-:-:S03]  /*14d0*/  FADD R10, R10, R23 ;  /* 0x000000170a0a7221 */ /* 0x000fc60000000000 */
[----:B------:R-:W-:-:S04]  /*14e0*/  FADD R15, R15, R14 ;  /* 0x0000000e0f0f7221 */ /* 0x000fc80000000000 */
[----:B------:R-:W-:-:S04]  /*14f0*/  FADD R15, R10, R15 ;  /* 0x0000000f0a0f7221 */ /* 0x000fc80000000000 */
[----:B------:R-:W-:Y:S01]  /*1500*/  FADD R10, R20, R15 ;  /* 0x0000000f140a7221 */ /* 0x000fe20000000000 */
[----:B------:R-:W-:Y:S06]  /*1510*/  @!P0 BRA `(.L_x_47) ;  /* 0x00000008001c8947 */ /* 0x000fec0003800000 */
[----:B------:R-:W-:-:S05]  /*1520*/  IADD3 R11, P0, PT, R11, 0x1000, RZ ;  /* 0x000010000b0b7810 */ /* 0x000fca0007f1e0ff */
[----:B------:R-:W-:Y:S01]  /*1530*/  IMAD.X R13, RZ, RZ, R13, P0 ;  /* 0x000000ffff0d7224 */ /* 0x000fe200000e060d */
[----:B------:R-:W-:-:S04]  /*1540*/  ISETP.GT.U32.AND P0, PT, R11, R9, PT ;  /* 0x000000090b00720c */ /* 0x000fc80003f04070 */
[----:B------:R-:W-:-:S13]  /*1550*/  ISETP.GT.U32.AND.EX P0, PT, R13, R12, PT, P0 ;  /* 0x0000000c0d00720c */ /* 0x000fda0003f04100 */
[----:B------:R-:W-:Y:S05]  /*1560*/  @!P0 BRA `(.L_x_48) ;  /* 0xfffffffc004c8947 */ /* 0x000fea000383ffff */
.L_x_46:
[CC--:B------:R-:W-:Y:S01]  /*1570*/  IADD3 R3, PT, PT, -R11.reuse, R4.reuse, RZ ;  /* 0x000000040b037210 */ /* 0x0c0fe20007ffe1ff */
[----:B------:R-:W-:Y:S01]  /*1580*/  BSSY.RECONVERGENT B1, `(.L_x_47) ;  /* 0x0000080000017945 */ /* 0x000fe20003800200 */
[----:B------:R-:W-:Y:S02]  /*1590*/  ISETP.GE.U32.AND P1, PT, R11, R4, PT ;  /* 0x000000040b00720c */ /* 0x000fe40003f26070 */
[----:B------:R-:W-:-:S04]  /*15a0*/  ISETP.GE.AND P0, PT, R8, R3, PT ;  /* 0x000000030800720c */ /* 0x000fc80003f06270 */
[----:B------:R-:W-:-:S13]  /*15b0*/  ISETP.GE.U32.OR.EX P0, PT, R13, R0, P0, P1 ;  /* 0x000000000d00720c */ /* 0x000fda0000706510 */
[----:B------:R-:W-:Y:S05]  /*15c0*/  @P0 BRA `(.L_x_49) ;  /* 0x0000000400ec0947 */ /* 0x000fea0003800000 */
[----:B------:R-:W-:Y:S01]  /*15d0*/  LOP3.LUT R0, RZ, R8, RZ, 0x33, !PT ;  /* 0x00000008ff007212 */ /* 0x000fe200078e33ff */
[----:B------:R-:W-:Y:S03]  /*15e0*/  BSSY.RECONVERGENT B2, `(.L_x_50) ;  /* 0x0000038000027945 */ /* 0x000fe60003800200 */
[----:B------:R-:W-:-:S04]  /*15f0*/  IADD3 R0, PT, PT, -R11, R4, R0 ;  /* 0x000000040b007210 */ /* 0x000fc80007ffe100 */
[C---:B------:R-:W-:Y:S02]  /*1600*/  ISETP.GE.U32.AND P1, PT, R0.reuse, 0xf00, PT ;  /* 0x00000f000000780c */ /* 0x040fe40003f26070 */
[----:B------:R-:W-:Y:S02]  /*1610*/  LEA.HI R4, R0, 0x1, RZ, 0x18 ;  /* 0x0000000100047811 */ /* 0x000fe400078fc0ff */
[----:B------:R-:W-:Y:S02]  /*1620*/  MOV R0, R8 ;  /* 0x0000000800007202 */ /* 0x000fe40000000f00 */
[----:B------:R-:W-:-:S04]  /*1630*/  LOP3.LUT R24, R4, 0xf, RZ, 0xc0, !PT ;  /* 0x0000000f04187812 */ /* 0x000fc800078ec0ff */
[----:B------:R-:W-:-:S03]  /*1640*/  ISETP.NE.AND P0, PT, R24, RZ, PT ;  /* 0x000000ff1800720c */ /* 0x000fc60003f05270 */
[----:B------:R-:W-:Y:S10]  /*1650*/  @!P1 BRA `(.L_x_51) ;  /* 0x0000000000c09947 */ /* 0x000ff40003800000 */
[----:B------:R-:W0:Y:S01]  /*1660*/  LDCU.64 UR4, c[0x0][0x380] ;  /* 0x00007000ff0477ac */ /* 0x000e220008000a00 */
[----:B------:R-:W-:Y:S02]  /*1670*/  IADD3 R3, P1, PT, R8, R11, RZ ;  /* 0x0000000b08037210 */ /* 0x000fe40007f3e0ff */
[----:B------:R-:W-:-:S03]  /*1680*/  LOP3.LUT R9, R4, 0x1fffff0, RZ, 0xc0, !PT ;  /* 0x01fffff004097812 */ /* 0x000fc600078ec0ff */
[----:B------:R-:W-:Y:S01]  /*1690*/  IMAD.X R0, RZ, RZ, R13, P1 ;  /* 0x000000ffff007224 */ /* 0x000fe200008e060d */
[----:B------:R-:W-:Y:S02]  /*16a0*/  IADD3 R9, PT, PT, -R9, RZ, RZ ;  /* 0x000000ff09097210 */ /* 0x000fe40007ffe1ff */
[----:B0-----:R-:W-:-:S04]  /*16b0*/  LEA R2, P2, R3, UR4, 0x2 ;  /* 0x0000000403027c11 */ /* 0x001fc8000f8410ff */
[----:B------:R-:W-:Y:S02]  /*16c0*/  IADD3 R2, P1, PT, R2, 0x2000, RZ ;  /* 0x0000200002027810 */ /* 0x000fe40007f3e0ff */
[----:B------:R-:W-:Y:S02]  /*16d0*/  LEA.HI.X R3, R3, UR5, R0, 0x2, P2 ;  /* 0x0000000503037c11 */ /* 0x000fe400090f1400 */
[----:B------:R-:W-:-:S03]  /*16e0*/  MOV R0, R8 ;  /* 0x0000000800007202 */ /* 0x000fc60000000f00 */
[----:B------:R-:W-:-:S07]  /*16f0*/  IMAD.X R3, RZ, RZ, R3, P1 ;  /* 0x000000ffff037224 */ /* 0x000fce00008e0603 */
.L_x_52:
        /* <DEDUP_REMOVED lines=16> */
[----:B------:R-:W-:Y:S01]  /*1800*/  IADD3 R9, PT, PT, R9, 0x10, RZ ;  /* 0x0000001009097810 */ /* 0x000fe20007ffe0ff */
[----:B------:R-:W-:-:S03]  /*1810*/  VIADD R0, R0, 0x1000 ;  /* 0x0000100000007836 */ /* 0x000fc60000000000 */
[----:B------:R-:W-:Y:S02]  /*1820*/  ISETP.NE.AND P1, PT, R9, RZ, PT ;  /* 0x000000ff0900720c */ /* 0x000fe40003f25270 */
[----:B0-----:R-:W-:-:S04]  /*1830*/  IADD3 R2, P2, PT, R2, 0x4000, RZ ;  /* 0x0000400002027810 */ /* 0x001fc80007f5e0ff */
[----:B------:R-:W-:Y:S01]  /*1840*/  IADD3.X R3, PT, PT, RZ, R3, RZ, P2, !PT ;  /* 0x00000003ff037210 */ /* 0x000fe200017fe4ff */
        /* <DEDUP_REMOVED lines=17> */
.L_x_51:
[----:B------:R-:W-:Y:S05]  /*1960*/  BSYNC.RECONVERGENT B2 ;  /* 0x0000000000027941 */ /* 0x000fea0003800200 */
.L_x_50:
[----:B------:R-:W-:Y:S05]  /*1970*/  @!P0 BRA `(.L_x_49) ;  /* 0x0000000400008947 */ /* 0x000fea0003800000 */
[----:B------:R-:W-:Y:S01]  /*1980*/  ISETP.GE.U32.AND P0, PT, R24, 0x8, PT ;  /* 0x000000081800780c */ /* 0x000fe20003f06070 */
[----:B------:R-:W-:Y:S01]  /*1990*/  BSSY.RECONVERGENT B2, `(.L_x_53) ;  /* 0x000001a000027945 */ /* 0x000fe20003800200 */
[----:B------:R-:W-:-:S04]  /*19a0*/  LOP3.LUT R7, R4, 0x7, RZ, 0xc0, !PT ;  /* 0x0000000704077812 */ /* 0x000fc800078ec0ff */
[----:B------:R-:W-:-:S07]  /*19b0*/  ISETP.NE.AND P1, PT, R7, RZ, PT ;  /* 0x000000ff0700720c */ /* 0x000fce0003f25270 */
[----:B------:R-:W-:Y:S06]  /*19c0*/  @!P0 BRA `(.L_x_54) ;  /* 0x0000000000588947 */ /* 0x000fec0003800000 */
[----:B------:R-:W0:Y:S01]  /*19d0*/  LDCU.64 UR4, c[0x0][0x380] ;  /* 0x00007000ff0477ac */ /* 0x000e220008000a00 */
[----:B------:R-:W-:-:S04]  /*19e0*/  IADD3 R3, P0, PT, R0, R11, RZ ;  /* 0x0000000b00037210 */ /* 0x000fc80007f1e0ff */
[----:B------:R-:W-:Y:S02]  /*19f0*/  IADD3.X R6, PT, PT, RZ, R13, RZ, P0, !PT ;  /* 0x0000000dff067210 */ /* 0x000fe400007fe4ff */
[----:B0-----:R-:W-:-:S04]  /*1a00*/  LEA R2, P0, R3, UR4, 0x2 ;  /* 0x0000000403027c11 */ /* 0x001fc8000f8010ff */
        /* <DEDUP_REMOVED lines=9> */
[----:B------:R-:W-:Y:S01]  /*1aa0*/  IADD3 R0, PT, PT, R0, 0x800, RZ ;  /* 0x0000080000007810 */ /* 0x000fe20007ffe0ff */
        /* <DEDUP_REMOVED lines=8> */
.L_x_54:
[----:B------:R-:W-:Y:S05]  /*1b30*/  BSYNC.RECONVERGENT B2 ;  /* 0x0000000000027941 */ /* 0x000fea0003800200 */
.L_x_53:
[----:B------:R-:W-:Y:S05]  /*1b40*/  @!P1 BRA `(.L_x_49) ;  /* 0x00000000008c9947 */ /* 0x000fea0003800000 */
[----:B------:R-:W-:Y:S01]  /*1b50*/  ISETP.GE.U32.AND P0, PT, R7, 0x4, PT ;  /* 0x000000040700780c */ /* 0x000fe20003f06070 */
[----:B------:R-:W-:Y:S01]  /*1b60*/  BSSY.RECONVERGENT B2, `(.L_x_55) ;  /* 0x0000012000027945 */ /* 0x000fe20003800200 */
[----:B------:R-:W-:-:S04]  /*1b70*/  LOP3.LUT R6, R4, 0x3, RZ, 0xc0, !PT ;  /* 0x0000000304067812 */ /* 0x000fc800078ec0ff */
[----:B------:R-:W-:-:S07]  /*1b80*/  ISETP.NE.AND P1, PT, R6, RZ, PT ;  /* 0x000000ff0600720c */ /* 0x000fce0003f25270 */
[----:B------:R-:W-:Y:S06]  /*1b90*/  @!P0 BRA `(.L_x_56) ;  /* 0x0000000000388947 */ /* 0x000fec0003800000 */
[----:B------:R-:W0:Y:S01]  /*1ba0*/  LDCU.64 UR4, c[0x0][0x380] ;  /* 0x00007000ff0477ac */ /* 0x000e220008000a00 */
[----:B------:R-:W-:-:S05]  /*1bb0*/  IADD3 R3, P0, PT, R0, R11, RZ ;  /* 0x0000000b00037210 */ /* 0x000fca0007f1e0ff */
[----:B------:R-:W-:Y:S01]  /*1bc0*/  IMAD.X R4, RZ, RZ, R13, P0 ;  /* 0x000000ffff047224 */ /* 0x000fe200000e060d */
[----:B0-----:R-:W-:-:S04]  /*1bd0*/  LEA R2, P0, R3, UR4, 0x2 ;  /* 0x0000000403027c11 */ /* 0x001fc8000f8010ff */
[----:B------:R-:W-:-:S05]  /*1be0*/  LEA.HI.X R3, R3, UR5, R4, 0x2, P0 ;  /* 0x0000000503037c11 */ /* 0x000fca00080f1404 */
[----:B------:R-:W2:Y:S04]  /*1bf0*/  LDG.E R5, desc[UR6][R2.64] ;  /* 0x0000000602057981 */ /* 0x000ea8000c1e1900 */
[----:B------:R-:W3:Y:S04]  /*1c00*/  LDG.E R4, desc[UR6][R2.64+0x400] ;  /* 0x0004000602047981 */ /* 0x000ee8000c1e1900 */
[----:B------:R-:W4:Y:S04]  /*1c10*/  LDG.E R7, desc[UR6][R2.64+0x800] ;  /* 0x0008000602077981 */ /* 0x000f28000c1e1900 */
[----:B------:R-:W5:Y:S01]  /*1c20*/  LDG.E R9, desc[UR6][R2.64+0xc00] ;  /* 0x000c000602097981 */ /* 0x000f62000c1e1900 */
[----:B------:R-:W-:Y:S01]  /*1c30*/  IADD3 R0, PT, PT, R0, 0x400, RZ ;  /* 0x0000040000007810 */ /* 0x000fe20007ffe0ff */
[----:B--2---:R-:W-:-:S04]  /*1c40*/  FADD R5, R10, R5 ;  /* 0x000000050a057221 */ /* 0x004fc80000000000 */
[----:B---3--:R-:W-:-:S04]  /*1c50*/  FADD R4, R5, R4 ;  /* 0x0000000405047221 */ /* 0x008fc80000000000 */
[----:B----4-:R-:W-:-:S04]  /*1c60*/  FADD R4, R4, R7 ;  /* 0x0000000704047221 */ /* 0x010fc80000000000 */
[----:B-----5:R-:W-:-:S07]  /*1c70*/  FADD R10, R4, R9 ;  /* 0x00000009040a7221 */ /* 0x020fce0000000000 */
.L_x_56:
[----:B------:R-:W-:Y:S05]  /*1c80*/  BSYNC.RECONVERGENT B2 ;  /* 0x0000000000027941 */ /* 0x000fea0003800200 */
.L_x_55:
[----:B------:R-:W-:Y:S05]  /*1c90*/  @!P1 BRA `(.L_x_49) ;  /* 0x0000000000389947 */ /* 0x000fea0003800000 */
[----:B------:R-:W0:Y:S01]  /*1ca0*/  LDCU.64 UR4, c[0x0][0x380] ;  /* 0x00007000ff0477ac */ /* 0x000e220008000a00 */
[----:B------:R-:W-:Y:S01]  /*1cb0*/  IADD3 R5, P0, PT, R0, R11, RZ ;  /* 0x0000000b00057210 */ /* 0x000fe20007f1e0ff */
[----:B------:R-:W-:-:S03]  /*1cc0*/  IMAD.MOV R0, RZ, RZ, -R6 ;  /* 0x000000ffff007224 */ /* 0x000fc600078e0a06 */
[----:B------:R-:W-:Y:S02]  /*1cd0*/  IADD3.X R4, PT, PT, RZ, R13, RZ, P0, !PT ;  /* 0x0000000dff047210 */ /* 0x000fe400007fe4ff */
[----:B0-----:R-:W-:-:S04]  /*1ce0*/  LEA R2, P1, R5, UR4, 0x2 ;  /* 0x0000000405027c11 */ /* 0x001fc8000f8210ff */
[----:B------:R-:W-:-:S09]  /*1cf0*/  LEA.HI.X R5, R5, UR5, R4, 0x2, P1 ;  /* 0x0000000505057c11 */ /* 0x000fd200088f1404 */
.L_x_57:
[----:B------:R-:W-:-:S06]  /*1d00*/  MOV R3, R5 ;  /* 0x0000000500037202 */ /* 0x000fcc0000000f00 */
[----:B------:R0:W2:Y:S01]  /*1d10*/  LDG.E R3, desc[UR6][R2.64] ;  /* 0x0000000602037981 */ /* 0x0000a2000c1e1900 */
[----:B------:R-:W-:-:S04]  /*1d20*/  IADD3 R0, PT, PT, R0, 0x1, RZ ;  /* 0x0000000100007810 */ /* 0x000fc80007ffe0ff */
[----:B------:R-:W-:Y:S02]  /*1d30*/  ISETP.NE.AND P0, PT, R0, RZ, PT ;  /* 0x000000ff0000720c */ /* 0x000fe40003f05270 */
[----:B0-----:R-:W-:-:S05]  /*1d40*/  IADD3 R2, P1, PT, R2, 0x400, RZ ;  /* 0x0000040002027810 */ /* 0x001fca0007f3e0ff */
[----:B------:R-:W-:Y:S02]  /*1d50*/  IMAD.X R5, RZ, RZ, R5, P1 ;  /* 0x000000ffff057224 */ /* 0x000fe400008e0605 */
[----:B--2---:R-:W-:-:S04]  /*1d60*/  FADD R10, R3, R10 ;  /* 0x0000000a030a7221 */ /* 0x004fc80000000000 */
[----:B------:R-:W-:Y:S05]  /*1d70*/  @P0 BRA `(.L_x_57) ;  /* 0xfffffffc00e00947 */ /* 0x000fea000383ffff */
.L_x_49:
[----:B------:R-:W-:Y:S05]  /*1d80*/  BSYNC.RECONVERGENT B1 ;  /* 0x0000000000017941 */ /* 0x000fea0003800200 */
.L_x_47:
[----:B------:R-:W0:Y:S01]  /*1d90*/  S2R R6, SR_LANEID ;  /* 0x0000000000067919 */ /* 0x000e220000000000 */
[----:B------:R-:W-:Y:S02]  /*1da0*/  MOV R3, R10 ;  /* 0x0000000a00037202 */ /* 0x000fe40000000f00 */
[----:B------:R-:W-:-:S03]  /*1db0*/  ISETP.NE.AND P5, PT, R8, RZ, PT ;  /* 0x000000ff0800720c */ /* 0x000fc60003fa5270 */
[----:B------:R-:W1:Y:S01]  /*1dc0*/  SHFL.DOWN PT, R0, R3, 0x1, 0x1f ;  /* 0x08201f0003007f89 */ /* 0x000e6200000e0000 */
[C---:B0-----:R-:W-:Y:S02]  /*1dd0*/  ISETP.GT.AND P0, PT, R6.reuse, 0x1e, PT ;  /* 0x0000001e0600780c */ /* 0x041fe40003f04270 */
[----:B------:R-:W-:-:S11]  /*1de0*/  ISETP.NE.AND P1, PT, R6, RZ, PT ;  /* 0x000000ff0600720c */ /* 0x000fd60003f25270 */
[----:B-1----:R-:W-:Y:S01]  /*1df0*/  @!P0 FADD R3, R0, R3 ;  /* 0x0000000300038221 */ /* 0x002fe20000000000 */
[----:B------:R-:W-:Y:S01]  /*1e00*/  ISETP.GT.AND P0, PT, R6, 0x1d, PT ;  /* 0x0000001d0600780c */ /* 0x000fe20003f04270 */
[----:B------:R-:W0:Y:S01]  /*1e10*/  @!P1 S2R R5, SR_CgaCtaId ;  /* 0x0000000000059919 */ /* 0x000e220000008800 */
[----:B------:R-:W-:Y:S02]  /*1e20*/  @!P1 MOV R4, 0x400 ;  /* 0x0000040000049802 */ /* 0x000fe40000000f00 */
[----:B------:R-:W-:Y:S01]  /*1e30*/  @!P1 SHF.R.U32.HI R2, RZ, 0x3, R8 ;  /* 0x00000003ff029819 */ /* 0x000fe20000011608 */
        /* <DEDUP_REMOVED lines=31> */
.L_x_45:
[----:B------:R-:W-:Y:S05]  /*2030*/  BSYNC.RECONVERGENT B0 ;  /* 0x0000000000007941 */ /* 0x000fea0003800200 */
.L_x_30:
[----:B------:R-:W-:Y:S05]  /*2040*/  @P5 EXIT ;  /* 0x000000000000594d */ /* 0x000fea0003800000 */
[----:B01----:R-:W0:Y:S01]  /*2050*/  LDC.64 R2, c[0x0][0x388] ;  /* 0x0000e200ff027b82 */ /* 0x003e220000000a00 */
[----:B------:R-:W2:Y:S02]  /*2060*/  LDCU UR4, c[0x0][0x39c] ;  /* 0x00007380ff0477ac */ /* 0x000ea40008000800 */
[----:B--2---:R-:W-:-:S05]  /*2070*/  FADD R5, R8, UR4 ;  /* 0x0000000408057e21 */ /* 0x004fca0008000000 */
[----:B0-----:R-:W-:Y:S01]  /*2080*/  STG.E desc[UR6][R2.64], R5 ;  /* 0x0000000502007986 */ /* 0x001fe2000c101906 */
[----:B------:R-:W-:Y:S05]  /*2090*/  EXIT ;  /* 0x000000000000794d */ /* 0x000fea0003800000 */
.L_x_58:
        /* <DEDUP_REMOVED lines=14> */
.L_x_392:


//--------------------- .text._ZN3cub18CUB_300001_SM_10006detail6reduce18DeviceReduceKernelINS2_10policy_hubIfjN4cuda3std3__44plusIfEEE10Policy1000EN6thrust24THRUST_300001_SM_1000_NS6detail15normal_iteratorINSD_10device_ptrIfEEEEjS9_fNS7_10__identityEEEvT0_PT3_T1_NS0_13GridEvenShareISN_EET2_T4_ --------------------------
	.section	.text._ZN3cub18CUB_300001_SM_10006detail6reduce18DeviceReduceKernelINS2_10policy_hubIfjN4cuda3std3__44plusIfEEE10Policy1000EN6thrust24THRUST_300001_SM_1000_NS6detail15normal_iteratorINSD_10device_ptrIfEEEEjS9_fNS7_10__identityEEEvT0_PT3_T1_NS0_13GridEvenShareISN_EET2_T4_,"ax",@progbits
	.align	128
        .global         _ZN3cub18CUB_300001_SM_10006detail6reduce18DeviceReduceKernelINS2_10policy_hubIfjN4cuda3std3__44plusIfEEE10Policy1000EN6thrust24THRUST_300001_SM_1000_NS6detail15normal_iteratorINSD_10device_ptrIfEEEEjS9_fNS7_10__identityEEEvT0_PT3_T1_NS0_13GridEvenShareISN_EET2_T4_
        .type           _ZN3cub18CUB_300001_SM_10006detail6reduce18DeviceReduceKernelINS2_10policy_hubIfjN4cuda3std3__44plusIfEEE10Policy1000EN6thrust24THRUST_300001_SM_1000_NS6detail15normal_iteratorINSD_10device_ptrIfEEEEjS9_fNS7_10__identityEEEvT0_PT3_T1_NS0_13GridEvenShareISN_EET2_T4_,@function
        .size           _ZN3cub18CUB_300001_SM_10006detail6reduce18DeviceReduceKernelINS2_10policy_hubIfjN4cuda3std3__44plusIfEEE10Policy1000EN6thrust24THRUST_300001_SM_1000_NS6detail15normal_iteratorINSD_10device_ptrIfEEEEjS9_fNS7_10__identityEEEvT0_PT3_T1_NS0_13GridEvenShareISN_EET2_T4_,(.L_x_393 - _ZN3cub18CUB_300001_SM_10006detail6reduce18DeviceReduceKernelINS2_10policy_hubIfjN4cuda3std3__44plusIfEEE10Policy1000EN6thrust24THRUST_300001_SM_1000_NS6detail15normal_iteratorINSD_10device_ptrIfEEEEjS9_fNS7_10__identityEEEvT0_PT3_T1_NS0_13GridEvenShareISN_EET2_T4_)
        .other          _ZN3cub18CUB_300001_SM_10006detail6reduce18DeviceReduceKernelINS2_10policy_hubIfjN4cuda3std3__44plusIfEEE10Policy1000EN6thrust24THRUST_300001_SM_1000_NS6detail15normal_iteratorINSD_10device_ptrIfEEEEjS9_fNS7_10__identityEEEvT0_PT3_T1_NS0_13GridEvenShareISN_EET2_T4_,@"STO_CUDA_ENTRY STV_DEFAULT"
_ZN3cub18CUB_300001_SM_10006detail6reduce18DeviceReduceKernelINS2_10policy_hubIfjN4cuda3std3__44plusIfEEE10Policy1000EN6thrust24THRUST_300001_SM_1000_NS6detail15normal_iteratorINSD_10device_ptrIfEEEEjS9_fNS7_10__identityEEEvT0_PT3_T1_NS0_13GridEvenShareISN_EET2_T4_:
.text._ZN3cub18CUB_300001_SM_10006detail6reduce18DeviceReduceKernelINS2_10policy_hubIfjN4cuda3std3__44plusIfEEE10Policy1000EN6thrust24THRUST_300001_SM_1000_NS6detail15normal_iteratorINSD_10device_ptrIfEEEEjS9_fNS7_10__identityEEEvT0_PT3_T1_NS0_13GridEvenShareISN_EET2_T4_:
[----:B------:R-:W-:Y:S01]  /*0000*/  LDC R1, c[0x0][0x37c] ;  /* 0x0000df00ff017b82 */ /* 0x000fe20000000800 */
[----:B------:R-:W0:Y:S07]  /*0010*/  S2R R3, SR_CTAID.X ;  /* 0x0000000000037919 */ /* 0x000e2e0000002500 */
[----:B------:R-:W1:Y:S01]  /*0020*/  LDC.64 R6, c[0x0][0x3a8] ;  /* 0x0000ea00ff067b82 */ /* 0x000e620000000a00 */
[----:B------:R-:W2:Y:S01]  /*0030*/  LDCU.64 UR6, c[0x0][0x358] ;  /* 0x00006b00ff0677ac */ /* 0x000ea20008000a00 */
[----:B------:R-:W-:Y:S01]  /*0040*/  BSSY.RECONVERGENT B0, `(.L_x_59) ;  /* 0x000027a000007945 */ /* 0x000fe20003800200 */
[----:B-1----:R-:W-:Y:S01]  /*0050*/  SHF.L.U32 R13, R7, 0xd, RZ ;  /* 0x0000000d070d7819 */ /* 0x002fe200000006ff */
[----:B0-----:R-:W-:-:S05]  /*0060*/  IMAD R0, R3, -0x2000, R6 ;  /* 0xffffe00003007824 */ /* 0x001fca00078e0206 */
[----:B------:R-:W-:-:S13]  /*0070*/  ISETP.GT.U32.AND P0, PT, R0, 0x1fff, PT ;  /* 0x00001fff0000780c */ /* 0x000fda0003f04070 */
[----:B--2---:R-:W-:Y:S05]  /*0080*/  @P0 BRA `(.L_x_60) ;  /* 0x0000001000d40947 */ /* 0x004fea0003800000 */
[----:B------:R-:W0:Y:S01]  /*0090*/  S2R R2, SR_TID.X ;  /* 0x0000000000027919 */ /* 0x000e220000002100 */
[----:B------:R-:W-:Y:S01]  /*00a0*/  BSSY.RECONVERGENT B1, `(.L_x_61) ;  /* 0x000000a000017945 */ /* 0x000fe20003800200 */
[----:B------:R-:W-:Y:S01]  /*00b0*/  HFMA2 R15, -RZ, RZ, 0, 0 ;  /* 0x00000000ff0f7431 */ /* 0x000fe200000001ff */
[----:B0-----:R-:W-:Y:S02]  /*00c0*/  ISETP.GE.U32.AND P0, PT, R2, R0, PT ;  /* 0x000000000200720c */ /* 0x001fe40003f06070 */
[----:B------:R-:W-:-:S11]  /*00d0*/  MOV R4, R2 ;  /* 0x0000000200047202 */ /* 0x000fd60000000f00 */
[----:B------:R-:W-:Y:S05]  /*00e0*/  @P0 BRA `(.L_x_62) ;  /* 0x0000000000140947 */ /* 0x000fea0003800000 */
[----:B------:R-:W0:Y:S01]  /*00f0*/  LDC.64 R8, c[0x0][0x380] ;  /* 0x0000e000ff087b82 */ /* 0x000e220000000a00 */
[----:B------:R-:W-:-:S05]  /*0100*/  LEA R5, R3, R2, 0xd ;  /* 0x0000000203057211 */ /* 0x000fca00078e68ff */
[----:B0-----:R-:W-:-:S05]  /*0110*/  IMAD.WIDE.U32 R8, R5, 0x4, R8 ;  /* 0x0000000405087825 */ /* 0x001fca00078e0008 */
[----:B------:R0:W5:Y:S01]  /*0120*/  LDG.E R15, desc[UR6][R8.64] ;  /* 0x00000006080f7981 */ /* 0x000162000c1e1900 */
[----:B------:R-:W-:-:S07]  /*0130*/  IADD3 R4, PT, PT, R2, 0x200, RZ ;  /* 0x0000020002047810 */ /* 0x000fce0007ffe0ff */
.L_x_62:
[----:B------:R-:W-:Y:S05]  /*0140*/  BSYNC.RECONVERGENT B1 ;  /* 0x0000000000017941 */ /* 0x000fea0003800200 */
.L_x_61:
[----:B------:R-:W-:Y:S01]  /*0150*/  ISETP.GE.U32.AND P0, PT, R4, R0, PT ;  /* 0x000000000400720c */ /* 0x000fe20003f06070 */
[----:B------:R-:W-:-:S12]  /*0160*/  BSSY.RECONVERGENT B1, `(.L_x_63) ;  /* 0x00000a5000017945 */ /* 0x000fd80003800200 */
[----:B------:R-:W-:Y:S05]  /*0170*/  @P0 BRA `(.L_x_64) ;  /* 0x00000008008c0947 */ /* 0x000fea0003800000 */
[----:B------:R-:W-:Y:S01]  /*0180*/  LOP3.LUT R5, RZ, R4, RZ, 0x33, !PT ;  /* 0x00000004ff057212 */ /* 0x000fe200078e33ff */
[----:B------:R-:W-:Y:S03]  /*0190*/  BSSY.RECONVERGENT B2, `(.L_x_65) ;  /* 0x0000053000027945 */ /* 0x000fe60003800200 */
[----:B------:R-:W-:-:S05]  /*01a0*/  IADD3 R6, PT, PT, R5, R6, RZ ;  /* 0x0000000605067210 */ /* 0x000fca0007ffe0ff */
[----:B------:R-:W-:-:S05]  /*01b0*/  IMAD R6, R3, -0x2000, R6 ;  /* 0xffffe00003067824 */ /* 0x000fca00078e0206 */
[C---:B------:R-:W-:Y:S02]  /*01c0*/  ISETP.GE.U32.AND P0, PT, R6.reuse, 0x1e00, PT ;  /* 0x00001e000600780c */ /* 0x040fe40003f06070 */
[----:B------:R-:W-:-:S04]  /*01d0*/  LEA.HI R5, R6, 0x1, RZ, 0x17 ;  /* 0x0000000106057811 */ /* 0x000fc800078fb8ff */
[----:B------:R-:W-:-:S07]  /*01e0*/  LOP3.LUT R6, R5, 0xf, RZ, 0xc0, !PT ;  /* 0x0000000f05067812 */ /* 0x000fce00078ec0ff */
[----:B------:R-:W-:Y:S05]  /*01f0*/  @!P0 BRA `(.L_x_66) ;  /* 0x0000000400308947 */ /* 0x000fea0003800000 */
[----:B------:R-:W-:Y:S01]  /*0200*/  LOP3.LUT R10, R5, 0xfffff0, RZ, 0xc0, !PT ;  /* 0x00fffff0050a7812 */ /* 0x000fe200078ec0ff */
[----:B------:R-:W-:Y:S01]  /*0210*/  BSSY.RECONVERGENT B3, `(.L_x_67) ;  /* 0x0000049000037945 */ /* 0x000fe20003800200 */
[----:B0-----:R-:W-:Y:S02]  /*0220*/  LOP3.LUT R9, R4, 0x1000, RZ, 0xfc, !PT ;  /* 0x0000100004097812 */ /* 0x001fe400078efcff */
[----:B------:R-:W-:Y:S02]  /*0230*/  LEA R4, R3, R4, 0xd ;  /* 0x0000000403047211 */ /* 0x000fe400078e68ff */
[----:B------:R-:W-:-:S07]  /*0240*/  IADD3 R10, PT, PT, -R10, RZ, RZ ;  /* 0x000000ff0a0a7210 */ /* 0x000fce0007ffe1ff */
.L_x_68:
[----:B------:R-:W0:Y:S02]  /*0250*/  LDC.64 R12, c[0x0][0x380] ;  /* 0x0000e000ff0c7b82 */ /* 0x000e240000000a00 */
[----:B0-----:R-:W-:-:S05]  /*0260*/  IMAD.WIDE.U32 R22, R4, 0x4, R12 ;  /* 0x0000000404167825 */ /* 0x001fca00078e000c */
[----:B------:R0:W2:Y:S01]  /*0270*/  LDG.E R8, desc[UR6][R22.64] ;  /* 0x0000000616087981 */ /* 0x0000a2000c1e1900 */
[C---:B------:R-:W-:Y:S02]  /*0280*/  IADD3 R25, PT, PT, R4.reuse, 0x200, RZ ;  /* 0x0000020004197810 */ /* 0x040fe40007ffe0ff */
[C---:B------:R-:W-:Y:S02]  /*0290*/  IADD3 R21, PT, PT, R4.reuse, 0x400, RZ ;  /* 0x0000040004157810 */ /* 0x040fe40007ffe0ff */
[C---:B------:R-:W-:Y:S01]  /*02a0*/  IADD3 R17, PT, PT, R4.reuse, 0x600, RZ ;  /* 0x0000060004117810 */ /* 0x040fe20007ffe0ff */
[----:B------:R-:W-:Y:S01]  /*02b0*/  IMAD.WIDE.U32 R24, R25, 0x4, R12 ;  /* 0x0000000419187825 */ /* 0x000fe200078e000c */
[----:B------:R-:W-:-:S03]  /*02c0*/  IADD3 R19, PT, PT, R4, 0x800, RZ ;  /* 0x0000080004137810 */ /* 0x000fc60007ffe0ff */
[--C-:B------:R-:W-:Y:S01]  /*02d0*/  IMAD.WIDE.U32 R20, R21, 0x4, R12.reuse ;  /* 0x0000000415147825 */ /* 0x100fe200078e000c */
[----:B------:R-:W3:Y:S01]  /*02e0*/  LDG.E R7, desc[UR6][R24.64] ;  /* 0x0000000618077981 */ /* 0x000ee2000c1e1900 */
[C---:B------:R-:W-:Y:S02]  /*02f0*/  IADD3 R11, PT, PT, R4.reuse, 0xa00, RZ ;  /* 0x00000a00040b7810 */ /* 0x040fe40007ffe0ff */
[--C-:B------:R-:W-:Y:S01]  /*0300*/  IMAD.WIDE.U32 R16, R17, 0x4, R12.reuse ;  /* 0x0000000411107825 */ /* 0x100fe200078e000c */
[----:B------:R1:W4:Y:S01]  /*0310*/  LDG.E R29, desc[UR6][R20.64] ;  /* 0x00000006141d7981 */ /* 0x000322000c1e1900 */
[C---:B------:R-:W-:Y:S02]  /*0320*/  IADD3 R14, PT, PT, R4.reuse, 0xc00, RZ ;  /* 0x00000c00040e7810 */ /* 0x040fe40007ffe0ff */
[--C-:B------:R-:W-:Y:S01]  /*0330*/  IMAD.WIDE.U32 R18, R19, 0x4, R12.reuse ;  /* 0x0000000413127825 */ /* 0x100fe200078e000c */
[----:B------:R1:W4:Y:S03]  /*0340*/  LDG.E R28, desc[UR6][R16.64] ;  /* 0x00000006101c7981 */ /* 0x000326000c1e1900 */
[----:B0-----:R-:W-:Y:S01]  /*0350*/  IMAD.WIDE.U32 R22, R11, 0x4, R12 ;  /* 0x000000040b167825 */ /* 0x001fe200078e000c */
[----:B------:R-:W4:Y:S01]  /*0360*/  LDG.E R27, desc[UR6][R18.64] ;  /* 0x00000006121b7981 */ /* 0x000f22000c1e1900 */
[----:B------:R-:W-:-:S02]  /*0370*/  IADD3 R11, PT, PT, R4, 0xe00, RZ ;  /* 0x00000e00040b7810 */ /* 0x000fc40007ffe0ff */
[--C-:B-1----:R-:W-:Y:S01]  /*0380*/  IMAD.WIDE.U32 R20, R14, 0x4, R12.reuse ;  /* 0x000000040e147825 */ /* 0x102fe200078e000c */
[----:B------:R0:W4:Y:S01]  /*0390*/  LDG.E R26, desc[UR6][R22.64] ;  /* 0x00000006161a7981 */ /* 0x000122000c1e1900 */
[C---:B------:R-:W-:Y:S02]  /*03a0*/  IADD3 R14, PT, PT, R4.reuse, 0x1000, RZ ;  /* 0x00001000040e7810 */ /* 0x040fe40007ffe0ff */
[C---:B------:R-:W-:Y:S01]  /*03b0*/  IADD3 R24, PT, PT, R4.reuse, 0x1200, RZ ;  /* 0x0000120004187810 */ /* 0x040fe20007ffe0ff */
[--C-:B------:R-:W-:Y:S01]  /*03c0*/  IMAD.WIDE.U32 R16, R11, 0x4, R12.reuse ;  /* 0x000000040b107825 */ /* 0x100fe200078e000c */
[----:B------:R1:W4:Y:S01]  /*03d0*/  LDG.E R25, desc[UR6][R20.64] ;  /* 0x0000000614197981 */ /* 0x000322000c1e1900 */
[----:B------:R-:W-:Y:S02]  /*03e0*/  IADD3 R11, PT, PT, R4, 0x1400, RZ ;  /* 0x00001400040b7810 */ /* 0x000fe40007ffe0ff */
[--C-:B0-----:R-:W-:Y:S02]  /*03f0*/  IMAD.WIDE.U32 R22, R24, 0x4, R12.reuse ;  /* 0x0000000418167825 */ /* 0x101fe400078e000c */
[----:B------:R0:W4:Y:S02]  /*0400*/  LDG.E R24, desc[UR6][R16.64] ;  /* 0x0000000610187981 */ /* 0x000124000c1e1900 */
[--C-:B-1----:R-:W-:Y:S01]  /*0410*/  IMAD.WIDE.U32 R20, R14, 0x4, R12.reuse ;  /* 0x000000040e147825 */ /* 0x102fe200078e000c */
[C---:B------:R-:W-:Y:S01]  /*0420*/  IADD3 R14, PT, PT, R4.reuse, 0x1600, RZ ;  /* 0x00001600040e7810 */ /* 0x040fe20007ffe0ff */
[----:B------:R1:W4:Y:S04]  /*0430*/  LDG.E R18, desc[UR6][R22.64] ;  /* 0x0000000616127981 */ /* 0x000328000c1e1900 */
[----:B------:R1:W4:Y:S01]  /*0440*/  LDG.E R19, desc[UR6][R20.64] ;  /* 0x0000000614137981 */ /* 0x000322000c1e1900 */
[----:B0-----:R-:W-:Y:S01]  /*0450*/  IMAD.WIDE.U32 R16, R11, 0x4, R12 ;  /* 0x000000040b107825 */ /* 0x001fe200078e000c */
[----:B-1----:R-:W-:-:S04]  /*0460*/  IADD3 R23, PT, PT, R4, 0x1800, RZ ;  /* 0x0000180004177810 */ /* 0x002fc80007ffe0ff */
[----:B------:R0:W4:Y:S01]  /*0470*/  LDG.E R11, desc[UR6][R16.64] ;  /* 0x00000006100b7981 */ /* 0x000122000c1e1900 */
[C---:B------:R-:W-:Y:S01]  /*0480*/  IADD3 R21, PT, PT, R4.reuse, 0x1a00, RZ ;  /* 0x00001a0004157810 */ /* 0x040fe20007ffe0ff */
[----:B0-----:R-:W-:Y:S01]  /*0490*/  IMAD.WIDE.U32 R16, R23, 0x4, R12 ;  /* 0x0000000417107825 */ /* 0x001fe200078e000c */
[----:B------:R-:W-:-:S03]  /*04a0*/  IADD3 R23, PT, PT, R4, 0x1c00, RZ ;  /* 0x00001c0004177810 */ /* 0x000fc60007ffe0ff */
[--C-:B------:R-:W-:Y:S02]  /*04b0*/  IMAD.WIDE.U32 R20, R21, 0x4, R12.reuse ;  /* 0x0000000415147825 */ /* 0x100fe400078e000c */
[----:B------:R-:W4:Y:S02]  /*04c0*/  LDG.E R16, desc[UR6][R16.64] ;  /* 0x0000000610107981 */ /* 0x000f24000c1e1900 */
[----:B------:R-:W-:Y:S02]  /*04d0*/  IMAD.WIDE.U32 R22, R23, 0x4, R12 ;  /* 0x0000000417167825 */ /* 0x000fe400078e000c */
[----:B------:R-:W4:Y:S04]  /*04e0*/  LDG.E R20, desc[UR6][R20.64] ;  /* 0x0000000614147981 */ /* 0x000f28000c1e1900 */
[----:B------:R-:W4:Y:S01]  /*04f0*/  LDG.E R22, desc[UR6][R22.64] ;  /* 0x0000000616167981 */ /* 0x000f22000c1e1900 */
[----:B--2--5:R-:W-:Y:S01]  /*0500*/  FADD R8, R8, R15 ;  /* 0x0000000f08087221 */ /* 0x024fe20000000000 */
[----:B------:R-:W-:-:S06]  /*0510*/  IMAD.WIDE.U32 R14, R14, 0x4, R12 ;  /* 0x000000040e0e7825 */ /* 0x000fcc00078e000c */
[----:B------:R0:W2:Y:S02]  /*0520*/  LDG.E R14, desc[UR6][R14.64] ;  /* 0x000000060e0e7981 */ /* 0x0000a4000c1e1900 */
[----:B0-----:R-:W-:-:S05]  /*0530*/  IADD3 R15, PT, PT, R4, 0x1e00, RZ ;  /* 0x00001e00040f7810 */ /* 0x001fca0007ffe0ff */
[----:B------:R-:W-:-:S06]  /*0540*/  IMAD.WIDE.U32 R12, R15, 0x4, R12 ;  /* 0x000000040f0c7825 */ /* 0x000fcc00078e000c */
[----:B------:R-:W2:Y:S01]  /*0550*/  LDG.E R12, desc[UR6][R12.64] ;  /* 0x000000060c0c7981 */ /* 0x000ea2000c1e1900 */
        /* <DEDUP_REMOVED lines=8> */
[----:B------:R-:W-:Y:S01]  /*05e0*/  FADD R18, R19, R18 ;  /* 0x0000001213127221 */ /* 0x000fe20000000000 */
[----:B------:R-:W-:-:S03]  /*05f0*/  IADD3 R10, PT, PT, R10, 0x10, RZ ;  /* 0x000000100a0a7810 */ /* 0x000fc60007ffe0ff */
[----:B------:R-:W-:Y:S01]  /*0600*/  FADD R11, R18, R11 ;  /* 0x0000000b120b7221 */ /* 0x000fe20000000000 */
[----:B------:R-:W-:Y:S02]  /*0610*/  ISETP.NE.AND P0, PT, R10, RZ, PT ;  /* 0x000000ff0a00720c */ /* 0x000fe40003f05270 */
[----:B------:R-:W-:Y:S02]  /*0620*/  IADD3 R9, PT, PT, R9, 0x2000, RZ ;  /* 0x0000200009097810 */ /* 0x000fe40007ffe0ff */
[----:B------:R-:W-:Y:S01]  /*0630*/  IADD3 R4, PT, PT, R4, 0x2000, RZ ;  /* 0x0000200004047810 */ /* 0x000fe20007ffe0ff */
[----:B--2---:R-:W-:-:S04]  /*0640*/  FADD R11, R11, R14 ;  /* 0x0000000e0b0b7221 */ /* 0x004fc80000000000 */
[----:B------:R-:W-:-:S04]  /*0650*/  FADD R11, R11, R16 ;  /* 0x000000100b0b7221 */ /* 0x000fc80000000000 */
[----:B------:R-:W-:-:S04]  /*0660*/  FADD R11, R11, R20 ;  /* 0x000000140b0b7221 */ /* 0x000fc80000000000 */
[----:B------:R-:W-:-:S04]  /*0670*/  FADD R11, R11, R22 ;  /* 0x000000160b0b7221 */ /* 0x000fc80000000000 */
[----:B------:R-:W-:Y:S01]  /*0680*/  FADD R15, R11, R12 ;  /* 0x0000000c0b0f7221 */ /* 0x000fe20000000000 */
[----:B------:R-:W-:Y:S06]  /*0690*/  @P0 BRA `(.L_x_68) ;  /* 0xfffffff800ec0947 */ /* 0x000fec000383ffff */
[----:B------:R-:W-:Y:S05]  /*06a0*/  BSYNC.RECONVERGENT B3 ;  /* 0x0000000000037941 */ /* 0x000fea0003800200 */
.L_x_67:
[----:B------:R-:W-:-:S07]  /*06b0*/  IADD3 R4, PT, PT, R9, -0x1000, RZ ;  /* 0xfffff00009047810 */ /* 0x000fce0007ffe0ff */
.L_x_66:
[----:B------:R-:W-:Y:S05]  /*06c0*/  BSYNC.RECONVERGENT B2 ;  /* 0x0000000000027941 */ /* 0x000fea0003800200 */
.L_x_65:
[----:B------:R-:W-:-:S13]  /*06d0*/  ISETP.NE.AND P0, PT, R6, RZ, PT ;  /* 0x000000ff0600720c */ /* 0x000fda0003f05270 */
[----:B------:R-:W-:Y:S05]  /*06e0*/  @!P0 BRA `(.L_x_64) ;  /* 0x0000000400308947 */ /* 0x000fea0003800000 */
[----:B------:R-:W-:Y:S01]  /*06f0*/  ISETP.GE.U32.AND P0, PT, R6, 0x8, PT ;  /* 0x000000080600780c */ /* 0x000fe20003f06070 */
[----:B------:R-:W-:Y:S01]  /*0700*/  BSSY.RECONVERGENT B2, `(.L_x_69) ;  /* 0x0000026000027945 */ /* 0x000fe20003800200 */
[----:B------:R-:W-:-:S04]  /*0710*/  LOP3.LUT R22, R5, 0x7, RZ, 0xc0, !PT ;  /* 0x0000000705167812 */ /* 0x000fc800078ec0ff */
[----:B------:R-:W-:-:S07]  /*0720*/  ISETP.NE.AND P1, PT, R22, RZ, PT ;  /* 0x000000ff1600720c */ /* 0x000fce0003f25270 */
[----:B------:R-:W-:Y:S06]  /*0730*/  @!P0 BRA `(.L_x_70) ;  /* 0x0000000000888947 */ /* 0x000fec0003800000 */
[----:B------:R-:W1:Y:S01]  /*0740*/  LDC.64 R6, c[0x0][0x380] ;  /* 0x0000e000ff067b82 */ /* 0x000e620000000a00 */
[----:B------:R-:W-:-:S04]  /*0750*/  LEA R19, R3, R4, 0xd ;  /* 0x0000000403137211 */ /* 0x000fc800078e68ff */
[C---:B------:R-:W-:Y:S02]  /*0760*/  IADD3 R17, PT, PT, R19.reuse, 0x200, RZ ;  /* 0x0000020013117810 */ /* 0x040fe40007ffe0ff */
[C---:B------:R-:W-:Y:S02]  /*0770*/  IADD3 R21, PT, PT, R19.reuse, 0x400, RZ ;  /* 0x0000040013157810 */ /* 0x040fe40007ffe0ff */
[C---:B------:R-:W-:Y:S02]  /*0780*/  IADD3 R13, PT, PT, R19.reuse, 0x600, RZ ;  /* 0x00000600130d7810 */ /* 0x040fe40007ffe0ff */
[C---:B0-----:R-:W-:Y:S01]  /*0790*/  IADD3 R9, PT, PT, R19.reuse, 0x800, RZ ;  /* 0x0000080013097810 */ /* 0x041fe20007ffe0ff */
[----:B-1----:R-:W-:-:S04]  /*07a0*/  IMAD.WIDE.U32 R10, R19, 0x4, R6 ;  /* 0x00000004130a7825 */ /* 0x002fc800078e0006 */
[--C-:B------:R-:W-:Y:S01]  /*07b0*/  IMAD.WIDE.U32 R16, R17, 0x4, R6.reuse ;  /* 0x0000000411107825 */ /* 0x100fe200078e0006 */
[----:B------:R0:W2:Y:S03]  /*07c0*/  LDG.E R14, desc[UR6][R10.64] ;  /* 0x000000060a0e7981 */ /* 0x0000a6000c1e1900 */
[--C-:B------:R-:W-:Y:S01]  /*07d0*/  IMAD.WIDE.U32 R20, R21, 0x4, R6.reuse ;  /* 0x0000000415147825 */ /* 0x100fe200078e0006 */
[----:B------:R1:W3:Y:S03]  /*07e0*/  LDG.E R18, desc[UR6][R16.64] ;  /* 0x0000000610127981 */ /* 0x0002e6000c1e1900 */
[--C-:B------:R-:W-:Y:S01]  /*07f0*/  IMAD.WIDE.U32 R12, R13, 0x4, R6.reuse ;  /* 0x000000040d0c7825 */ /* 0x100fe200078e0006 */
[----:B------:R-:W-:Y:S01]  /*0800*/  IADD3 R23, PT, PT, R19, 0xa00, RZ ;  /* 0x00000a0013177810 */ /* 0x000fe20007ffe0ff */
[----:B------:R-:W4:Y:S02]  /*0810*/  LDG.E R20, desc[UR6][R20.64] ;  /* 0x0000000614147981 */ /* 0x000f24000c1e1900 */
[--C-:B------:R-:W-:Y:S01]  /*0820*/  IMAD.WIDE.U32 R8, R9, 0x4, R6.reuse ;  /* 0x0000000409087825 */ /* 0x100fe200078e0006 */
[----:B------:R-:W-:Y:S01]  /*0830*/  IADD3 R25, PT, PT, R19, 0xc00, RZ ;  /* 0x00000c0013197810 */ /* 0x000fe20007ffe0ff */
[----:B------:R-:W4:Y:S02]  /*0840*/  LDG.E R12, desc[UR6][R12.64] ;  /* 0x000000060c0c7981 */ /* 0x000f24000c1e1900 */
[--C-:B0-----:R-:W-:Y:S01]  /*0850*/  IMAD.WIDE.U32 R10, R23, 0x4, R6.reuse ;  /* 0x00000004170a7825 */ /* 0x101fe200078e0006 */
[----:B------:R-:W-:Y:S01]  /*0860*/  IADD3 R19, PT, PT, R19, 0xe00, RZ ;  /* 0x00000e0013137810 */ /* 0x000fe20007ffe0ff */
[----:B------:R-:W4:Y:S02]  /*0870*/  LDG.E R8, desc[UR6][R8.64] ;  /* 0x0000000608087981 */ /* 0x000f24000c1e1900 */
[----:B-1----:R-:W-:-:S02]  /*0880*/  IMAD.WIDE.U32 R16, R25, 0x4, R6 ;  /* 0x0000000419107825 */ /* 0x002fc400078e0006 */
[----:B------:R-:W4:Y:S02]  /*0890*/  LDG.E R11, desc[UR6][R10.64] ;  /* 0x000000060a0b7981 */ /* 0x000f24000c1e1900 */
[----:B------:R-:W-:Y:S02]  /*08a0*/  IMAD.WIDE.U32 R6, R19, 0x4, R6 ;  /* 0x0000000413067825 */ /* 0x000fe400078e0006 */
[----:B------:R-:W4:Y:S04]  /*08b0*/  LDG.E R17, desc[UR6][R16.64] ;  /* 0x0000000610117981 */ /* 0x000f28000c1e1900 */
[----:B------:R-:W4:Y:S01]  /*08c0*/  LDG.E R7, desc[UR6][R6.64] ;  /* 0x0000000606077981 */ /* 0x000f22000c1e1900 */
[----:B------:R-:W-:Y:S01]  /*08d0*/  IADD3 R4, PT, PT, R4, 0x1000, RZ ;  /* 0x0000100004047810 */ /* 0x000fe20007ffe0ff */
        /* <DEDUP_REMOVED lines=8> */
.L_x_70:
[----:B------:R-:W-:Y:S05]  /*0960*/  BSYNC.RECONVERGENT B2 ;  /* 0x0000000000027941 */ /* 0x000fea0003800200 */
.L_x_69:
[----:B------:R-:W-:Y:S05]  /*0970*/  @!P1 BRA `(.L_x_64) ;  /* 0x00000000008c9947 */ /* 0x000fea0003800000 */
[----:B------:R-:W-:Y:S01]  /*0980*/  ISETP.GE.U32.AND P0, PT, R22, 0x4, PT ;  /* 0x000000041600780c */ /* 0x000fe20003f06070 */
[----:B------:R-:W-:Y:S01]  /*0990*/  BSSY.RECONVERGENT B2, `(.L_x_71) ;  /* 0x0000016000027945 */ /* 0x000fe20003800200 */
[----:B------:R-:W-:-:S04]  /*09a0*/  LOP3.LUT R5, R5, 0x3, RZ, 0xc0, !PT ;  /* 0x0000000305057812 */ /* 0x000fc800078ec0ff */
[----:B------:R-:W-:-:S07]  /*09b0*/  ISETP.NE.AND P1, PT, R5, RZ, PT ;  /* 0x000000ff0500720c */ /* 0x000fce0003f25270 */
[----:B------:R-:W-:Y:S06]  /*09c0*/  @!P0 BRA `(.L_x_72) ;  /* 0x0000000000488947 */ /* 0x000fec0003800000 */
[----:B------:R-:W0:Y:S01]  /*09d0*/  LDC.64 R6, c[0x0][0x380] ;  /* 0x0000e000ff067b82 */ /* 0x000e220000000a00 */
[----:B------:R-:W-:-:S04]  /*09e0*/  LEA R13, R3, R4, 0xd ;  /* 0x00000004030d7211 */ /* 0x000fc800078e68ff */
[C---:B------:R-:W-:Y:S02]  /*09f0*/  IADD3 R11, PT, PT, R13.reuse, 0x200, RZ ;  /* 0x000002000d0b7810 */ /* 0x040fe40007ffe0ff */
[C---:B------:R-:W-:Y:S02]  /*0a00*/  IADD3 R17, PT, PT, R13.reuse, 0x400, RZ ;  /* 0x000004000d117810 */ /* 0x040fe40007ffe0ff */
[C---:B------:R-:W-:Y:S01]  /*0a10*/  IADD3 R19, PT, PT, R13.reuse, 0x600, RZ ;  /* 0x000006000d137810 */ /* 0x040fe20007ffe0ff */
[----:B0-----:R-:W-:-:S04]  /*0a20*/  IMAD.WIDE.U32 R8, R13, 0x4, R6 ;  /* 0x000000040d087825 */ /* 0x001fc800078e0006 */
[--C-:B------:R-:W-:Y:S02]  /*0a30*/  IMAD.WIDE.U32 R10, R11, 0x4, R6.reuse ;  /* 0x000000040b0a7825 */ /* 0x100fe400078e0006 */
[----:B------:R-:W2:Y:S02]  /*0a40*/  LDG.E R8, desc[UR6][R8.64] ;  /* 0x0000000608087981 */ /* 0x000ea4000c1e1900 */
[--C-:B------:R-:W-:Y:S02]  /*0a50*/  IMAD.WIDE.U32 R12, R17, 0x4, R6.reuse ;  /* 0x00000004110c7825 */ /* 0x100fe400078e0006 */
[----:B------:R-:W3:Y:S02]  /*0a60*/  LDG.E R10, desc[UR6][R10.64] ;  /* 0x000000060a0a7981 */ /* 0x000ee4000c1e1900 */
[----:B------:R-:W-:Y:S02]  /*0a70*/  IMAD.WIDE.U32 R6, R19, 0x4, R6 ;  /* 0x0000000413067825 */ /* 0x000fe400078e0006 */
[----:B------:R-:W4:Y:S04]  /*0a80*/  LDG.E R12, desc[UR6][R12.64] ;  /* 0x000000060c0c7981 */ /* 0x000f28000c1e1900 */
[----:B------:R-:W4:Y:S01]  /*0a90*/  LDG.E R6, desc[UR6][R6.64] ;  /* 0x0000000606067981 */ /* 0x000f22000c1e1900 */
[----:B------:R-:W-:Y:S01]  /*0aa0*/  IADD3 R4, PT, PT, R4, 0x800, RZ ;  /* 0x0000080004047810 */ /* 0x000fe20007ffe0ff */
[----:B--2--5:R-:W-:-:S04]  /*0ab0*/  FADD R15, R15, R8 ;  /* 0x000000080f0f7221 */ /* 0x024fc80000000000 */
[----:B---3--:R-:W-:-:S04]  /*0ac0*/  FADD R15, R15, R10 ;  /* 0x0000000a0f0f7221 */ /* 0x008fc80000000000 */
[----:B----4-:R-:W-:-:S04]  /*0ad0*/  FADD R15, R15, R12 ;  /* 0x0000000c0f0f7221 */ /* 0x010fc80000000000 */
[----:B------:R-:W-:-:S07]  /*0ae0*/  FADD R15, R15, R6 ;  /* 0x000000060f0f7221 */ /* 0x000fce0000000000 */
.L_x_72:
[----:B------:R-:W-:Y:S05]  /*0af0*/  BSYNC.RECONVERGENT B2 ;  /* 0x0000000000027941 */ /* 0x000fea0003800200 */
.L_x_71:
[----:B------:R-:W-:Y:S05]  /*0b00*/  @!P1 BRA `(.L_x_64) ;  /* 0x0000000000289947 */ /* 0x000fea0003800000 */
[----:B------:R-:W1:Y:S01]  /*0b10*/  LDC.64 R6, c[0x0][0x380] ;  /* 0x0000e000ff067b82 */ /* 0x000e620000000a00 */
[----:B0-----:R-:W-:Y:S02]  /*0b20*/  LEA R9, R3, R4, 0xd ;  /* 0x0000000403097211 */ /* 0x001fe400078e68ff */
[----:B------:R-:W-:-:S07]  /*0b30*/  IADD3 R8, PT, PT, -R5, RZ, RZ ;  /* 0x000000ff05087210 */ /* 0x000fce0007ffe1ff */
.L_x_73:
[----:B-1----:R-:W-:-:S06]  /*0b40*/  IMAD.WIDE.U32 R4, R9, 0x4, R6 ;  /* 0x0000000409047825 */ /* 0x002fcc00078e0006 */
[----:B------:R-:W2:Y:S01]  /*0b50*/  LDG.E R4, desc[UR6][R4.64] ;  /* 0x0000000604047981 */ /* 0x000ea2000c1e1900 */
[----:B------:R-:W-:Y:S02]  /*0b60*/  IADD3 R8, PT, PT, R8, 0x1, RZ ;  /* 0x0000000108087810 */ /* 0x000fe40007ffe0ff */
[----:B------:R-:W-:Y:S02]  /*0b70*/  IADD3 R9, PT, PT, R9, 0x200, RZ ;  /* 0x0000020009097810 */ /* 0x000fe40007ffe0ff */
[----:B------:R-:W-:Y:S01]  /*0b80*/  ISETP.NE.AND P0, PT, R8, RZ, PT ;  /* 0x000000ff0800720c */ /* 0x000fe20003f05270 */
[----:B--2--5:R-:W-:-:S12]  /*0b90*/  FADD R15, R4, R15 ;  /* 0x0000000f040f7221 */ /* 0x024fd80000000000 */
[----:B------:R-:W-:Y:S05]  /*0ba0*/  @P0 BRA `(.L_x_73) ;  /* 0xfffffffc00e40947 */ /* 0x000fea000383ffff */
.L_x_64:
[----:B------:R-:W-:Y:S05]  /*0bb0*/  BSYNC.RECONVERGENT B1 ;  /* 0x0000000000017941 */ /* 0x000fea0003800200 */
.L_x_63:
[----:B------:R-:W-:-:S13]  /*0bc0*/  ISETP.GE.U32.AND P0, PT, R0, 0x200, PT ;  /* 0x000002000000780c */ /* 0x000fda0003f06070 */
[----:B------:R-:W-:Y:S05]  /*0bd0*/  @!P0 BRA `(.L_x_74) ;  /* 0x0000000000d08947 */ /* 0x000fea0003800000 */
[----:B0-----:R-:W0:Y:S01]  /*0be0*/  S2R R8, SR_LANEID ;  /* 0x0000000000087919 */ /* 0x001e220000000000 */
[----:B-----5:R-:W1:Y:S02]  /*0bf0*/  SHFL.DOWN PT, R0, R15, 0x1, 0x1f ;  /* 0x08201f000f007f89 */ /* 0x020e6400000e0000 */
[----:B-1----:R-:W-:Y:S01]  /*0c00*/  FADD R0, R0, R15 ;  /* 0x0000000f00007221 */ /* 0x002fe20000000000 */
[C---:B0-----:R-:W-:Y:S02]  /*0c10*/  ISETP.GT.AND P0, PT, R8.reuse, 0x1e, PT ;  /* 0x0000001e0800780c */ /* 0x041fe40003f04270 */
[C---:B------:R-:W-:Y:S02]  /*0c20*/  ISETP.NE.AND P1, PT, R8.reuse, RZ, PT ;  /* 0x000000ff0800720c */ /* 0x040fe40003f25270 */
[----:B------:R-:W-:Y:S02]  /*0c30*/  FSEL R0, R15, R0, P0 ;  /* 0x000000000f007208 */ /* 0x000fe40000000000 */
[----:B------:R-:W-:-:S03]  /*0c40*/  ISETP.GT.AND P0, PT, R8, 0x1d, PT ;  /* 0x0000001d0800780c */ /* 0x000fc60003f04270 */
[----:B------:R-:W0:Y:S06]  /*0c50*/  SHFL.DOWN PT, R5, R0, 0x2, 0x1f ;  /* 0x08401f0000057f89 */ /* 0x000e2c00000e0000 */
[----:B------:R-:W1:Y:S01]  /*0c60*/  @!P1 S2R R7, SR_CgaCtaId ;  /* 0x0000000000079919 */ /* 0x000e620000008800 */
[----:B------:R-:W-:Y:S02]  /*0c70*/  @!P1 MOV R6, 0x400 ;  /* 0x0000040000069802 */ /* 0x000fe40000000f00 */
[----:B------:R-:W-:-:S04]  /*0c80*/  @!P1 SHF.R.U32.HI R4, RZ, 0x3, R2 ;  /* 0x00000003ff049819 */ /* 0x000fc80000011602 */
[----:B------:R-:W-:Y:S01]  /*0c90*/  @!P1 LOP3.LUT R4, R4, 0x7c, RZ, 0xc0, !PT ;  /* 0x0000007c04049812 */ /* 0x000fe200078ec0ff */
[----:B0-----:R-:W-:Y:S01]  /*0ca0*/  @!P0 FADD R0, R0, R5 ;  /* 0x0000000500008221 */ /* 0x001fe20000000000 */
[----:B------:R-:W-:-:S04]  /*0cb0*/  ISETP.GT.AND P0, PT, R8, 0x1b, PT ;  /* 0x0000001b0800780c */ /* 0x000fc80003f04270 */
[----:B------:R-:W0:Y:S01]  /*0cc0*/  SHFL.DOWN PT, R5, R0, 0x4, 0x1f ;  /* 0x08801f0000057f89 */ /* 0x000e2200000e0000 */
[----:B-1----:R-:W-:-:S04]  /*0cd0*/  @!P1 LEA R7, R7, R6, 0x18 ;  /* 0x0000000607079211 */ /* 0x002fc800078ec0ff */
[----:B------:R-:W-:-:S04]  /*0ce0*/  @!P1 IADD3 R4, PT, PT, R4, R7, RZ ;  /* 0x0000000704049210 */ /* 0x000fc80007ffe0ff */
        /* <DEDUP_REMOVED lines=12> */
[----:B------:R-:W0:Y:S01]  /*0db0*/  S2UR UR5, SR_CgaCtaId ;  /* 0x00000000000579c3 */ /* 0x000e220000008800 */
[----:B------:R-:W-:Y:S02]  /*0dc0*/  UMOV UR4, 0x400 ;  /* 0x0000040000047882 */ /* 0x000fe40000000000 */
[----:B0-----:R-:W-:-:S09]  /*0dd0*/  ULEA UR4, UR5, UR4, 0x18 ;  /* 0x0000000405047291 */ /* 0x001fd2000f8ec0ff */
[----:B------:R-:W0:Y:S04]  /*0de0*/  LDS.128 R12, [UR4+0x10] ;  /* 0x00001004ff0c7984 */ /* 0x000e280008000c00 */
[----:B------:R-:W2:Y:S04]  /*0df0*/  LDS.128 R8, [UR4+0x20] ;  /* 0x00002004ff087984 */ /* 0x000ea80008000c00 */
[----:B-1----:R-:W1:Y:S04]  /*0e00*/  LDS.128 R4, [UR4+0x30] ;  /* 0x00003004ff047984 */ /* 0x002e680008000c00 */
[----:B------:R-:W3:Y:S01]  /*0e10*/  LDS.128 R16, [UR4+0x40] ;  /* 0x00004004ff107984 */ /* 0x000ee20008000c00 */
[----:B0-----:R-:W-:-:S04]  /*0e20*/  FADD R13, R20, R13 ;  /* 0x0000000d140d7221 */ /* 0x001fc80000000000 */
[----:B------:R-:W-:-:S04]  /*0e30*/  FADD R14, R13, R14 ;  /* 0x0000000e0d0e7221 */ /* 0x000fc80000000000 */
[----:B------:R-:W-:-:S04]  /*0e40*/  FADD R15, R14, R15 ;  /* 0x0000000f0e0f7221 */ /* 0x000fc80000000000 */
[----:B--2---:R-:W-:-:S04]  /*0e50*/  FADD R8, R15, R8 ;  /* 0x000000080f087221 */ /* 0x004fc80000000000 */
[----:B------:R-:W-:-:S04]  /*0e60*/  FADD R9, R8, R9 ;  /* 0x0000000908097221 */ /* 0x000fc80000000000 */
[----:B------:R-:W-:-:S04]  /*0e70*/  FADD R10, R9, R10 ;  /* 0x0000000a090a7221 */ /* 0x000fc80000000000 */
[----:B------:R-:W-:-:S04]  /*0e80*/  FADD R11, R10, R11 ;  /* 0x0000000b0a0b7221 */ /* 0x000fc80000000000 */
[----:B-1----:R-:W-:-:S04]  /*0e90*/  FADD R4, R11, R4 ;  /* 0x000000040b047221 */ /* 0x002fc80000000000 */
[----:B------:R-:W-:-:S04]  /*0ea0*/  FADD R5, R4, R5 ;  /* 0x0000000504057221 */ /* 0x000fc80000000000 */
[----:B------:R-:W-:-:S04]  /*0eb0*/  FADD R6, R5, R6 ;  /* 0x0000000605067221 */ /* 0x000fc80000000000 */
[----:B------:R-:W-:-:S04]  /*0ec0*/  FADD R7, R6, R7 ;  /* 0x0000000706077221 */ /* 0x000fc80000000000 */
[----:B---3--:R-:W-:-:S04]  /*0ed0*/  FADD R16, R7, R16 ;  /* 0x0000001007107221 */ /* 0x008fc80000000000 */
[----:B------:R-:W-:-:S04]  /*0ee0*/  FADD R17, R16, R17 ;  /* 0x0000001110117221 */ /* 0x000fc80000000000 */
[----:B------:R-:W-:-:S04]  /*0ef0*/  FADD R18, R17, R18 ;  /* 0x0000001211127221 */ /* 0x000fc80000000000 */
[----:B------:R-:W-:Y:S01]  /*0f00*/  FADD R20, R18, R19 ;  /* 0x0000001312147221 */ /* 0x000fe20000000000 */
[----:B------:R-:W-:Y:S06]  /*0f10*/  BRA `(.L_x_75) ;  /* 0x0000001800307947 */ /* 0x000fec0003800000 */
.L_x_74:
[----:B0-----:R-:W0:Y:S01]  /*0f20*/  S2R R8, SR_LANEID ;  /* 0x0000000000087919 */ /* 0x001e220000000000 */
[----:B------:R-:W-:-:S04]  /*0f30*/  LOP3.LUT R4, R2, 0x3e0, RZ, 0xc0, !PT ;  /* 0x000003e002047812 */ /* 0x000fc800078ec0ff */
[----:B------:R-:W-:Y:S02]  /*0f40*/  IADD3 R5, PT, PT, R4, 0x20, RZ ;  /* 0x0000002004057810 */ /* 0x000fe40007ffe0ff */
[----:B------:R-:W-:Y:S02]  /*0f50*/  LOP3.LUT R7, RZ, R4, RZ, 0x33, !PT ;  /* 0x00000004ff077212 */ /* 0x000fe400078e33ff */
[----:B------:R-:W-:Y:S02]  /*0f60*/  ISETP.GT.U32.AND P0, PT, R5, R0, PT ;  /* 0x000000000500720c */ /* 0x000fe40003f04070 */
[----:B------:R-:W-:-:S04]  /*0f70*/  IADD3 R7, PT, PT, R0, R7, RZ ;  /* 0x0000000700077210 */ /* 0x000fc80007ffe0ff */
[----:B------:R-:W-:-:S05]  /*0f80*/  SEL R7, R7, 0x1f, P0 ;  /* 0x0000001f07077807 */ /* 0x000fca0000000000 */
[----:B-----5:R-:W1:Y:S01]  /*0f90*/  SHFL.DOWN PT, R4, R15, 0x1, R7 ;  /* 0x082000000f047989 */ /* 0x020e6200000e0007 */
[C---:B0-----:R-:W-:Y:S02]  /*0fa0*/  ISETP.GE.AND P0, PT, R8.reuse, R7, PT ;  /* 0x000000070800720c */ /* 0x041fe40003f06270 */
[C---:B------:R-:W-:Y:S02]  /*0fb0*/  IADD3 R6, PT, PT, R8.reuse, 0x2, RZ ;  /* 0x0000000208067810 */ /* 0x040fe40007ffe0ff */
[----:B------:R-:W-:-:S09]  /*0fc0*/  ISETP.NE.AND P1, PT, R8, RZ, PT ;  /* 0x000000ff0800720c */ /* 0x000fd20003f25270 */
[----:B-1----:R-:W-:Y:S01]  /*0fd0*/  @!P0 FADD R15, R4, R15 ;  /* 0x0000000f040f8221 */ /* 0x002fe20000000000 */
[----:B------:R-:W-:Y:S02]  /*0fe0*/  ISETP.GT.AND P0, PT, R6, R7, PT ;  /* 0x000000070600720c */ /* 0x000fe40003f04270 */
[----:B------:R-:W-:Y:S01]  /*0ff0*/  IADD3 R6, PT, PT, R8, 0x4, RZ ;  /* 0x0000000408067810 */ /* 0x000fe20007ffe0ff */
        /* <DEDUP_REMOVED lines=9> */
[----:B------:R-:W-:-:S02]  /*1090*/  ISETP.GT.AND P0, PT, R6, R7, PT ;  /* 0x000000070600720c */ /* 0x000fc40003f04270 */
[----:B------:R-:W-:Y:S02]  /*10a0*/  IADD3 R6, PT, PT, R8, 0x10, RZ ;  /* 0x0000001008067810 */ /* 0x000fe40007ffe0ff */
[----:B------:R-:W1:Y:S09]  /*10b0*/  SHFL.DOWN PT, R4, R15, 0x8, R7 ;  /* 0x090000000f047989 */ /* 0x000e7200000e0007 */
[----:B-1----:R-:W-:Y:S01]  /*10c0*/  @!P0 FADD R15, R15, R4 ;  /* 0x000000040f0f8221 */ /* 0x002fe20000000000 */
[----:B------:R-:W-:-:S02]  /*10d0*/  ISETP.GT.AND P0, PT, R6, R7, PT ;  /* 0x000000070600720c */ /* 0x000fc40003f04270 */
[----:B------:R-:W-:Y:S02]  /*10e0*/  @!P1 MOV R6, 0x400 ;  /* 0x0000040000069802 */ /* 0x000fe40000000f00 */
[----:B------:R-:W1:Y:S02]  /*10f0*/  SHFL.DOWN PT, R4, R15, 0x10, R7 ;  /* 0x0a0000000f047989 */ /* 0x000e6400000e0007 */
[----:B0-----:R-:W-:-:S04]  /*1100*/  @!P1 LEA R6, R9, R6, 0x18 ;  /* 0x0000000609069211 */ /* 0x001fc800078ec0ff */
[----:B------:R-:W-:-:S03]  /*1110*/  @!P1 IADD3 R5, PT, PT, R5, R6, RZ ;  /* 0x0000000605059210 */ /* 0x000fc60007ffe0ff */
[----:B-1----:R-:W-:Y:S01]  /*1120*/  @!P0 FADD R15, R15, R4 ;  /* 0x000000040f0f8221 */ /* 0x002fe20000000000 */
[----:B------:R-:W-:-:S04]  /*1130*/  ISETP.NE.AND P0, PT, R2, RZ, PT ;  /* 0x000000ff0200720c */ /* 0x000fc80003f05270 */
[----:B------:R-:W-:-:S05]  /*1140*/  MOV R20, R15 ;  /* 0x0000000f00147202 */ /* 0x000fca0000000f00 */
[----:B------:R0:W-:Y:S01]  /*1150*/  @!P1 STS [R5+0x10], R20 ;  /* 0x0000101405009388 */ /* 0x0001e20000000800 */
[----:B------:R-:W-:Y:S06]  /*1160*/  BAR.SYNC.DEFER_BLOCKING 0x0 ;  /* 0x0000000000007b1d */ /* 0x000fec0000010000 */
[----:B------:R-:W-:Y:S05]  /*1170*/  @P0 BRA `(.L_x_75) ;  /* 0x0000001400980947 */ /* 0x000fea0003800000 */
[----:B------:R-:W1:Y:S01]  /*1180*/  S2UR UR5, SR_CgaCtaId ;  /* 0x00000000000579c3 */ /* 0x000e620000008800 */
[----:B------:R-:W-:Y:S01]  /*1190*/  UMOV UR4, 0x400 ;  /* 0x0000040000047882 */ /* 0x000fe20000000000 */
[C---:B------:R-:W-:Y:S02]  /*11a0*/  ISETP.GT.U32.AND P2, PT, R0.reuse, 0x20, PT ;  /* 0x000000200000780c */ /* 0x040fe40003f44070 */
[C---:B------:R-:W-:Y:S02]  /*11b0*/  ISETP.GT.U32.AND P3, PT, R0.reuse, 0x40, PT ;  /* 0x000000400000780c */ /* 0x040fe40003f64070 */
[C---:B------:R-:W-:Y:S02]  /*11c0*/  ISETP.GT.U32.AND P1, PT, R0.reuse, 0x60, PT ;  /* 0x000000600000780c */ /* 0x040fe40003f24070 */
[----:B------:R-:W-:Y:S01]  /*11d0*/  ISETP.GT.U32.AND P4, PT, R0, 0xc0, PT ;  /* 0x000000c00000780c */ /* 0x000fe20003f84070 */
[----:B-1----:R-:W-:-:S09]  /*11e0*/  ULEA UR4, UR5, UR4, 0x18 ;  /* 0x0000000405047291 */ /* 0x002fd2000f8ec0ff */
[----:B0-----:R-:W0:Y:S04]  /*11f0*/  LDS.128 R4, [UR4+0x10] ;  /* 0x00001004ff047984 */ /* 0x001e280008000c00 */
[----:B------:R-:W1:Y:S04]  /*1200*/  LDS.128 R8, [UR4+0x20] ;  /* 0x00002004ff087984 */ /* 0x000e680008000c00 */
[----:B------:R-:W2:Y:S04]  /*1210*/  LDS.128 R12, [UR4+0x30] ;  /* 0x00003004ff0c7984 */ /* 0x000ea80008000c00 */
[----:B------:R-:W3:Y:S01]  /*1220*/  LDS.128 R16, [UR4+0x40] ;  /* 0x00004004ff107984 */ /* 0x000ee20008000c00 */
[----:B0-----:R-:W-:Y:S01]  /*1230*/  @P2 FADD R20, R20, R5 ;  /* 0x0000000514142221 */ /* 0x001fe20000000000 */
[----:B------:R-:W-:-:S03]  /*1240*/  ISETP.GT.U32.AND P2, PT, R0, 0x80, PT ;  /* 0x000000800000780c */ /* 0x000fc60003f44070 */
[----:B------:R-:W-:Y:S01]  /*1250*/  @P3 FADD R20, R20, R6 ;  /* 0x0000000614143221 */ /* 0x000fe20000000000 */
[----:B------:R-:W-:-:S03]  /*1260*/  ISETP.GT.U32.AND P3, PT, R0, 0xa0, PT ;  /* 0x000000a00000780c */ /* 0x000fc60003f64070 */
[----:B------:R-:W-:Y:S01]  /*1270*/  @P1 FADD R20, R20, R7 ;  /* 0x0000000714141221 */ /* 0x000fe20000000000 */
[----:B------:R-:W-:-:S05]  /*1280*/  ISETP.GT.U32.AND P1, PT, R0, 0xe0, PT ;  /* 0x000000e00000780c */ /* 0x000fca0003f24070 */
[----:B-1----:R-:W-:Y:S01]  /*1290*/  @P2 FADD R20, R20, R8 ;  /* 0x0000000814142221 */ /* 0x002fe20000000000 */
[----:B------:R-:W-:-:S03]  /*12a0*/  ISETP.GT.U32.AND P2, PT, R0, 0x100, PT ;  /* 0x000001000000780c */ /* 0x000fc60003f44070 */
[----:B------:R-:W-:Y:S01]  /*12b0*/  @P3 FADD R20, R20, R9 ;  /* 0x0000000914143221 */ /* 0x000fe20000000000 */
[----:B------:R-:W-:-:S03]  /*12c0*/  ISETP.GT.U32.AND P3, PT, R0, 0x120, PT ;  /* 0x000001200000780c */ /* 0x000fc60003f64070 */
[----:B------:R-:W-:Y:S01]  /*12d0*/  @P4 FADD R20, R20, R10 ;  /* 0x0000000a14144221 */ /* 0x000fe20000000000 */
[----:B------:R-:W-:-:S03]  /*12e0*/  ISETP.GT.U32.AND P4, PT, R0, 0x140, PT ;  /* 0x000001400000780c */ /* 0x000fc60003f84070 */
[----:B------:R-:W-:Y:S01]  /*12f0*/  @P1 FADD R20, R20, R11 ;  /* 0x0000000b14141221 */ /* 0x000fe20000000000 */
[----:B------:R-:W-:-:S03]  /*1300*/  ISETP.GT.U32.AND P1, PT, R0, 0x160, PT ;  /* 0x000001600000780c */ /* 0x000fc60003f24070 */
[----:B--2---:R-:W-:Y:S01]  /*1310*/  @P2 FADD R20, R20, R12 ;  /* 0x0000000c14142221 */ /* 0x004fe20000000000 */
[----:B------:R-:W-:-:S03]  /*1320*/  ISETP.GT.U32.AND P2, PT, R0, 0x180, PT ;  /* 0x000001800000780c */ /* 0x000fc60003f44070 */
[----:B------:R-:W-:Y:S01]  /*1330*/  @P3 FADD R20, R20, R13 ;  /* 0x0000000d14143221 */ /* 0x000fe20000000000 */
[----:B------:R-:W-:-:S03]  /*1340*/  ISETP.GT.U32.AND P3, PT, R0, 0x1a0, PT ;  /* 0x000001a00000780c */ /* 0x000fc60003f64070 */
[----:B------:R-:W-:Y:S01]  /*1350*/  @P4 FADD R20, R20, R14 ;  /* 0x0000000e14144221 */ /* 0x000fe20000000000 */
[----:B------:R-:W-:-:S03]  /*1360*/  ISETP.GT.U32.AND P4, PT, R0, 0x1c0, PT ;  /* 0x000001c00000780c */ /* 0x000fc60003f84070 */
[----:B------:R-:W-:Y:S01]  /*1370*/  @P1 FADD R20, R20, R15 ;  /* 0x0000000f14141221 */ /* 0x000fe20000000000 */
[----:B------:R-:W-:-:S03]  /*1380*/  ISETP.GT.U32.AND P1, PT, R0, 0x1e0, PT ;  /* 0x000001e00000780c */ /* 0x000fc60003f24070 */
[----:B---3--:R-:W-:-:S04]  /*1390*/  @P2 FADD R20, R20, R16 ;  /* 0x0000001014142221 */ /* 0x008fc80000000000 */
[----:B------:R-:W-:-:S04]  /*13a0*/  @P3 FADD R20, R20, R17 ;  /* 0x0000001114143221 */ /* 0x000fc80000000000 */
[----:B------:R-:W-:-:S04]  /*13b0*/  @P4 FADD R20, R20, R18 ;  /* 0x0000001214144221 */ /* 0x000fc80000000000 */
[----:B------:R-:W-:Y:S01]  /*13c0*/  @P1 FADD R20, R20, R19 ;  /* 0x0000001314141221 */ /* 0x000fe20000000000 */
[----:B------:R-:W-:Y:S06]  /*13d0*/  BRA `(.L_x_75) ;  /* 0x0000001400007947 */ /* 0x000fec0003800000 */
.L_x_60:
[----:B------:R-:W0:Y:S01]  /*13e0*/  S2R R2, SR_TID.X ;  /* 0x0000000000027919 */ /* 0x000e220000002100 */
[----:B------:R-:W1:Y:S02]  /*13f0*/  LDCU.64 UR4, c[0x0][0x380] ;  /* 0x00007000ff0477ac */ /* 0x000e640008000a00 */
[----:B-1----:R-:W-:Y:S02]  /*1400*/  MOV R4, UR4 ;  /* 0x0000000400047c02 */ /* 0x002fe40008000f00 */
[----:B------:R-:W-:Y:S02]  /*1410*/  MOV R5, UR5 ;  /* 0x0000000500057c02 */ /* 0x000fe40008000f00 */
[----:B0-----:R-:W-:-:S05]  /*1420*/  LEA R9, R3, R2, 0xd ;  /* 0x0000000203097211 */ /* 0x001fca00078e68ff */
[----:B------:R-:W-:-:S05]  /*1430*/  IMAD.WIDE.U32 R8, R9, 0x4, R4 ;  /* 0x0000000409087825 */ /* 0x000fca00078e0004 */
        /* <DEDUP_REMOVED lines=16> */
[----:B------:R-:W-:Y:S01]  /*1540*/  ISETP.GE.U32.AND P0, PT, R0, R13, PT ;  /* 0x0000000d0000720c */ /* 0x000fe20003f06070 */
        /* <DEDUP_REMOVED lines=16> */
[----:B------:R-:W-:Y:S01]  /*1650*/  LEA R9, R3, R13, 0xd ;  /* 0x0000000d03097211 */ /* 0x000fe200078e68ff */
[----:B------:R-:W-:Y:S01]  /*1660*/  UMOV UR4, URZ ;  /* 0x000000ff00047c82 */ /* 0x000fe20008000000 */
[----:B------:R-:W-:Y:S02]  /*1670*/  IADD3 R8, PT, PT, R6, -0x2000, RZ ;  /* 0xffffe00006087810 */ /* 0x000fe40007ffe0ff */
[----:B------:R-:W-:Y:S02]  /*1680*/  LOP3.LUT R0, RZ, R2, RZ, 0x33, !PT ;  /* 0x00000002ff007212 */ /* 0x000fe400078e33ff */
[----:B------:R-:W-:Y:S02]  /*1690*/  ISETP.GT.U32.AND P0, PT, R9, R8, PT ;  /* 0x000000080900720c */ /* 0x000fe40003f04070 */
[----:B------:R-:W-:Y:S02]  /*16a0*/  IADD3 R10, PT, PT, -R13, R6, R0 ;  /* 0x000000060d0a7210 */ /* 0x000fe40007ffe100 */
[----:B------:R-:W-:-:S02]  /*16b0*/  IADD3 R7, PT, PT, R9, 0x1000, R2 ;  /* 0x0000100009077810 */ /* 0x000fc40007ffe002 */
[----:B------:R-:W-:Y:S01]  /*16c0*/  MOV R0, R9 ;  /* 0x0000000900007202 */ /* 0x000fe20000000f00 */
[----:B------:R-:W-:-:S06]  /*16d0*/  IMAD R2, R3, -0x2000, R10 ;  /* 0xffffe00003027824 */ /* 0x000fcc00078e020a */
[----:B------:R-:W-:Y:S05]  /*16e0*/  @P0 BRA `(.L_x_77) ;  /* 0x0000000000bc0947 */ /* 0x000fea0003800000 */
[----:B------:R-:W0:Y:S08]  /*16f0*/  LDC R6, c[0x0][0x3a8] ;  /* 0x0000ea00ff067b82 */ /* 0x000e300000000800 */
[----:B------:R-:W1:Y:S02]  /*1700*/  LDC.64 R4, c[0x0][0x380] ;  /* 0x0000e000ff047b82 */ /* 0x000e640000000a00 */
.L_x_78:
[----:B------:R-:W2:Y:S02]  /*1710*/  S2R R10, SR_TID.X ;  /* 0x00000000000a7919 */ /* 0x000ea40000002100 */
[----:B--2---:R-:W-:-:S05]  /*1720*/  IADD3 R11, PT, PT, R10, R9, RZ ;  /* 0x000000090a0b7210 */ /* 0x004fca0007ffe0ff */
[----:B-1----:R-:W-:-:S05]  /*1730*/  IMAD.WIDE.U32 R10, R11, 0x4, R4 ;  /* 0x000000040b0a7825 */ /* 0x002fca00078e0004 */
        /* <DEDUP_REMOVED lines=13> */
[----:B---3--:R-:W-:-:S02]  /*1810*/  FADD R14, R14, R15 ;  /* 0x0000000f0e0e7221 */ /* 0x008fc40000000000 */
[----:B------:R-:W2:Y:S01]  /*1820*/  LDG.E R15, desc[UR6][R10.64+0x7000] ;  /* 0x007000060a0f7981 */ /* 0x000ea2000c1e1900 */
[----:B----4-:R-:W-:-:S03]  /*1830*/  FADD R12, R16, R17 ;  /* 0x00000011100c7221 */ /* 0x010fc60000000000 */
[----:B------:R-:W3:Y:S04]  /*1840*/  LDG.E R17, desc[UR6][R10.64+0x5800] ;  /* 0x005800060a117981 */ /* 0x000ee8000c1e1900 */
[----:B------:R-:W2:Y:S01]  /*1850*/  LDG.E R16, desc[UR6][R10.64+0x6800] ;  /* 0x006800060a107981 */ /* 0x000ea2000c1e1900 */
[----:B------:R-:W-:-:S03]  /*1860*/  FADD R14, R23, R14 ;  /* 0x0000000e170e7221 */ /* 0x000fc60000000000 */
[----:B------:R-:W4:Y:S01]  /*1870*/  LDG.E R23, desc[UR6][R10.64+0x7800] ;  /* 0x007800060a177981 */ /* 0x000f22000c1e1900 */
[----:B-----5:R-:W-:-:S04]  /*1880*/  FADD R19, R19, R20 ;  /* 0x0000001413137221 */ /* 0x020fc80000000000 */
[----:B------:R-:W-:Y:S01]  /*1890*/  FADD R19, R12, R19 ;  /* 0x000000130c137221 */ /* 0x000fe20000000000 */
[----:B0-----:R-:W-:Y:S01]  /*18a0*/  IADD3 R12, PT, PT, -R9, R6, RZ ;  /* 0x00000006090c7210 */ /* 0x001fe20007ffe1ff */
[----:B------:R-:W-:-:S03]  /*18b0*/  FADD R21, R21, R22 ;  /* 0x0000001615157221 */ /* 0x000fc60000000000 */
[----:B------:R-:W-:Y:S01]  /*18c0*/  ISETP.GE.U32.AND P0, PT, R12, R13, PT ;  /* 0x0000000d0c00720c */ /* 0x000fe20003f06070 */
[----:B------:R-:W-:-:S04]  /*18d0*/  FADD R24, R24, R25 ;  /* 0x0000001918187221 */ /* 0x000fc80000000000 */
[----:B------:R-:W-:Y:S01]  /*18e0*/  FADD R21, R21, R24 ;  /* 0x0000001815157221 */ /* 0x000fe20000000000 */
[----:B------:R-:W-:Y:S01]  /*18f0*/  FADD R14, R14, R19 ;  /* 0x000000130e0e7221 */ /* 0x000fe20000000000 */
[----:B---3--:R-:W-:Y:S01]  /*1900*/  FADD R17, R17, R18 ;  /* 0x0000001211117221 */ /* 0x008fe20000000000 */
[----:B--2---:R-:W-:-:S04]  /*1910*/  FADD R16, R16, R15 ;  /* 0x0000000f10107221 */ /* 0x004fc80000000000 */
[----:B------:R-:W-:-:S04]  /*1920*/  FADD R16, R17, R16 ;  /* 0x0000001011107221 */ /* 0x000fc80000000000 */
[----:B------:R-:W-:-:S04]  /*1930*/  FADD R21, R21, R16 ;  /* 0x0000001015157221 */ /* 0x000fc80000000000 */
[----:B------:R-:W-:-:S04]  /*1940*/  FADD R14, R14, R21 ;  /* 0x000000150e0e7221 */ /* 0x000fc80000000000 */
[----:B----4-:R-:W-:Y:S01]  /*1950*/  FADD R23, R23, R14 ;  /* 0x0000000e17177221 */ /* 0x010fe20000000000 */
[----:B------:R-:W-:Y:S06]  /*1960*/  @!P0 BRA `(.L_x_76) ;  /* 0x0000000800d08947 */ /* 0x000fec0003800000 */
[C---:B------:R-:W-:Y:S01]  /*1970*/  IADD3 R9, PT, PT, R13.reuse, R9, RZ ;  /* 0x000000090d097210 */ /* 0x040fe20007ffe0ff */
[----:B------:R-:W-:Y:S01]  /*1980*/  UIADD3 UR4, UPT, UPT, UR4, 0x1, URZ ;  /* 0x0000000104047890 */ /* 0x000fe2000fffe0ff */
[----:B------:R-:W-:Y:S02]  /*1990*/  IADD3 R0, PT, PT, R13, R0, RZ ;  /* 0x000000000d007210 */ /* 0x000fe40007ffe0ff */
[----:B------:R-:W-:Y:S02]  /*19a0*/  ISETP.GT.U32.AND P0, PT, R9, R8, PT ;  /* 0x000000080900720c */ /* 0x000fe40003f04070 */
[C---:B------:R-:W-:Y:S02]  /*19b0*/  IADD3 R2, PT, PT, -R13.reuse, R2, RZ ;  /* 0x000000020d027210 */ /* 0x040fe40007ffe1ff */
[----:B------:R-:W-:-:S09]  /*19c0*/  IADD3 R7, PT, PT, R13, R7, RZ ;  /* 0x000000070d077210 */ /* 0x000fd20007ffe0ff */
[----:B------:R-:W-:Y:S05]  /*19d0*/  @!P0 BRA `(.L_x_78) ;  /* 0xfffffffc004c8947 */ /* 0x000fea000383ffff */
.L_x_77:
[----:B------:R-:W0:Y:S01]  /*19e0*/  S2R R16, SR_TID.X ;  /* 0x0000000000107919 */ /* 0x000e220000002100 */
[----:B------:R-:W-:Y:S01]  /*19f0*/  IADD3 R8, PT, PT, -R9, R6, RZ ;  /* 0x0000000609087210 */ /* 0x000fe20007ffe1ff */
[----:B------:R-:W-:Y:S03]  /*1a00*/  BSSY.RECONVERGENT B1, `(.L_x_76) ;  /* 0x00000aa000017945 */ /* 0x000fe60003800200 */
[----:B0-----:R-:W-:-:S04]  /*1a10*/  ISETP.GE.AND P0, PT, R16, R8, PT ;  /* 0x000000081000720c */ /* 0x001fc80003f06270 */
[----:B------:R-:W-:-:S13]  /*1a20*/  ISETP.GE.U32.OR P0, PT, R9, R6, P0 ;  /* 0x000000060900720c */ /* 0x000fda0000706470 */
[----:B------:R-:W-:Y:S05]  /*1a30*/  @P0 BRA `(.L_x_79) ;  /* 0x0000000800980947 */ /* 0x000fea0003800000 */
[----:B------:R-:W0:Y:S01]  /*1a40*/  LDC R10, c[0x0][0x3ac] ;  /* 0x0000eb00ff0a7b82 */ /* 0x000e220000000800 */
[----:B------:R-:W-:Y:S01]  /*1a50*/  LOP3.LUT R11, RZ, R16, RZ, 0x33, !PT ;  /* 0x00000010ff0b7212 */ /* 0x000fe200078e33ff */
[----:B------:R-:W-:Y:S06]  /*1a60*/  BSSY.RECONVERGENT B2, `(.L_x_80) ;  /* 0x0000056000027945 */ /* 0x000fec0003800200 */
[----:B------:R-:W1:Y:S01]  /*1a70*/  LDC R8, c[0x0][0x3ac] ;  /* 0x0000eb00ff087b82 */ /* 0x000e620000000800 */
[----:B0-----:R-:W-:-:S04]  /*1a80*/  SHF.L.U32 R10, R10, 0xd, RZ ;  /* 0x0000000d0a0a7819 */ /* 0x001fc800000006ff */
[----:B------:R-:W-:-:S04]  /*1a90*/  LEA R10, R3, R10, 0xd ;  /* 0x0000000a030a7211 */ /* 0x000fc800078e68ff */
[----:B------:R-:W-:Y:S01]  /*1aa0*/  IADD3 R6, PT, PT, -R10, R6, R11 ;  /* 0x000000060a067210 */ /* 0x000fe20007ffe10b */
[----:B-1----:R-:W-:-:S04]  /*1ab0*/  IMAD R11, R8, UR4, RZ ;  /* 0x00000004080b7c24 */ /* 0x002fc8000f8e02ff */
[----:B------:R-:W-:-:S05]  /*1ac0*/  IMAD R6, R11, -0x2000, R6 ;  /* 0xffffe0000b067824 */ /* 0x000fca00078e0206 */
[C---:B------:R-:W-:Y:S02]  /*1ad0*/  ISETP.GE.U32.AND P0, PT, R6.reuse, 0x1e00, PT ;  /* 0x00001e000600780c */ /* 0x040fe40003f06070 */
[----:B------:R-:W-:-:S04]  /*1ae0*/  LEA.HI R6, R6, 0x1, RZ, 0x17 ;  /* 0x0000000106067811 */ /* 0x000fc800078fb8ff */
[----:B------:R-:W-:-:S07]  /*1af0*/  LOP3.LUT R8, R6, 0xf, RZ, 0xc0, !PT ;  /* 0x0000000f06087812 */ /* 0x000fce00078ec0ff */
[----:B------:R-:W-:Y:S05]  /*1b00*/  @!P0 BRA `(.L_x_81) ;  /* 0x00000004002c8947 */ /* 0x000fea0003800000 */
[----:B------:R-:W-:Y:S01]  /*1b10*/  LEA.HI R10, R2, 0x1, RZ, 0x17 ;  /* 0x00000001020a7811 */ /* 0x000fe200078fb8ff */
[----:B------:R-:W-:Y:S01]  /*1b20*/  BSSY.RECONVERGENT B3, `(.L_x_82) ;  /* 0x0000048000037945 */ /* 0x000fe20003800200 */
[----:B------:R-:W-:Y:S02]  /*1b30*/  LOP3.LUT R11, R16, 0x1000, RZ, 0xfc, !PT ;  /* 0x00001000100b7812 */ /* 0x000fe400078efcff */
[----:B------:R-:W-:-:S04]  /*1b40*/  LOP3.LUT R10, R10, 0xfffff0, RZ, 0xc0, !PT ;  /* 0x00fffff00a0a7812 */ /* 0x000fc800078ec0ff */
[----:B------:R-:W-:-:S07]  /*1b50*/  IADD3 R13, PT, PT, -R10, RZ, RZ ;  /* 0x000000ff0a0d7210 */ /* 0x000fce0007ffe1ff */
.L_x_83:
[C---:B------:R-:W-:Y:S02]  /*1b60*/  IADD3 R15, PT, PT, R7.reuse, -0x1000, RZ ;  /* 0xfffff000070f7810 */ /* 0x040fe40007ffe0ff */
[----:B------:R-:W-:-:S03]  /*1b70*/  IADD3 R25, PT, PT, R7, -0xe00, RZ ;  /* 0xfffff20007197810 */ /* 0x000fc60007ffe0ff */
[----:B------:R-:W-:Y:S01]  /*1b80*/  IMAD.WIDE.U32 R14, R15, 0x4, R4 ;  /* 0x000000040f0e7825 */ /* 0x000fe200078e0004 */
[----:B------:R-:W-:-:S04]  /*1b90*/  IADD3 R21, PT, PT, R7, -0xc00, RZ ;  /* 0xfffff40007157810 */ /* 0x000fc80007ffe0ff */
[----:B------:R0:W2:Y:S01]  /*1ba0*/  LDG.E R22, desc[UR6][R14.64] ;  /* 0x000000060e167981 */ /* 0x0000a2000c1e1900 */
[----:B------:R-:W-:-:S04]  /*1bb0*/  IMAD.WIDE.U32 R24, R25, 0x4, R4 ;  /* 0x0000000419187825 */ /* 0x000fc800078e0004 */
[--C-:B------:R-:W-:Y:S01]  /*1bc0*/  IMAD.WIDE.U32 R20, R21, 0x4, R4.reuse ;  /* 0x0000000415147825 */ /* 0x100fe200078e0004 */
[----:B------:R-:W3:Y:S04]  /*1bd0*/  LDG.E R16, desc[UR6][R24.64] ;  /* 0x0000000618107981 */ /* 0x000ee8000c1e1900 */
[----:B------:R1:W4:Y:S01]  /*1be0*/  LDG.E R17, desc[UR6][R20.64] ;  /* 0x0000000614117981 */ /* 0x000322000c1e1900 */
[C---:B------:R-:W-:Y:S02]  /*1bf0*/  IADD3 R19, PT, PT, R7.reuse, -0xa00, RZ ;  /* 0xfffff60007137810 */ /* 0x040fe40007ffe0ff */
[C---:B------:R-:W-:Y:S02]  /*1c00*/  IADD3 R29, PT, PT, R7.reuse, -0x800, RZ ;  /* 0xfffff800071d7810 */ /* 0x040fe40007ffe0ff */
[----:B------:R-:W-:Y:S01]  /*1c10*/  IADD3 R27, PT, PT, R7, -0x600, RZ ;  /* 0xfffffa00071b7810 */ /* 0x000fe20007ffe0ff */
[----:B------:R-:W-:Y:S01]  /*1c20*/  IMAD.WIDE.U32 R18, R19, 0x4, R4 ;  /* 0x0000000413127825 */ /* 0x000fe200078e0004 */
[----:B------:R-:W-:-:S03]  /*1c30*/  IADD3 R12, PT, PT, R7, -0x400, RZ ;  /* 0xfffffc00070c7810 */ /* 0x000fc60007ffe0ff */
[--C-:B------:R-:W-:Y:S01]  /*1c40*/  IMAD.WIDE.U32 R28, R29, 0x4, R4.reuse ;  /* 0x000000041d1c7825 */ /* 0x100fe200078e0004 */
[----:B------:R-:W5:Y:S03]  /*1c50*/  LDG.E R10, desc[UR6][R18.64] ;  /* 0x00000006120a7981 */ /* 0x000f66000c1e1900 */
[----:B0-----:R-:W-:Y:S01]  /*1c60*/  IMAD.WIDE.U32 R14, R27, 0x4, R4 ;  /* 0x000000041b0e7825 */ /* 0x001fe200078e0004 */
[----:B------:R-:W-:-:S03]  /*1c70*/  IADD3 R27, PT, PT, R7, -0x200, RZ ;  /* 0xfffffe00071b7810 */ /* 0x000fc60007ffe0ff */
[--C-:B-1----:R-:W-:Y:S02]  /*1c80*/  IMAD.WIDE.U32 R20, R12, 0x4, R4.reuse ;  /* 0x000000040c147825 */ /* 0x102fe400078e0004 */
[----:B------:R0:W5:Y:S04]  /*1c90*/  LDG.E R12, desc[UR6][R14.64] ;  /* 0x000000060e0c7981 */ /* 0x000168000c1e1900 */
[----:B------:R1:W5:Y:S01]  /*1ca0*/  LDG.E R18, desc[UR6][R28.64] ;  /* 0x000000061c127981 */ /* 0x000362000c1e1900 */
[----:B------:R-:W-:-:S04]  /*1cb0*/  IMAD.WIDE.U32 R24, R7, 0x4, R4 ;  /* 0x0000000407187825 */ /* 0x000fc800078e0004 */
[----:B0-----:R-:W-:Y:S01]  /*1cc0*/  IMAD.WIDE.U32 R14, R27, 0x4, R4 ;  /* 0x000000041b0e7825 */ /* 0x001fe200078e0004 */
[----:B------:R-:W5:Y:S04]  /*1cd0*/  LDG.E R19, desc[UR6][R24.64] ;  /* 0x0000000618137981 */ /* 0x000f68000c1e1900 */
[----:B------:R0:W5:Y:S01]  /*1ce0*/  LDG.E R27, desc[UR6][R20.64] ;  /* 0x00000006141b7981 */ /* 0x000162000c1e1900 */
[----:B-1----:R-:W-:-:S03]  /*1cf0*/  IADD3 R29, PT, PT, R7, 0x200, RZ ;  /* 0x00000200071d7810 */ /* 0x002fc60007ffe0ff */
[----:B------:R1:W5:Y:S01]  /*1d00*/  LDG.E R26, desc[UR6][R14.64] ;  /* 0x000000060e1a7981 */ /* 0x000362000c1e1900 */
[----:B0-----:R-:W-:Y:S01]  /*1d10*/  IADD3 R21, PT, PT, R7, 0x400, RZ ;  /* 0x0000040007157810 */ /* 0x001fe20007ffe0ff */
[----:B------:R-:W-:Y:S01]  /*1d20*/  IMAD.WIDE.U32 R28, R29, 0x4, R4 ;  /* 0x000000041d1c7825 */ /* 0x000fe200078e0004 */
[----:B-1----:R-:W-:-:S05]  /*1d30*/  IADD3 R15, PT, PT, R7, 0x800, RZ ;  /* 0x00000800070f7810 */ /* 0x002fca0007ffe0ff */
[----:B------:R-:W5:Y:S01]  /*1d40*/  LDG.E R28, desc[UR6][R28.64] ;  /* 0x000000061c1c7981 */ /* 0x000f62000c1e1900 */
[----:B------:R-:W-:-:S06]  /*1d50*/  IMAD.WIDE.U32 R14, R15, 0x4, R4 ;  /* 0x000000040f0e7825 */ /* 0x000fcc00078e0004 */
[----:B------:R-:W5:Y:S01]  /*1d60*/  LDG.E R14, desc[UR6][R14.64] ;  /* 0x000000060e0e7981 */ /* 0x000f62000c1e1900 */
[----:B--2---:R-:W-:Y:S01]  /*1d70*/  FADD R25, R22, R23 ;  /* 0x0000001716197221 */ /* 0x004fe20000000000 */
[----:B------:R-:W-:Y:S01]  /*1d80*/  IMAD.WIDE.U32 R22, R21, 0x4, R4 ;  /* 0x0000000415167825 */ /* 0x000fe200078e0004 */
[----:B------:R-:W-:-:S03]  /*1d90*/  IADD3 R21, PT, PT, R7, 0x600, RZ ;  /* 0x0000060007157810 */ /* 0x000fc60007ffe0ff */
[----:B---3--:R-:W-:Y:S02]  /*1da0*/  FADD R16, R25, R16 ;  /* 0x0000001019107221 */ /* 0x008fe40000000000 */
[----:B------:R-:W-:Y:S01]  /*1db0*/  IMAD.WIDE.U32 R20, R21, 0x4, R4 ;  /* 0x0000000415147825 */ /* 0x000fe200078e0004 */
[----:B------:R-:W-:Y:S01]  /*1dc0*/  IADD3 R25, PT, PT, R7, 0xa00, RZ ;  /* 0x00000a0007197810 */ /* 0x000fe20007ffe0ff */
[----:B------:R-:W2:Y:S04]  /*1dd0*/  LDG.E R29, desc[UR6][R22.64] ;  /* 0x00000006161d7981 */ /* 0x000ea8000c1e1900 */
[----:B------:R4:W3:Y:S02]  /*1de0*/  LDG.E R20, desc[UR6][R20.64] ;  /* 0x0000000614147981 */ /* 0x0008e4000c1e1900 */
[----:B----4-:R-:W-:Y:S01]  /*1df0*/  FADD R21, R16, R17 ;  /* 0x0000001110157221 */ /* 0x010fe20000000000 */
[----:B------:R-:W-:Y:S01]  /*1e00*/  IMAD.WIDE.U32 R16, R25, 0x4, R4 ;  /* 0x0000000419107825 */ /* 0x000fe200078e0004 */
[----:B------:R-:W-:-:S05]  /*1e10*/  IADD3 R25, PT, PT, R7, 0xc00, RZ ;  /* 0x00000c0007197810 */ /* 0x000fca0007ffe0ff */
[--C-:B------:R-:W-:Y:S01]  /*1e20*/  IMAD.WIDE.U32 R22, R25, 0x4, R4.reuse ;  /* 0x0000000419167825 */ /* 0x100fe200078e0004 */
[----:B------:R-:W-:Y:S01]  /*1e30*/  IADD3 R25, PT, PT, R7, 0xe00, RZ ;  /* 0x00000e0007197810 */ /* 0x000fe20007ffe0ff */
[----:B------:R-:W4:Y:S04]  /*1e40*/  LDG.E R16, desc[UR6][R16.64] ;  /* 0x0000000610107981 */ /* 0x000f28000c1e1900 */
[----:B------:R-:W-:Y:S01]  /*1e50*/  IMAD.WIDE.U32 R24, R25, 0x4, R4 ;  /* 0x0000000419187825 */ /* 0x000fe200078e0004 */
[----:B------:R-:W4:Y:S05]  /*1e60*/  LDG.E R22, desc[UR6][R22.64] ;  /* 0x0000000616167981 */ /* 0x000f2a000c1e1900 */
[----:B------:R-:W4:Y:S01]  /*1e70*/  LDG.E R24, desc[UR6][R24.64] ;  /* 0x0000000618187981 */ /* 0x000f22000c1e1900 */
[----:B-----5:R-:W-:-:S04]  /*1e80*/  FADD R21, R21, R10 ;  /* 0x0000000a15157221 */ /* 0x020fc80000000000 */
[----:B------:R-:W-:-:S04]  /*1e90*/  FADD R21, R21, R18 ;  /* 0x0000001215157221 */ /* 0x000fc80000000000 */
[----:B------:R-:W-:-:S04]  /*1ea0*/  FADD R12, R21, R12 ;  /* 0x0000000c150c7221 */ /* 0x000fc80000000000 */
[----:B------:R-:W-:-:S04]  /*1eb0*/  FADD R27, R12, R27 ;  /* 0x0000001b0c1b7221 */ /* 0x000fc80000000000 */
[----:B------:R-:W-:-:S04]  /*1ec0*/  FADD R26, R27, R26 ;  /* 0x0000001a1b1a7221 */ /* 0x000fc80000000000 */
[----:B------:R-:W-:-:S04]  /*1ed0*/  FADD R19, R26, R19 ;  /* 0x000000131a137221 */ /* 0x000fc80000000000 */
[----:B------:R-:W-:Y:S01]  /*1ee0*/  FADD R28, R19, R28 ;  /* 0x0000001c131c7221 */ /* 0x000fe20000000000 */
[----:B------:R-:W-:-:S04]  /*1ef0*/  IADD3 R13, PT, PT, R13, 0x10, RZ ;  /* 0x000000100d0d7810 */ /* 0x000fc80007ffe0ff */
[----:B------:R-:W-:Y:S02]  /*1f00*/  ISETP.NE.AND P0, PT, R13, RZ, PT ;  /* 0x000000ff0d00720c */ /* 0x000fe40003f05270 */
[----:B------:R-:W-:Y:S02]  /*1f10*/  IADD3 R11, PT, PT, R11, 0x2000, RZ ;  /* 0x000020000b0b7810 */ /* 0x000fe40007ffe0ff */
[----:B------:R-:W-:Y:S01]  /*1f20*/  IADD3 R7, PT, PT, R7, 0x2000, RZ ;  /* 0x0000200007077810 */ /* 0x000fe20007ffe0ff */
[----:B--2---:R-:W-:-:S04]  /*1f30*/  FADD R29, R28, R29 ;  /* 0x0000001d1c1d7221 */ /* 0x004fc80000000000 */
[----:B---3--:R-:W-:-:S04]  /*1f40*/  FADD R29, R29, R20 ;  /* 0x000000141d1d7221 */ /* 0x008fc80000000000 */
[----:B------:R-:W-:-:S04]  /*1f50*/  FADD R29, R29, R14 ;  /* 0x0000000e1d1d7221 */ /* 0x000fc80000000000 */
[----:B----4-:R-:W-:-:S04]  /*1f60*/  FADD R29, R29, R16 ;  /* 0x000000101d1d7221 */ /* 0x010fc80000000000 */
[----:B------:R-:W-:-:S04]  /*1f70*/  FADD R29, R29, R22 ;  /* 0x000000161d1d7221 */ /* 0x000fc80000000000 */
[----:B------:R-:W-:Y:S01]  /*1f80*/  FADD R23, R29, R24 ;  /* 0x000000181d177221 */ /* 0x000fe20000000000 */
[----:B------:R-:W-:Y:S06]  /*1f90*/  @P0 BRA `(.L_x_83) ;  /* 0xfffffff800f00947 */ /* 0x000fec000383ffff */
[----:B------:R-:W-:Y:S05]  /*1fa0*/  BSYNC.RECONVERGENT B3 ;  /* 0x0000000000037941 */ /* 0x000fea0003800200 */
.L_x_82:
[----:B------:R-:W-:-:S07]  /*1fb0*/  IADD3 R16, PT, PT, R11, -0x1000, RZ ;  /* 0xfffff0000b107810 */ /* 0x000fce0007ffe0ff */
.L_x_81:
[----:B------:R-:W-:Y:S05]  /*1fc0*/  BSYNC.RECONVERGENT B2 ;  /* 0x0000000000027941 */ /* 0x000fea0003800200 */
.L_x_80:
[----:B------:R-:W-:-:S13]  /*1fd0*/  ISETP.NE.AND P0, PT, R8, RZ, PT ;  /* 0x000000ff0800720c */ /* 0x000fda0003f05270 */
[----:B------:R-:W-:Y:S05]  /*1fe0*/  @!P0 BRA `(.L_x_79) ;  /* 0x00000004002c8947 */ /* 0x000fea0003800000 */
[----:B------:R-:W-:Y:S01]  /*1ff0*/  ISETP.GE.U32.AND P0, PT, R8, 0x8, PT ;  /* 0x000000080800780c */ /* 0x000fe20003f06070 */
[----:B------:R-:W-:Y:S01]  /*2000*/  BSSY.RECONVERGENT B2, `(.L_x_84) ;  /* 0x0000025000027945 */ /* 0x000fe20003800200 */
[----:B------:R-:W-:-:S04]  /*2010*/  LOP3.LUT R22, R6, 0x7, RZ, 0xc0, !PT ;  /* 0x0000000706167812 */ /* 0x000fc800078ec0ff */
[----:B------:R-:W-:-:S07]  /*2020*/  ISETP.NE.AND P1, PT, R22, RZ, PT ;  /* 0x000000ff1600720c */ /* 0x000fce0003f25270 */
[----:B------:R-:W-:Y:S06]  /*2030*/  @!P0 BRA `(.L_x_85) ;  /* 0x0000000000848947 */ /* 0x000fec0003800000 */
[----:B------:R-:W-:-:S04]  /*2040*/  IADD3 R7, PT, PT, R16, R9, RZ ;  /* 0x0000000910077210 */ /* 0x000fc80007ffe0ff */
[C---:B------:R-:W-:Y:S01]  /*2050*/  IADD3 R21, PT, PT, R7.reuse, 0x200, RZ ;  /* 0x0000020007157810 */ /* 0x040fe20007ffe0ff */
[C---:B------:R-:W-:Y:S01]  /*2060*/  IMAD.WIDE.U32 R14, R7.reuse, 0x4, R4 ;  /* 0x00000004070e7825 */ /* 0x040fe200078e0004 */
[----:B------:R-:W-:-:S03]  /*2070*/  IADD3 R19, PT, PT, R7, 0x400, RZ ;  /* 0x0000040007137810 */ /* 0x000fc60007ffe0ff */
[--C-:B------:R-:W-:Y:S01]  /*2080*/  IMAD.WIDE.U32 R20, R21, 0x4, R4.reuse ;  /* 0x0000000415147825 */ /* 0x100fe200078e0004 */
[----:B------:R0:W2:Y:S01]  /*2090*/  LDG.E R8, desc[UR6][R14.64] ;  /* 0x000000060e087981 */ /* 0x0000a2000c1e1900 */
[----:B------:R-:W-:Y:S02]  /*20a0*/  IADD3 R11, PT, PT, R7, 0x600, RZ ;  /* 0x00000600070b7810 */ /* 0x000fe40007ffe0ff */
[--C-:B------:R-:W-:Y:S01]  /*20b0*/  IMAD.WIDE.U32 R18, R19, 0x4, R4.reuse ;  /* 0x0000000413127825 */ /* 0x100fe200078e0004 */
[----:B------:R1:W3:Y:S01]  /*20c0*/  LDG.E R17, desc[UR6][R20.64] ;  /* 0x0000000614117981 */ /* 0x0002e2000c1e1900 */
[----:B------:R-:W-:Y:S02]  /*20d0*/  IADD3 R13, PT, PT, R7, 0x800, RZ ;  /* 0x00000800070d7810 */ /* 0x000fe40007ffe0ff */
[--C-:B------:R-:W-:Y:S01]  /*20e0*/  IMAD.WIDE.U32 R10, R11, 0x4, R4.reuse ;  /* 0x000000040b0a7825 */ /* 0x100fe200078e0004 */
[----:B------:R-:W-:Y:S01]  /*20f0*/  IADD3 R25, PT, PT, R7, 0xa00, RZ ;  /* 0x00000a0007197810 */ /* 0x000fe20007ffe0ff */
[----:B------:R-:W4:Y:S02]  /*2100*/  LDG.E R18, desc[UR6][R18.64] ;  /* 0x0000000612127981 */ /* 0x000f24000c1e1900 */
[--C-:B------:R-:W-:Y:S01]  /*2110*/  IMAD.WIDE.U32 R12, R13, 0x4, R4.reuse ;  /* 0x000000040d0c7825 */ /* 0x100fe200078e0004 */
[----:B------:R-:W-:Y:S01]  /*2120*/  IADD3 R27, PT, PT, R7, 0xc00, RZ ;  /* 0x00000c00071b7810 */ /* 0x000fe20007ffe0ff */
[----:B------:R-:W5:Y:S02]  /*2130*/  LDG.E R10, desc[UR6][R10.64] ;  /* 0x000000060a0a7981 */ /* 0x000f64000c1e1900 */
[--C-:B0-----:R-:W-:Y:S01]  /*2140*/  IMAD.WIDE.U32 R14, R25, 0x4, R4.reuse ;  /* 0x00000004190e7825 */ /* 0x101fe200078e0004 */
[----:B------:R-:W-:Y:S01]  /*2150*/  IADD3 R25, PT, PT, R7, 0xe00, RZ ;  /* 0x00000e0007197810 */ /* 0x000fe20007ffe0ff */
[----:B------:R-:W5:Y:S02]  /*2160*/  LDG.E R12, desc[UR6][R12.64] ;  /* 0x000000060c0c7981 */ /* 0x000f64000c1e1900 */
[----:B-1----:R-:W-:-:S02]  /*2170*/  IMAD.WIDE.U32 R20, R27, 0x4, R4 ;  /* 0x000000041b147825 */ /* 0x002fc400078e0004 */
[----:B------:R-:W5:Y:S02]  /*2180*/  LDG.E R15, desc[UR6][R14.64] ;  /* 0x000000060e0f7981 */ /* 0x000f64000c1e1900 */
[----:B------:R-:W-:Y:S02]  /*2190*/  IMAD.WIDE.U32 R24, R25, 0x4, R4 ;  /* 0x0000000419187825 */ /* 0x000fe400078e0004 */
        /* <DEDUP_REMOVED lines=11> */
.L_x_85:
[----:B------:R-:W-:Y:S05]  /*2250*/  BSYNC.RECONVERGENT B2 ;  /* 0x0000000000027941 */ /* 0x000fea0003800200 */
.L_x_84:
[----:B------:R-:W-:Y:S05]  /*2260*/  @!P1 BRA `(.L_x_79) ;  /* 0x00000000008c9947 */ /* 0x000fea0003800000 */
[----:B------:R-:W-:Y:S01]  /*2270*/  ISETP.GE.U32.AND P0, PT, R22, 0x4, PT ;  /* 0x000000041600780c */ /* 0x000fe20003f06070 */
[----:B------:R-:W-:Y:S01]  /*2280*/  BSSY.RECONVERGENT B2, `(.L_x_86) ;  /* 0x0000014000027945 */ /* 0x000fe20003800200 */
[----:B------:R-:W-:-:S11]  /*2290*/  LOP3.LUT P1, RZ, R6, 0x3, RZ, 0xc0, !PT ;  /* 0x0000000306ff7812 */ /* 0x000fd6000782c0ff */
[----:B------:R-:W-:Y:S05]  /*22a0*/  @!P0 BRA `(.L_x_87) ;  /* 0x0000000000448947 */ /* 0x000fea0003800000 */
[----:B------:R-:W-:-:S04]  /*22b0*/  IADD3 R11, PT, PT, R16, R9, RZ ;  /* 0x00000009100b7210 */ /* 0x000fc80007ffe0ff */
[C---:B------:R-:W-:Y:S01]  /*22c0*/  IADD3 R9, PT, PT, R11.reuse, 0x200, RZ ;  /* 0x000002000b097810 */ /* 0x040fe20007ffe0ff */
[C---:B------:R-:W-:Y:S01]  /*22d0*/  IMAD.WIDE.U32 R6, R11.reuse, 0x4, R4 ;  /* 0x000000040b067825 */ /* 0x040fe200078e0004 */
[----:B------:R-:W-:-:S03]  /*22e0*/  IADD3 R13, PT, PT, R11, 0x400, RZ ;  /* 0x000004000b0d7810 */ /* 0x000fc60007ffe0ff */
[--C-:B------:R-:W-:Y:S01]  /*22f0*/  IMAD.WIDE.U32 R8, R9, 0x4, R4.reuse ;  /* 0x0000000409087825 */ /* 0x100fe200078e0004 */
[----:B------:R-:W-:Y:S01]  /*2300*/  IADD3 R15, PT, PT, R11, 0x600, RZ ;  /* 0x000006000b0f7810 */ /* 0x000fe20007ffe0ff */
[----:B------:R-:W2:Y:S02]  /*2310*/  LDG.E R6, desc[UR6][R6.64] ;  /* 0x0000000606067981 */ /* 0x000ea4000c1e1900 */
[--C-:B------:R-:W-:Y:S02]  /*2320*/  IMAD.WIDE.U32 R10, R13, 0x4, R4.reuse ;  /* 0x000000040d0a7825 */ /* 0x100fe400078e0004 */
[----:B------:R-:W3:Y:S02]  /*2330*/  LDG.E R8, desc[UR6][R8.64] ;  /* 0x0000000608087981 */ /* 0x000ee4000c1e1900 */
[----:B------:R-:W-:Y:S02]  /*2340*/  IMAD.WIDE.U32 R12, R15, 0x4, R4 ;  /* 0x000000040f0c7825 */ /* 0x000fe400078e0004 */
[----:B------:R-:W4:Y:S04]  /*2350*/  LDG.E R10, desc[UR6][R10.64] ;  /* 0x000000060a0a7981 */ /* 0x000f28000c1e1900 */
[----:B------:R-:W5:Y:S01]  /*2360*/  LDG.E R12, desc[UR6][R12.64] ;  /* 0x000000060c0c7981 */ /* 0x000f62000c1e1900 */
[----:B------:R-:W-:Y:S01]  /*2370*/  IADD3 R16, PT, PT, R16, 0x800, RZ ;  /* 0x0000080010107810 */ /* 0x000fe20007ffe0ff */
[----:B--2---:R-:W-:-:S04]  /*2380*/  FADD R23, R23, R6 ;  /* 0x0000000617177221 */ /* 0x004fc80000000000 */
[----:B---3--:R-:W-:-:S04]  /*2390*/  FADD R23, R23, R8 ;  /* 0x0000000817177221 */ /* 0x008fc80000000000 */
[----:B----4-:R-:W-:-:S04]  /*23a0*/  FADD R23, R23, R10 ;  /* 0x0000000a17177221 */ /* 0x010fc80000000000 */
[----:B-----5:R-:W-:-:S07]  /*23b0*/  FADD R23, R23, R12 ;  /* 0x0000000c17177221 */ /* 0x020fce0000000000 */
.L_x_87:
[----:B------:R-:W-:Y:S05]  /*23c0*/  BSYNC.RECONVERGENT B2 ;  /* 0x0000000000027941 */ /* 0x000fea0003800200 */
.L_x_86:
[----:B------:R-:W-:Y:S05]  /*23d0*/  @!P1 BRA `(.L_x_79) ;  /* 0x0000000000309947 */ /* 0x000fea0003800000 */
[----:B------:R-:W-:Y:S02]  /*23e0*/  LOP3.LUT R2, R2, 0xffff, RZ, 0xc0, !PT ;  /* 0x0000ffff02027812 */ /* 0x000fe400078ec0ff */
[----:B------:R-:W-:Y:S02]  /*23f0*/  IADD3 R9, PT, PT, R16, R0, RZ ;  /* 0x0000000010097210 */ /* 0x000fe40007ffe0ff */
[----:B------:R-:W-:-:S04]  /*2400*/  LEA.HI R2, R2, 0x1, RZ, 0x17 ;  /* 0x0000000102027811 */ /* 0x000fc800078fb8ff */
[----:B------:R-:W-:-:S04]  /*2410*/  LOP3.LUT R2, R2, 0x3, RZ, 0xc0, !PT ;  /* 0x0000000302027812 */ /* 0x000fc800078ec0ff */
[----:B------:R-:W-:-:S07]  /*2420*/  IADD3 R2, PT, PT, -R2, RZ, RZ ;  /* 0x000000ff02027210 */ /* 0x000fce0007ffe1ff */
.L_x_88:
[----:B------:R-:W-:-:S06]  /*2430*/  IMAD.WIDE.U32 R6, R9, 0x4, R4 ;  /* 0x0000000409067825 */ /* 0x000fcc00078e0004 */
[----:B------:R-:W2:Y:S01]  /*2440*/  LDG.E R6, desc[UR6][R6.64] ;  /* 0x0000000606067981 */ /* 0x000ea2000c1e1900 */
[----:B------:R-:W-:Y:S02]  /*2450*/  IADD3 R2, PT, PT, R2, 0x1, RZ ;  /* 0x0000000102027810 */ /* 0x000fe40007ffe0ff */
[----:B------:R-:W-:Y:S02]  /*2460*/  IADD3 R9, PT, PT, R9, 0x200, RZ ;  /* 0x0000020009097810 */ /* 0x000fe40007ffe0ff */
[----:B------:R-:W-:Y:S01]  /*2470*/  ISETP.NE.AND P0, PT, R2, RZ, PT ;  /* 0x000000ff0200720c */ /* 0x000fe20003f05270 */
[----:B--2---:R-:W-:-:S12]  /*2480*/  FADD R23, R6, R23 ;  /* 0x0000001706177221 */ /* 0x004fd80000000000 */
[----:B------:R-:W-:Y:S05]  /*2490*/  @P0 BRA `(.L_x_88) ;  /* 0xfffffffc00e40947 */ /* 0x000fea000383ffff */
.L_x_79:
[----:B------:R-:W-:Y:S05]  /*24a0*/  BSYNC.RECONVERGENT B1 ;  /* 0x0000000000017941 */ /* 0x000fea0003800200 */
.L_x_76:
        /* <DEDUP_REMOVED lines=33> */
[----:B------:R-:W1:Y:S04]  /*26c0*/  LDS.128 R8, [UR4+0x20] ;  /* 0x00002004ff087984 */ /* 0x000e680008000c00 */
[----:B--2---:R-:W2:Y:S04]  /*26d0*/  LDS.128 R4, [UR4+0x30] ;  /* 0x00003004ff047984 */ /* 0x004ea80008000c00 */
[----:B------:R-:W3:Y:S01]  /*26e0*/  LDS.128 R16, [UR4+0x40] ;  /* 0x00004004ff107984 */ /* 0x000ee20008000c00 */
[----:B0-----:R-:W-:-:S04]  /*26f0*/  FADD R13, R20, R13 ;  /* 0x0000000d140d7221 */ /* 0x001fc80000000000 */
[----:B------:R-:W-:-:S04]  /*2700*/  FADD R14, R13, R14 ;  /* 0x0000000e0d0e7221 */ /* 0x000fc80000000000 */
[----:B------:R-:W-:-:S04]  /*2710*/  FADD R15, R14, R15 ;  /* 0x0000000f0e0f7221 */ /* 0x000fc80000000000 */
[----:B-1----:R-:W-:-:S04]  /*2720*/  FADD R8, R15, R8 ;  /* 0x000000080f087221 */ /* 0x002fc80000000000 */
[----:B------:R-:W-:-:S04]  /*2730*/  FADD R9, R8, R9 ;  /* 0x0000000908097221 */ /* 0x000fc80000000000 */
[----:B------:R-:W-:-:S04]  /*2740*/  FADD R10, R9, R10 ;  /* 0x0000000a090a7221 */ /* 0x000fc80000000000 */
[----:B------:R-:W-:-:S04]  /*2750*/  FADD R11, R10, R11 ;  /* 0x0000000b0a0b7221 */ /* 0x000fc80000000000 */
[----:B--2---:R-:W-:-:S04]  /*2760*/  FADD R4, R11, R4 ;  /* 0x000000040b047221 */ /* 0x004fc80000000000 */
[----:B------:R-:W-:-:S04]  /*2770*/  FADD R5, R4, R5 ;  /* 0x0000000504057221 */ /* 0x000fc80000000000 */
[----:B------:R-:W-:-:S04]  /*2780*/  FADD R6, R5, R6 ;  /* 0x0000000605067221 */ /* 0x000fc80000000000 */
[----:B------:R-:W-:-:S04]  /*2790*/  FADD R7, R6, R7 ;  /* 0x0000000706077221 */ /* 0x000fc80000000000 */
[----:B---3--:R-:W-:-:S04]  /*27a0*/  FADD R16, R7, R16 ;  /* 0x0000001007107221 */ /* 0x008fc80000000000 */
[----:B------:R-:W-:-:S04]  /*27b0*/  FADD R17, R16, R17 ;  /* 0x0000001110117221 */ /* 0x000fc80000000000 */
[----:B------:R-:W-:-:S04]  /*27c0*/  FADD R18, R17, R18 ;  /* 0x0000001211127221 */ /* 0x000fc80000000000 */
[----:B------:R-:W-:-:S07]  /*27d0*/  FADD R20, R18, R19 ;  /* 0x0000001312147221 */ /* 0x000fce0000000000 */
.L_x_75:
[----:B------:R-:W-:Y:S05]  /*27e0*/  BSYNC.RECONVERGENT B0 ;  /* 0x0000000000007941 */ /* 0x000fea0003800200 */
.L_x_59:
[----:B------:R-:W-:Y:S05]  /*27f0*/  @P0 EXIT ;  /* 0x000000000000094d */ /* 0x000fea0003800000 */
[----:B012---:R-:W0:Y:S02]  /*2800*/  LDC.64 R4, c[0x0][0x388] ;  /* 0x0000e200ff047b82 */ /* 0x007e240000000a00 */
[----:B0-----:R-:W-:-:S05]  /*2810*/  IMAD.WIDE.U32 R2, R3, 0x4, R4 ;  /* 0x0000000403027825 */ /* 0x001fca00078e0004 */
[----:B------:R-:W-:Y:S01]  /*2820*/  STG.E desc[UR6][R2.64], R20 ;  /* 0x0000001402007986 */ /* 0x000fe2000c101906 */
[----:B------:R-:W-:Y:S05]  /*2830*/  EXIT ;  /* 0x000000000000794d */ /* 0x000fea0003800000 */
.L_x_89:
        /* <DEDUP_REMOVED lines=12> */
.L_x_393:


//--------------------- .text._ZN3cub18CUB_300001_SM_10006detail6reduce28DeviceReduceSingleTileKernelINS2_10policy_hubIfjN4cuda3std3__44plusIfEEE10Policy1000EN6thrust24THRUST_300001_SM_1000_NS6detail15normal_iteratorINSD_10device_ptrIfEEEEPfjS9_ffNS7_10__identityEEEvT0_T1_T2_T3_T4_T6_ --------------------------
	.section	.text._ZN3cub18CUB_300001_SM_10006detail6reduce28DeviceReduceSingleTileKernelINS2_10policy_hubIfjN4cuda3std3__44plusIfEEE10Policy1000EN6thrust24THRUST_300001_SM_1000_NS6detail15normal_iteratorINSD_10device_ptrIfEEEEPfjS9_ffNS7_10__identityEEEvT0_T1_T2_T3_T4_T6_,"ax",@progbits
	.align	128
        .global         _ZN3cub18CUB_300001_SM_10006detail6reduce28DeviceReduceSingleTileKernelINS2_10policy_hubIfjN4cuda3std3__44plusIfEEE10Policy1000EN6thrust24THRUST_300001_SM_1000_NS6detail15normal_iteratorINSD_10device_ptrIfEEEEPfjS9_ffNS7_10__identityEEEvT0_T1_T2_T3_T4_T6_
        .type           _ZN3cub18CUB_300001_SM_10006detail6reduce28DeviceReduceSingleTileKernelINS2_10policy_hubIfjN4cuda3std3__44plusIfEEE10Policy1000EN6thrust24THRUST_300001_SM_1000_NS6detail15normal_iteratorINSD_10device_ptrIfEEEEPfjS9_ffNS7_10__identityEEEvT0_T1_T2_T3_T4_T6_,@function
        .size           _ZN3cub18CUB_300001_SM_10006detail6reduce28DeviceReduceSingleTileKernelINS2_10policy_hubIfjN4cuda3std3__44plusIfEEE10Policy1000EN6thrust24THRUST_300001_SM_1000_NS6detail15normal_iteratorINSD_10device_ptrIfEEEEPfjS9_ffNS7_10__identityEEEvT0_T1_T2_T3_T4_T6_,(.L_x_394 - _ZN3cub18CUB_300001_SM_10006detail6reduce28DeviceReduceSingleTileKernelINS2_10policy_hubIfjN4cuda3std3__44plusIfEEE10Policy1000EN6thrust24THRUST_300001_SM_1000_NS6detail15normal_iteratorINSD_10device_ptrIfEEEEPfjS9_ffNS7_10__identityEEEvT0_T1_T2_T3_T4_T6_)
        .other          _ZN3cub18CUB_300001_SM_10006detail6reduce28DeviceReduceSingleTileKernelINS2_10policy_hubIfjN4cuda3std3__44plusIfEEE10Policy1000EN6thrust24THRUST_300001_SM_1000_NS6detail15normal_iteratorINSD_10device_ptrIfEEEEPfjS9_ffNS7_10__identityEEEvT0_T1_T2_T3_T4_T6_,@"STO_CUDA_ENTRY STV_DEFAULT"
_ZN3cub18CUB_300001_SM_10006detail6reduce28DeviceReduceSingleTileKernelINS2_10policy_hubIfjN4cuda3std3__44plusIfEEE10Policy1000EN6thrust24THRUST_300001_SM_1000_NS6detail15normal_iteratorINSD_10device_ptrIfEEEEPfjS9_ffNS7_10__identityEEEvT0_T1_T2_T3_T4_T6_:
.text._ZN3cub18CUB_300001_SM_10006detail6reduce28DeviceReduceSingleTileKernelINS2_10policy_hubIfjN4cuda3std3__44plusIfEEE10Policy1000EN6thrust24THRUST_300001_SM_1000_NS6detail15normal_iteratorINSD_10device_ptrIfEEEEPfjS9_ffNS7_10__identityEEEvT0_T1_T2_T3_T4_T6_:
[----:B------:R-:W-:Y:S01]  /*0000*/  LDC R1, c[0x0][0x37c] ;  /* 0x0000df00ff017b82 */ /* 0x000fe20000000800 */
[----:B------:R-:W0:Y:S01]  /*0010*/  LDCU UR4, c[0x0][0x390] ;  /* 0x00007200ff0477ac */ /* 0x000e220008000800 */
[----:B------:R-:W1:Y:S01]  /*0020*/  LDCU.64 UR6, c[0x0][0x358] ;  /* 0x00006b00ff0677ac */ /* 0x000e620008000a00 */
[----:B0-----:R-:W-:-:S04]  /*0030*/  MOV R4, UR4 ;  /* 0x0000000400047c02 */ /* 0x001fc80008000f00 */
[----:B------:R-:W-:-:S13]  /*0040*/  ISETP.NE.AND P0, PT, R4, RZ, PT ;  /* 0x000000ff0400720c */ /* 0x000fda0003f05270 */
        /* <DEDUP_REMOVED lines=8> */
.L_x_90:
[----:B------:R-:W-:Y:S01]  /*00d0*/  ISETP.GT.U32.AND P0, PT, R4, 0x1fff, PT ;  /* 0x00001fff0400780c */ /* 0x000fe20003f04070 */
[----:B------:R-:W-:-:S12]  /*00e0*/  BSSY.RECONVERGENT B0, `(.L_x_91) ;  /* 0x000022c000007945 */ /* 0x000fd80003800200 */
[----:B------:R-:W-:Y:S05]  /*00f0*/  @P0 BRA `(.L_x_92) ;  /* 0x0000001000000947 */ /* 0x000fea0003800000 */
[----:B------:R-:W0:Y:S01]  /*0100*/  S2R R5, SR_TID.X ;  /* 0x0000000000057919 */ /* 0x000e220000002100 */
[----:B------:R-:W-:Y:S01]  /*0110*/  BSSY.RECONVERGENT B1, `(.L_x_93) ;  /* 0x0000009000017945 */ /* 0x000fe20003800200 */
[----:B------:R-:W-:Y:S01]  /*0120*/  HFMA2 R0, -RZ, RZ, 0, 0 ;  /* 0x00000000ff007431 */ /* 0x000fe200000001ff */
[----:B0-----:R-:W-:Y:S02]  /*0130*/  ISETP.GE.U32.AND P0, PT, R5, R4, PT ;  /* 0x000000040500720c */ /* 0x001fe40003f06070 */
[----:B------:R-:W-:-:S11]  /*0140*/  MOV R7, R5 ;  /* 0x0000000500077202 */ /* 0x000fd60000000f00 */
[----:B------:R-:W-:Y:S05]  /*0150*/  @P0 BRA `(.L_x_94) ;  /* 0x0000000000100947 */ /* 0x000fea0003800000 */
[----:B------:R-:W0:Y:S02]  /*0160*/  LDC.64 R2, c[0x0][0x380] ;  /* 0x0000e000ff027b82 */ /* 0x000e240000000a00 */
[----:B0-----:R-:W-:-:S05]  /*0170*/  IMAD.WIDE.U32 R2, R5, 0x4, R2 ;  /* 0x0000000405027825 */ /* 0x001fca00078e0002 */
[----:B------:R0:W5:Y:S01]  /*0180*/  LDG.E R0, desc[UR6][R2.64] ;  /* 0x0000000602007981 */ /* 0x000162000c1e1900 */
[----:B------:R-:W-:-:S07]  /*0190*/  IADD3 R7, PT, PT, R5, 0x200, RZ ;  /* 0x0000020005077810 */ /* 0x000fce0007ffe0ff */
.L_x_94:
[----:B------:R-:W-:Y:S05]  /*01a0*/  BSYNC.RECONVERGENT B1 ;  /* 0x0000000000017941 */ /* 0x000fea0003800200 */
.L_x_93:
[----:B------:R-:W-:Y:S01]  /*01b0*/  ISETP.GE.U32.AND P0, PT, R7, R4, PT ;  /* 0x000000040700720c */ /* 0x000fe20003f06070 */
[----:B------:R-:W-:-:S12]  /*01c0*/  BSSY.RECONVERGENT B1, `(.L_x_95) ;  /* 0x0000070000017945 */ /* 0x000fd80003800200 */
[----:B------:R-:W-:Y:S05]  /*01d0*/  @P0 BRA `(.L_x_96) ;  /* 0x0000000400b80947 */ /* 0x000fea0003800000 */
[----:B0-----:R-:W-:Y:S01]  /*01e0*/  LOP3.LUT R3, RZ, R7, RZ, 0x33, !PT ;  /* 0x00000007ff037212 */ /* 0x001fe200078e33ff */
[----:B------:R-:W-:Y:S03]  /*01f0*/  BSSY.RECONVERGENT B2, `(.L_x_97) ;  /* 0x0000033000027945 */ /* 0x000fe60003800200 */
[----:B------:R-:W-:-:S04]  /*0200*/  IADD3 R3, PT, PT, R3, R4, RZ ;  /* 0x0000000403037210 */ /* 0x000fc80007ffe0ff */
        /* <DEDUP_REMOVED lines=9> */
[----:B------:R-:W-:-:S04]  /*02a0*/  IADD3 R2, P0, PT, R2, 0x4000, RZ ;  /* 0x0000400002027810 */ /* 0x000fc80007f1e0ff */
[----:B------:R-:W-:-:S09]  /*02b0*/  IADD3.X R3, PT, PT, RZ, R3, RZ, P0, !PT ;  /* 0x00000003ff037210 */ /* 0x000fd200007fe4ff */
.L_x_99:
        /* <DEDUP_REMOVED lines=19> */
[----:B0-----:R-:W-:-:S04]  /*03f0*/  IADD3 R2, P2, PT, R2, 0x8000, RZ ;  /* 0x0000800002027810 */ /* 0x001fc80007f5e0ff */
[----:B------:R-:W-:Y:S01]  /*0400*/  IADD3.X R3, PT, PT, RZ, R3, RZ, P2, !PT ;  /* 0x00000003ff037210 */ /* 0x000fe200017fe4ff */
        /* <DEDUP_REMOVED lines=17> */
.L_x_98:
[----:B------:R-:W-:Y:S05]  /*0520*/  BSYNC.RECONVERGENT B2 ;  /* 0x0000000000027941 */ /* 0x000fea0003800200 */
.L_x_97:
[----:B------:R-:W-:Y:S05]  /*0530*/  @!P1 BRA `(.L_x_96) ;  /* 0x0000000000e09947 */ /* 0x000fea0003800000 */
[----:B------:R-:W-:Y:S01]  /*0540*/  ISETP.GE.U32.AND P0, PT, R22, 0x8, PT ;  /* 0x000000081600780c */ /* 0x000fe20003f06070 */
[----:B------:R-:W-:Y:S01]  /*0550*/  BSSY.RECONVERGENT B2, `(.L_x_100) ;  /* 0x0000017000027945 */ /* 0x000fe20003800200 */
[----:B------:R-:W-:-:S04]  /*0560*/  LOP3.LUT R10, R6, 0x7, RZ, 0xc0, !PT ;  /* 0x00000007060a7812 */ /* 0x000fc800078ec0ff */
[----:B------:R-:W-:-:S07]  /*0570*/  ISETP.NE.AND P1, PT, R10, RZ, PT ;  /* 0x000000ff0a00720c */ /* 0x000fce0003f25270 */
[----:B------:R-:W-:Y:S06]  /*0580*/  @!P0 BRA `(.L_x_101) ;  /* 0x00000000004c8947 */ /* 0x000fec0003800000 */
[----:B------:R-:W0:Y:S02]  /*0590*/  LDC.64 R2, c[0x0][0x380] ;  /* 0x0000e000ff027b82 */ /* 0x000e240000000a00 */
[----:B0-----:R-:W-:-:S05]  /*05a0*/  IMAD.WIDE.U32 R2, R7, 0x4, R2 ;  /* 0x0000000407027825 */ /* 0x001fca00078e0002 */
        /* <DEDUP_REMOVED lines=17> */
.L_x_101:
[----:B------:R-:W-:Y:S05]  /*06c0*/  BSYNC.RECONVERGENT B2 ;  /* 0x0000000000027941 */ /* 0x000fea0003800200 */
.L_x_100:
        /* <DEDUP_REMOVED lines=17> */
.L_x_103:
[----:B------:R-:W-:Y:S05]  /*07e0*/  BSYNC.RECONVERGENT B2 ;  /* 0x0000000000027941 */ /* 0x000fea0003800200 */
.L_x_102:
[----:B------:R-:W-:Y:S05]  /*07f0*/  @!P1 BRA `(.L_x_96) ;  /* 0x0000000000309947 */ /* 0x000fea0003800000 */
[----:B------:R-:W0:Y:S01]  /*0800*/  LDC.64 R2, c[0x0][0x380] ;  /* 0x0000e000ff027b82 */ /* 0x000e220000000a00 */
[----:B------:R-:W-:Y:S01]  /*0810*/  IADD3 R6, PT, PT, -R6, RZ, RZ ;  /* 0x000000ff06067210 */ /* 0x000fe20007ffe1ff */
[----:B0-----:R-:W-:-:S05]  /*0820*/  IMAD.WIDE.U32 R2, R7, 0x4, R2 ;  /* 0x0000000407027825 */ /* 0x001fca00078e0002 */
[----:B------:R-:W-:-:S07]  /*0830*/  MOV R7, R3 ;  /* 0x0000000300077202 */ /* 0x000fce0000000f00 */
.L_x_104:
[----:B------:R-:W-:-:S06]  /*0840*/  MOV R3, R7 ;  /* 0x0000000700037202 */ /* 0x000fcc0000000f00 */
[----:B------:R0:W2:Y:S01]  /*0850*/  LDG.E R3, desc[UR6][R2.64] ;  /* 0x0000000602037981 */ /* 0x0000a2000c1e1900 */
[----:B------:R-:W-:-:S04]  /*0860*/  IADD3 R6, PT, PT, R6, 0x1, RZ ;  /* 0x0000000106067810 */ /* 0x000fc80007ffe0ff */
[----:B------:R-:W-:Y:S02]  /*0870*/  ISETP.NE.AND P0, PT, R6, RZ, PT ;  /* 0x000000ff0600720c */ /* 0x000fe40003f05270 */
[----:B0-----:R-:W-:-:S04]  /*0880*/  IADD3 R2, P1, PT, R2, 0x800, RZ ;  /* 0x0000080002027810 */ /* 0x001fc80007f3e0ff */
[----:B------:R-:W-:Y:S01]  /*0890*/  IADD3.X R7, PT, PT, RZ, R7, RZ, P1, !PT ;  /* 0x00000007ff077210 */ /* 0x000fe20000ffe4ff */
[----:B--2--5:R-:W-:-:S06]  /*08a0*/  FADD R0, R3, R0 ;  /* 0x0000000003007221 */ /* 0x024fcc0000000000 */
[----:B------:R-:W-:Y:S05]  /*08b0*/  @P0 BRA `(.L_x_104) ;  /* 0xfffffffc00e00947 */ /* 0x000fea000383ffff */
.L_x_96:
[----:B------:R-:W-:Y:S05]  /*08c0*/  BSYNC.RECONVERGENT B1 ;  /* 0x0000000000017941 */ /* 0x000fea0003800200 */
.L_x_95:
[----:B------:R-:W-:Y:S02]  /*08d0*/  ISETP.GE.U32.AND P0, PT, R4, 0x200, PT ;  /* 0x000002000400780c */ /* 0x000fe40003f06070 */
[----:B-----5:R-:W-:-:S11]  /*08e0*/  MOV R9, R0 ;  /* 0x0000000000097202 */ /* 0x020fd60000000f00 */
[----:B------:R-:W-:Y:S05]  /*08f0*/  @!P0 BRA `(.L_x_105) ;  /* 0x0000000000d08947 */ /* 0x000fea0003800000 */
[----:B------:R-:W1:Y:S01]  /*0900*/  S2R R6, SR_LANEID ;  /* 0x0000000000067919 */ /* 0x000e620000000000 */
        /* <DEDUP_REMOVED lines=33> */
[----:B------:R-:W3:Y:S04]  /*0b20*/  LDS.128 R8, [UR4+0x30] ;  /* 0x00003004ff087984 */ /* 0x000ee80008000c00 */
[----:B------:R-:W4:Y:S01]  /*0b30*/  LDS.128 R16, [UR4+0x40] ;  /* 0x00004004ff107984 */ /* 0x000f220008000c00 */
[----:B0-----:R-:W-:-:S04]  /*0b40*/  FADD R5, R0, R5 ;  /* 0x0000000500057221 */ /* 0x001fc80000000000 */
        /* <DEDUP_REMOVED lines=9> */
[----:B------:R-:W-:-:S04]  /*0be0*/  FADD R11, R10, R11 ;  /* 0x0000000b0a0b7221 */ /* 0x000fc80000000000 */
[----:B----4-:R-:W-:-:S04]  /*0bf0*/  FADD R16, R11, R16 ;  /* 0x000000100b107221 */ /* 0x010fc80000000000 */
[----:B------:R-:W-:-:S04]  /*0c00*/  FADD R17, R16, R17 ;  /* 0x0000001110117221 */ /* 0x000fc80000000000 */
[----:B------:R-:W-:-:S04]  /*0c10*/  FADD R18, R17, R18 ;  /* 0x0000001211127221 */ /* 0x000fc80000000000 */
[----:B------:R-:W-:Y:S01]  /*0c20*/  FADD R0, R18, R19 ;  /* 0x0000001312007221 */ /* 0x000fe20000000000 */
[----:B------:R-:W-:Y:S06]  /*0c30*/  BRA `(.L_x_106) ;  /* 0x0000001400d87947 */ /* 0x000fec0003800000 */
.L_x_105:
[----:B------:R-:W1:Y:S01]  /*0c40*/  S2R R6, SR_LANEID ;  /* 0x0000000000067919 */ /* 0x000e620000000000 */
[----:B------:R-:W-:-:S04]  /*0c50*/  LOP3.LUT R0, R5, 0x3e0, RZ, 0xc0, !PT ;  /* 0x000003e005007812 */ /* 0x000fc800078ec0ff */
[----:B0-----:R-:W-:Y:S02]  /*0c60*/  IADD3 R3, PT, PT, R0, 0x20, RZ ;  /* 0x0000002000037810 */ /* 0x001fe40007ffe0ff */
[----:B------:R-:W-:Y:S02]  /*0c70*/  LOP3.LUT R7, RZ, R0, RZ, 0x33, !PT ;  /* 0x00000000ff077212 */ /* 0x000fe400078e33ff */
[-C--:B------:R-:W-:Y:S02]  /*0c80*/  ISETP.GT.U32.AND P0, PT, R3, R4.reuse, PT ;  /* 0x000000040300720c */ /* 0x080fe40003f04070 */
[----:B------:R-:W-:-:S04]  /*0c90*/  IADD3 R7, PT, PT, R7, R4, RZ ;  /* 0x0000000407077210 */ /* 0x000fc80007ffe0ff */
[----:B------:R-:W-:-:S05]  /*0ca0*/  SEL R7, R7, 0x1f, P0 ;  /* 0x0000001f07077807 */ /* 0x000fca0000000000 */
[----:B------:R-:W0:Y:S01]  /*0cb0*/  SHFL.DOWN PT, R0, R9, 0x1, R7 ;  /* 0x0820000009007989 */ /* 0x000e2200000e0007 */
[C---:B-1----:R-:W-:Y:S02]  /*0cc0*/  ISETP.GE.AND P0, PT, R6.reuse, R7, PT ;  /* 0x000000070600720c */ /* 0x042fe40003f06270 */
[C---:B------:R-:W-:Y:S02]  /*0cd0*/  IADD3 R2, PT, PT, R6.reuse, 0x2, RZ ;  /* 0x0000000206027810 */ /* 0x040fe40007ffe0ff */
[----:B------:R-:W-:-:S09]  /*0ce0*/  ISETP.NE.AND P1, PT, R6, RZ, PT ;  /* 0x000000ff0600720c */ /* 0x000fd20003f25270 */
[----:B0-----:R-:W-:Y:S01]  /*0cf0*/  @!P0 FADD R9, R0, R9 ;  /* 0x0000000900098221 */ /* 0x001fe20000000000 */
[-C--:B------:R-:W-:Y:S02]  /*0d00*/  ISETP.GT.AND P0, PT, R2, R7.reuse, PT ;  /* 0x000000070200720c */ /* 0x080fe40003f04270 */
[----:B------:R-:W-:Y:S01]  /*0d10*/  IADD3 R2, PT, PT, R6, 0x4, RZ ;  /* 0x0000000406027810 */ /* 0x000fe20007ffe0ff */
[----:B------:R-:W0:Y:S01]  /*0d20*/  @!P1 S2R R8, SR_CgaCtaId ;  /* 0x0000000000089919 */ /* 0x000e220000008800 */
[----:B------:R-:W-:Y:S01]  /*0d30*/  @!P1 MOV R3, 0x400 ;  /* 0x0000040000039802 */ /* 0x000fe20000000f00 */
[----:B------:R-:W1:Y:S08]  /*0d40*/  SHFL.DOWN PT, R0, R9, 0x2, R7 ;  /* 0x0840000009007989 */ /* 0x000e7000000e0007 */
[----:B-1----:R-:W-:Y:S01]  /*0d50*/  @!P0 FADD R9, R9, R0 ;  /* 0x0000000009098221 */ /* 0x002fe20000000000 */
[----:B------:R-:W-:-:S02]  /*0d60*/  ISETP.GT.AND P0, PT, R2, R7, PT ;  /* 0x000000070200720c */ /* 0x000fc40003f04270 */
[----:B------:R-:W-:Y:S02]  /*0d70*/  IADD3 R2, PT, PT, R6, 0x8, RZ ;  /* 0x0000000806027810 */ /* 0x000fe40007ffe0ff */
[----:B------:R-:W1:Y:S01]  /*0d80*/  SHFL.DOWN PT, R0, R9, 0x4, R7 ;  /* 0x0880000009007989 */ /* 0x000e6200000e0007 */
[----:B0-----:R-:W-:-:S08]  /*0d90*/  @!P1 LEA R3, R8, R3, 0x18 ;  /* 0x0000000308039211 */ /* 0x001fd000078ec0ff */
[----:B-1----:R-:W-:Y:S01]  /*0da0*/  @!P0 FADD R9, R9, R0 ;  /* 0x0000000009098221 */ /* 0x002fe20000000000 */
[-C--:B------:R-:W-:Y:S02]  /*0db0*/  ISETP.GT.AND P0, PT, R2, R7.reuse, PT ;  /* 0x000000070200720c */ /* 0x080fe40003f04270 */
[----:B------:R-:W-:Y:S02]  /*0dc0*/  IADD3 R2, PT, PT, R6, 0x10, RZ ;  /* 0x0000001006027810 */ /* 0x000fe40007ffe0ff */
[----:B------:R-:W0:Y:S09]  /*0dd0*/  SHFL.DOWN PT, R0, R9, 0x8, R7 ;  /* 0x0900000009007989 */ /* 0x000e3200000e0007 */
[----:B0-----:R-:W-:Y:S01]  /*0de0*/  @!P0 FADD R9, R9, R0 ;  /* 0x0000000009098221 */ /* 0x001fe20000000000 */
[----:B------:R-:W-:-:S02]  /*0df0*/  ISETP.GT.AND P0, PT, R2, R7, PT ;  /* 0x000000070200720c */ /* 0x000fc40003f04270 */
[----:B------:R-:W-:Y:S02]  /*0e00*/  @!P1 SHF.R.U32.HI R2, RZ, 0x3, R5 ;  /* 0x00000003ff029819 */ /* 0x000fe40000011605 */
[----:B------:R-:W0:Y:S02]  /*0e10*/  SHFL.DOWN PT, R0, R9, 0x10, R7 ;  /* 0x0a00000009007989 */ /* 0x000e2400000e0007 */
[----:B------:R-:W-:-:S04]  /*0e20*/  @!P1 LOP3.LUT R2, R2, 0x7c, RZ, 0xc0, !PT ;  /* 0x0000007c02029812 */ /* 0x000fc800078ec0ff */
[----:B------:R-:W-:-:S03]  /*0e30*/  @!P1 IADD3 R3, PT, PT, R2, R3, RZ ;  /* 0x0000000302039210 */ /* 0x000fc60007ffe0ff */
[----:B0-----:R-:W-:Y:S01]  /*0e40*/  @!P0 FADD R9, R9, R0 ;  /* 0x0000000009098221 */ /* 0x001fe20000000000 */
        /* <DEDUP_REMOVED lines=12> */
[----:B------:R-:W0:Y:S04]  /*0f10*/  LDS.128 R20, [UR4+0x10] ;  /* 0x00001004ff147984 */ /* 0x000e280008000c00 */
        /* <DEDUP_REMOVED lines=30> */
.L_x_92:
[----:B------:R-:W0:Y:S01]  /*1100*/  S2R R0, SR_TID.X ;  /* 0x0000000000007919 */ /* 0x000e220000002100 */
[----:B------:R-:W1:Y:S02]  /*1110*/  LDCU.64 UR4, c[0x0][0x380] ;  /* 0x00007000ff0477ac */ /* 0x000e640008000a00 */
[----:B-1----:R-:W-:Y:S02]  /*1120*/  MOV R12, UR4 ;  /* 0x00000004000c7c02 */ /* 0x002fe40008000f00 */
[----:B------:R-:W-:-:S03]  /*1130*/  MOV R13, UR5 ;  /* 0x00000005000d7c02 */ /* 0x000fc60008000f00 */
        /* <DEDUP_REMOVED lines=17> */
[----:B------:R-:W-:Y:S01]  /*1250*/  UMOV UR4, 0x2000 ;  /* 0x0000200000047882 */ /* 0x000fe20000000000 */
[----:B--2---:R-:W-:Y:S01]  /*1260*/  FADD R20, R20, R21 ;  /* 0x0000001514147221 */ /* 0x004fe20000000000 */
[----:B------:R-:W-:-:S04]  /*1270*/  IADD3 R21, PT, PT, R4, -0x2000, RZ ;  /* 0xffffe00004157810 */ /* 0x000fc80007ffe0ff */
[----:B------:R-:W-:Y:S01]  /*1280*/  ISETP.GE.U32.AND P0, PT, R21, 0x2000, PT ;  /* 0x000020001500780c */ /* 0x000fe20003f06070 */
[----:B---3--:R-:W-:Y:S01]  /*1290*/  FADD R6, R6, R7 ;  /* 0x0000000706067221 */ /* 0x008fe20000000000 */
[----:B----4-:R-:W-:-:S04]  /*12a0*/  FADD R9, R8, R9 ;  /* 0x0000000908097221 */ /* 0x010fc80000000000 */
[----:B------:R-:W-:Y:S01]  /*12b0*/  FADD R6, R6, R9 ;  /* 0x0000000906067221 */ /* 0x000fe20000000000 */
[----:B-----5:R-:W-:Y:S01]  /*12c0*/  FADD R10, R10, R11 ;  /* 0x0000000b0a0a7221 */ /* 0x020fe20000000000 */
[----:B------:R-:W-:-:S04]  /*12d0*/  FADD R15, R14, R15 ;  /* 0x0000000f0e0f7221 */ /* 0x000fc80000000000 */
[----:B------:R-:W-:Y:S01]  /*12e0*/  FADD R15, R10, R15 ;  /* 0x0000000f0a0f7221 */ /* 0x000fe20000000000 */
[----:B------:R-:W-:Y:S01]  /*12f0*/  FADD R16, R16, R17 ;  /* 0x0000001110107221 */ /* 0x000fe20000000000 */
[----:B------:R-:W-:-:S04]  /*1300*/  FADD R19, R18, R19 ;  /* 0x0000001312137221 */ /* 0x000fc80000000000 */
[----:B------:R-:W-:Y:S01]  /*1310*/  FADD R16, R16, R19 ;  /* 0x0000001310107221 */ /* 0x000fe20000000000 */
[----:B------:R-:W-:-:S04]  /*1320*/  FADD R5, R5, R22 ;  /* 0x0000001605057221 */ /* 0x000fc80000000000 */
[----:B------:R-:W-:Y:S01]  /*1330*/  FADD R5, R20, R5 ;  /* 0x0000000514057221 */ /* 0x000fe20000000000 */
[----:B------:R-:W-:-:S03]  /*1340*/  FADD R6, R6, R15 ;  /* 0x0000000f06067221 */ /* 0x000fc60000000000 */
[----:B------:R-:W-:-:S04]  /*1350*/  FADD R5, R16, R5 ;  /* 0x0000000510057221 */ /* 0x000fc80000000000 */
[----:B------:R-:W-:Y:S01]  /*1360*/  FADD R5, R6, R5 ;  /* 0x0000000506057221 */ /* 0x000fe20000000000 */
[----:B------:R-:W-:Y:S06]  /*1370*/  @!P0 BRA `(.L_x_107) ;  /* 0x0000000000ac8947 */ /* 0x000fec0003800000 */
[----:B------:R-:W0:Y:S01]  /*1380*/  LDC R4, c[0x0][0x390] ;  /* 0x0000e400ff047b82 */ /* 0x000e220000000800 */
[----:B------:R-:W-:-:S07]  /*1390*/  UMOV UR4, 0x2000 ;  /* 0x0000200000047882 */ /* 0x000fce0000000000 */
[----:B------:R-:W1:Y:S02]  /*13a0*/  LDC.64 R12, c[0x0][0x380] ;  /* 0x0000e000ff0c7b82 */ /* 0x000e640000000a00 */
.L_x_109:
[----:B------:R-:W-:-:S05]  /*13b0*/  IADD3 R3, PT, PT, R0, UR4, RZ ;  /* 0x0000000400037c10 */ /* 0x000fca000fffe0ff */
        /* <DEDUP_REMOVED lines=17> */
[----:B0-----:R-:W-:-:S04]  /*14d0*/  IADD3 R2, PT, PT, R4, -UR4, RZ ;  /* 0x8000000404027c10 */ /* 0x001fc8000fffe0ff */
[----:B------:R-:W-:Y:S01]  /*14e0*/  ISETP.GE.U32.AND P0, PT, R2, 0x2000, PT ;  /* 0x000020000200780c */ /* 0x000fe20003f06070 */
        /* <DEDUP_REMOVED lines=17> */
[----:B------:R-:W-:-:S06]  /*1600*/  UIADD3 UR4, UPT, UPT, UR4, 0x2000, URZ ;  /* 0x0000200004047890 */ /* 0x000fcc000fffe0ff */
[----:B------:R-:W-:-:S13]  /*1610*/  ISETP.LT.U32.AND P0, PT, R21, UR4, PT ;  /* 0x0000000415007c0c */ /* 0x000fda000bf01070 */
[----:B------:R-:W-:Y:S05]  /*1620*/  @!P0 BRA `(.L_x_109) ;  /* 0xfffffffc00608947 */ /* 0x000fea000383ffff */
.L_x_107:
[----:B------:R-:W-:Y:S01]  /*1630*/  IADD3 R3, PT, PT, R4, -UR4, RZ ;  /* 0x8000000404037c10 */ /* 0x000fe2000fffe0ff */
[----:B------:R-:W-:Y:S03]  /*1640*/  BSSY.RECONVERGENT B1, `(.L_x_108) ;  /* 0x00000a3000017945 */ /* 0x000fe60003800200 */
[----:B------:R-:W-:-:S04]  /*1650*/  ISETP.GE.AND P0, PT, R0, R3, PT ;  /* 0x000000030000720c */ /* 0x000fc80003f06270 */
[----:B------:R-:W-:-:S13]  /*1660*/  ISETP.LE.U32.OR P0, PT, R4, UR4, P0 ;  /* 0x0000000404007c0c */ /* 0x000fda0008703470 */
[----:B------:R-:W-:Y:S05]  /*1670*/  @P0 BRA `(.L_x_110) ;  /* 0x00000008007c0947 */ /* 0x000fea0003800000 */
[-C--:B------:R-:W-:Y:S01]  /*1680*/  LOP3.LUT R3, RZ, R0.reuse, RZ, 0x33, !PT ;  /* 0x00000000ff037212 */ /* 0x080fe200078e33ff */
[----:B------:R-:W-:Y:S01]  /*1690*/  BSSY.RECONVERGENT B2, `(.L_x_111) ;  /* 0x0000052000027945 */ /* 0x000fe20003800200 */
[----:B------:R-:W-:Y:S02]  /*16a0*/  MOV R6, R0 ;  /* 0x0000000000067202 */ /* 0x000fe40000000f00 */
[----:B------:R-:W-:-:S04]  /*16b0*/  IADD3 R3, PT, PT, R4, -UR4, R3 ;  /* 0x8000000404037c10 */ /* 0x000fc8000fffe003 */
[C---:B------:R-:W-:Y:S02]  /*16c0*/  ISETP.GE.U32.AND P0, PT, R3.reuse, 0x1e00, PT ;  /* 0x00001e000300780c */ /* 0x040fe40003f06070 */
[----:B------:R-:W-:-:S04]  /*16d0*/  LEA.HI R3, R3, 0x1, RZ, 0x17 ;  /* 0x0000000103037811 */ /* 0x000fc800078fb8ff */
[----:B------:R-:W-:-:S07]  /*16e0*/  LOP3.LUT R4, R3, 0xf, RZ, 0xc0, !PT ;  /* 0x0000000f03047812 */ /* 0x000fce00078ec0ff */
[----:B------:R-:W-:Y:S05]  /*16f0*/  @!P0 BRA `(.L_x_112) ;  /* 0x00000004002c8947 */ /* 0x000fea0003800000 */
[----:B------:R-:W-:Y:S01]  /*1700*/  LOP3.LUT R7, R3, 0xfffff0, RZ, 0xc0, !PT ;  /* 0x00fffff003077812 */ /* 0x000fe200078ec0ff */
[----:B------:R-:W-:Y:S01]  /*1710*/  BSSY.RECONVERGENT B3, `(.L_x_113) ;  /* 0x0000048000037945 */ /* 0x000fe20003800200 */
[C---:B------:R-:W-:Y:S02]  /*1720*/  LOP3.LUT R6, R0.reuse, 0x1000, RZ, 0xfc, !PT ;  /* 0x0000100000067812 */ /* 0x040fe400078efcff */
[----:B------:R-:W-:Y:S02]  /*1730*/  IADD3 R2, PT, PT, R0, UR4, RZ ;  /* 0x0000000400027c10 */ /* 0x000fe4000fffe0ff */
[----:B------:R-:W-:-:S07]  /*1740*/  IADD3 R7, PT, PT, -R7, RZ, RZ ;  /* 0x000000ff07077210 */ /* 0x000fce0007ffe1ff */
.L_x_114:
[C---:B------:R-:W-:Y:S01]  /*1750*/  IADD3 R19, PT, PT, R2.reuse, 0x200, RZ ;  /* 0x0000020002137810 */ /* 0x040fe20007ffe0ff */
[C---:B------:R-:W-:Y:S01]  /*1760*/  IMAD.WIDE.U32 R14, R2.reuse, 0x4, R12 ;  /* 0x00000004020e7825 */ /* 0x040fe200078e000c */
[----:B------:R-:W-:-:S03]  /*1770*/  IADD3 R11, PT, PT, R2, 0x400, RZ ;  /* 0x00000400020b7810 */ /* 0x000fc60007ffe0ff */
[--C-:B------:R-:W-:Y:S01]  /*1780*/  IMAD.WIDE.U32 R18, R19, 0x4, R12.reuse ;  /* 0x0000000413127825 */ /* 0x100fe200078e000c */
[----:B------:R0:W2:Y:S01]  /*1790*/  LDG.E R8, desc[UR6][R14.64] ;  /* 0x000000060e087981 */ /* 0x0000a2000c1e1900 */
[C---:B------:R-:W-:Y:S02]  /*17a0*/  IADD3 R21, PT, PT, R2.reuse, 0x600, RZ ;  /* 0x0000060002157810 */ /* 0x040fe40007ffe0ff */
[--C-:B------:R-:W-:Y:S01]  /*17b0*/  IMAD.WIDE.U32 R10, R11, 0x4, R12.reuse ;  /* 0x000000040b0a7825 */ /* 0x100fe200078e000c */
[----:B------:R1:W3:Y:S01]  /*17c0*/  LDG.E R9, desc[UR6][R18.64] ;  /* 0x0000000612097981 */ /* 0x0002e2000c1e1900 */
[C---:B------:R-:W-:Y:S02]  /*17d0*/  IADD3 R17, PT, PT, R2.reuse, 0x800, RZ ;  /* 0x0000080002117810 */ /* 0x040fe40007ffe0ff */
[--C-:B------:R-:W-:Y:S02]  /*17e0*/  IMAD.WIDE.U32 R20, R21, 0x4, R12.reuse ;  /* 0x0000000415147825 */ /* 0x100fe400078e000c */
[----:B------:R4:W5:Y:S01]  /*17f0*/  LDG.E R10, desc[UR6][R10.64] ;  /* 0x000000060a0a7981 */ /* 0x000962000c1e1900 */
[----:B------:R-:W-:Y:S01]  /*1800*/  IADD3 R29, PT, PT, R2, 0xa00, RZ ;  /* 0x00000a00021d7810 */ /* 0x000fe20007ffe0ff */
[----:B------:R-:W-:-:S02]  /*1810*/  IMAD.WIDE.U32 R16, R17, 0x4, R12 ;  /* 0x0000000411107825 */ /* 0x000fc400078e000c */
[----:B------:R4:W5:Y:S01]  /*1820*/  LDG.E R27, desc[UR6][R20.64] ;  /* 0x00000006141b7981 */ /* 0x000962000c1e1900 */
[C---:B------:R-:W-:Y:S01]  /*1830*/  IADD3 R23, PT, PT, R2.reuse, 0xc00, RZ ;  /* 0x00000c0002177810 */ /* 0x040fe20007ffe0ff */
[--C-:B------:R-:W-:Y:S02]  /*1840*/  IMAD.WIDE.U32 R28, R29, 0x4, R12.reuse ;  /* 0x000000041d1c7825 */ /* 0x100fe400078e000c */
[----:B------:R-:W5:Y:S01]  /*1850*/  LDG.E R26, desc[UR6][R16.64] ;  /* 0x00000006101a7981 */ /* 0x000f62000c1e1900 */
[C---:B------:R-:W-:Y:S01]  /*1860*/  IADD3 R22, PT, PT, R2.reuse, 0xe00, RZ ;  /* 0x00000e0002167810 */ /* 0x040fe20007ffe0ff */
[--C-:B0-----:R-:W-:Y:S02]  /*1870*/  IMAD.WIDE.U32 R14, R23, 0x4, R12.reuse ;  /* 0x00000004170e7825 */ /* 0x101fe400078e000c */
[----:B------:R0:W5:Y:S01]  /*1880*/  LDG.E R25, desc[UR6][R28.64] ;  /* 0x000000061c197981 */ /* 0x000162000c1e1900 */
[----:B------:R-:W-:Y:S01]  /*1890*/  IADD3 R23, PT, PT, R2, 0x1000, RZ ;  /* 0x0000100002177810 */ /* 0x000fe20007ffe0ff */
[----:B-1----:R-:W-:-:S02]  /*18a0*/  IMAD.WIDE.U32 R18, R22, 0x4, R12 ;  /* 0x0000000416127825 */ /* 0x002fc400078e000c */
[----:B------:R1:W5:Y:S01]  /*18b0*/  LDG.E R24, desc[UR6][R14.64] ;  /* 0x000000060e187981 */ /* 0x000362000c1e1900 */
[C---:B----4-:R-:W-:Y:S01]  /*18c0*/  IADD3 R11, PT, PT, R2.reuse, 0x1200, RZ ;  /* 0x00001200020b7810 */ /* 0x050fe20007ffe0ff */
[--C-:B------:R-:W-:Y:S02]  /*18d0*/  IMAD.WIDE.U32 R20, R23, 0x4, R12.reuse ;  /* 0x0000000417147825 */ /* 0x100fe400078e000c */
[----:B------:R4:W5:Y:S01]  /*18e0*/  LDG.E R23, desc[UR6][R18.64] ;  /* 0x0000000612177981 */ /* 0x000962000c1e1900 */
[C---:B0-----:R-:W-:Y:S01]  /*18f0*/  IADD3 R29, PT, PT, R2.reuse, 0x1400, RZ ;  /* 0x00001400021d7810 */ /* 0x041fe20007ffe0ff */
[--C-:B------:R-:W-:Y:S02]  /*1900*/  IMAD.WIDE.U32 R16, R11, 0x4, R12.reuse ;  /* 0x000000040b107825 */ /* 0x100fe400078e000c */
[----:B------:R-:W5:Y:S01]  /*1910*/  LDG.E R22, desc[UR6][R20.64] ;  /* 0x0000000614167981 */ /* 0x000f62000c1e1900 */
[----:B-1----:R-:W-:Y:S01]  /*1920*/  IADD3 R15, PT, PT, R2, 0x1600, RZ ;  /* 0x00001600020f7810 */ /* 0x002fe20007ffe0ff */
[----:B------:R-:W-:-:S02]  /*1930*/  IMAD.WIDE.U32 R28, R29, 0x4, R12 ;  /* 0x000000041d1c7825 */ /* 0x000fc400078e000c */
[----:B------:R0:W5:Y:S01]  /*1940*/  LDG.E R11, desc[UR6][R16.64] ;  /* 0x00000006100b7981 */ /* 0x000162000c1e1900 */
[C---:B----4-:R-:W-:Y:S01]  /*1950*/  IADD3 R19, PT, PT, R2.reuse, 0x1800, RZ ;  /* 0x0000180002137810 */ /* 0x050fe20007ffe0ff */
[--C-:B------:R-:W-:Y:S02]  /*1960*/  IMAD.WIDE.U32 R14, R15, 0x4, R12.reuse ;  /* 0x000000040f0e7825 */ /* 0x100fe400078e000c */
[----:B------:R-:W4:Y:S02]  /*1970*/  LDG.E R28, desc[UR6][R28.64] ;  /* 0x000000061c1c7981 */ /* 0x000f24000c1e1900 */
[----:B------:R-:W-:Y:S01]  /*1980*/  IMAD.WIDE.U32 R18, R19, 0x4, R12 ;  /* 0x0000000413127825 */ /* 0x000fe200078e000c */
[C---:B0-----:R-:W-:Y:S02]  /*1990*/  IADD3 R17, PT, PT, R2.reuse, 0x1a00, RZ ;  /* 0x00001a0002117810 */ /* 0x041fe40007ffe0ff */
[----:B------:R-:W-:-:S03]  /*19a0*/  IADD3 R21, PT, PT, R2, 0x1c00, RZ ;  /* 0x00001c0002157810 */ /* 0x000fc60007ffe0ff */
[----:B------:R-:W4:Y:S04]  /*19b0*/  LDG.E R18, desc[UR6][R18.64] ;  /* 0x0000000612127981 */ /* 0x000f28000c1e1900 */
[----:B------:R0:W4:Y:S01]  /*19c0*/  LDG.E R29, desc[UR6][R14.64] ;  /* 0x000000060e1d7981 */ /* 0x000122000c1e1900 */
[----:B------:R-:W-:Y:S01]  /*19d0*/  IADD3 R20, PT, PT, R2, 0x1e00, RZ ;  /* 0x00001e0002147810 */ /* 0x000fe20007ffe0ff */
[----:B0-----:R-:W-:-:S04]  /*19e0*/  IMAD.WIDE.U32 R14, R17, 0x4, R12 ;  /* 0x00000004110e7825 */ /* 0x001fc800078e000c */
[--C-:B------:R-:W-:Y:S02]  /*19f0*/  IMAD.WIDE.U32 R16, R21, 0x4, R12.reuse ;  /* 0x0000000415107825 */ /* 0x100fe400078e000c */
[----:B------:R-:W4:Y:S02]  /*1a00*/  LDG.E R14, desc[UR6][R14.64] ;  /* 0x000000060e0e7981 */ /* 0x000f24000c1e1900 */
[----:B------:R-:W-:Y:S02]  /*1a10*/  IMAD.WIDE.U32 R20, R20, 0x4, R12 ;  /* 0x0000000414147825 */ /* 0x000fe400078e000c */
[----:B------:R-:W4:Y:S04]  /*1a20*/  LDG.E R16, desc[UR6][R16.64] ;  /* 0x0000000610107981 */ /* 0x000f28000c1e1900 */
[----:B------:R-:W4:Y:S01]  /*1a30*/  LDG.E R20, desc[UR6][R20.64] ;  /* 0x0000000614147981 */ /* 0x000f22000c1e1900 */
[----:B------:R-:W-:-:S04]  /*1a40*/  IADD3 R7, PT, PT, R7, 0x10, RZ ;  /* 0x0000001007077810 */ /* 0x000fc80007ffe0ff */
[----:B------:R-:W-:Y:S02]  /*1a50*/  ISETP.NE.AND P0, PT, R7, RZ, PT ;  /* 0x000000ff0700720c */ /* 0x000fe40003f05270 */
[----:B------:R-:W-:Y:S02]  /*1a60*/  IADD3 R6, PT, PT, R6, 0x2000, RZ ;  /* 0x0000200006067810 */ /* 0x000fe40007ffe0ff */
[----:B------:R-:W-:Y:S01]  /*1a70*/  IADD3 R2, PT, PT, R2, 0x2000, RZ ;  /* 0x0000200002027810 */ /* 0x000fe20007ffe0ff */
[----:B--2---:R-:W-:-:S04]  /*1a80*/  FADD R8, R8, R5 ;  /* 0x0000000508087221 */ /* 0x004fc80000000000 */
[----:B---3--:R-:W-:-:S04]  /*1a90*/  FADD R9, R8, R9 ;  /* 0x0000000908097221 */ /* 0x008fc80000000000 */
        /* <DEDUP_REMOVED lines=8> */
[----:B----4-:R-:W-:-:S04]  /*1b20*/  FADD R28, R11, R28 ;  /* 0x0000001c0b1c7221 */ /* 0x010fc80000000000 */
[----:B------:R-:W-:-:S04]  /*1b30*/  FADD R29, R28, R29 ;  /* 0x0000001d1c1d7221 */ /* 0x000fc80000000000 */
[----:B------:R-:W-:-:S04]  /*1b40*/  FADD R29, R29, R18 ;  /* 0x000000121d1d7221 */ /* 0x000fc80000000000 */
[----:B------:R-:W-:-:S04]  /*1b50*/  FADD R29, R29, R14 ;  /* 0x0000000e1d1d7221 */ /* 0x000fc80000000000 */
[----:B------:R-:W-:-:S04]  /*1b60*/  FADD R29, R29, R16 ;  /* 0x000000101d1d7221 */ /* 0x000fc80000000000 */
[----:B------:R-:W-:Y:S01]  /*1b70*/  FADD R5, R29, R20 ;  /* 0x000000141d057221 */ /* 0x000fe20000000000 */
[----:B------:R-:W-:Y:S06]  /*1b80*/  @P0 BRA `(.L_x_114) ;  /* 0xfffffff800f00947 */ /* 0x000fec000383ffff */
[----:B------:R-:W-:Y:S05]  /*1b90*/  BSYNC.RECONVERGENT B3 ;  /* 0x0000000000037941 */ /* 0x000fea0003800200 */
.L_x_113:
[----:B------:R-:W-:-:S07]  /*1ba0*/  IADD3 R6, PT, PT, R6, -0x1000, RZ ;  /* 0xfffff00006067810 */ /* 0x000fce0007ffe0ff */
.L_x_112:
[----:B------:R-:W-:Y:S05]  /*1bb0*/  BSYNC.RECONVERGENT B2 ;  /* 0x0000000000027941 */ /* 0x000fea0003800200 */
.L_x_111:
[----:B------:R-:W-:-:S13]  /*1bc0*/  ISETP.NE.AND P0, PT, R4, RZ, PT ;  /* 0x000000ff0400720c */ /* 0x000fda0003f05270 */
[----:B------:R-:W-:Y:S05]  /*1bd0*/  @!P0 BRA `(.L_x_110) ;  /* 0x0000000400248947 */ /* 0x000fea0003800000 */
[----:B------:R-:W-:Y:S01]  /*1be0*/  ISETP.GE.U32.AND P0, PT, R4, 0x8, PT ;  /* 0x000000080400780c */ /* 0x000fe20003f06070 */
[----:B------:R-:W-:Y:S01]  /*1bf0*/  BSSY.RECONVERGENT B2, `(.L_x_115) ;  /* 0x0000025000027945 */ /* 0x000fe20003800200 */
[----:B------:R-:W-:-:S04]  /*1c00*/  LOP3.LUT R22, R3, 0x7, RZ, 0xc0, !PT ;  /* 0x0000000703167812 */ /* 0x000fc800078ec0ff */
[----:B------:R-:W-:-:S07]  /*1c10*/  ISETP.NE.AND P1, PT, R22, RZ, PT ;  /* 0x000000ff1600720c */ /* 0x000fce0003f25270 */
[----:B------:R-:W-:Y:S06]  /*1c20*/  @!P0 BRA `(.L_x_116) ;  /* 0x0000000000848947 */ /* 0x000fec0003800000 */
[----:B------:R-:W-:-:S04]  /*1c30*/  IADD3 R7, PT, PT, R6, UR4, RZ ;  /* 0x0000000406077c10 */ /* 0x000fc8000fffe0ff */
        /* <DEDUP_REMOVED lines=32> */
.L_x_116:
[----:B------:R-:W-:Y:S05]  /*1e40*/  BSYNC.RECONVERGENT B2 ;  /* 0x0000000000027941 */ /* 0x000fea0003800200 */
.L_x_115:
        /* <DEDUP_REMOVED lines=23> */
.L_x_118:
[----:B------:R-:W-:Y:S05]  /*1fc0*/  BSYNC.RECONVERGENT B2 ;  /* 0x0000000000027941 */ /* 0x000fea0003800200 */
.L_x_117:
[----:B------:R-:W-:Y:S05]  /*1fd0*/  @!P1 BRA `(.L_x_110) ;  /* 0x0000000000249947 */ /* 0x000fea0003800000 */
[----:B------:R-:W-:Y:S02]  /*1fe0*/  IADD3 R7, PT, PT, R6, UR4, RZ ;  /* 0x0000000406077c10 */ /* 0x000fe4000fffe0ff */
[----:B------:R-:W-:-:S07]  /*1ff0*/  IADD3 R4, PT, PT, -R4, RZ, RZ ;  /* 0x000000ff04047210 */ /* 0x000fce0007ffe1ff */
.L_x_119:
[----:B------:R-:W-:-:S06]  /*2000*/  IMAD.WIDE.U32 R2, R7, 0x4, R12 ;  /* 0x0000000407027825 */ /* 0x000fcc00078e000c */
[----:B------:R-:W2:Y:S01]  /*2010*/  LDG.E R2, desc[UR6][R2.64] ;  /* 0x0000000602027981 */ /* 0x000ea2000c1e1900 */
[----:B------:R-:W-:Y:S02]  /*2020*/  IADD3 R4, PT, PT, R4, 0x1, RZ ;  /* 0x0000000104047810 */ /* 0x000fe40007ffe0ff */
[----:B------:R-:W-:Y:S02]  /*2030*/  IADD3 R7, PT, PT, R7, 0x200, RZ ;  /* 0x0000020007077810 */ /* 0x000fe40007ffe0ff */
[----:B------:R-:W-:Y:S01]  /*2040*/  ISETP.NE.AND P0, PT, R4, RZ, PT ;  /* 0x000000ff0400720c */ /* 0x000fe20003f05270 */
[----:B--2---:R-:W-:-:S12]  /*2050*/  FADD R5, R2, R5 ;  /* 0x0000000502057221 */ /* 0x004fd80000000000 */
[----:B------:R-:W-:Y:S05]  /*2060*/  @P0 BRA `(.L_x_119) ;  /* 0xfffffffc00e40947 */ /* 0x000fea000383ffff */
.L_x_110:
[----:B------:R-:W-:Y:S05]  /*2070*/  BSYNC.RECONVERGENT B1 ;  /* 0x0000000000017941 */ /* 0x000fea0003800200 */
.L_x_108:
[----:B------:R-:W0:Y:S01]  /*2080*/  S2R R6, SR_LANEID ;  /* 0x0000000000067919 */ /* 0x000e220000000000 */
        /* <DEDUP_REMOVED lines=32> */
[----:B------:R-:W3:Y:S04]  /*2290*/  LDS.128 R8, [UR4+0x30] ;  /* 0x00003004ff087984 */ /* 0x000ee80008000c00 */
[----:B------:R-:W4:Y:S01]  /*22a0*/  LDS.128 R16, [UR4+0x40] ;  /* 0x00004004ff107984 */ /* 0x000f220008000c00 */
[----:B0-----:R-:W-:-:S04]  /*22b0*/  FADD R5, R0, R5 ;  /* 0x0000000500057221 */ /* 0x001fc80000000000 */
        /* <DEDUP_REMOVED lines=13> */
[----:B------:R-:W-:-:S07]  /*2390*/  FADD R0, R18, R19 ;  /* 0x0000001312007221 */ /* 0x000fce0000000000 */
.L_x_106:
[----:B------:R-:W-:Y:S05]  /*23a0*/  BSYNC.RECONVERGENT B0 ;  /* 0x0000000000007941 */ /* 0x000fea0003800200 */
.L_x_91:
[----:B------:R-:W-:Y:S05]  /*23b0*/  @P0 EXIT ;  /* 0x000000000000094d */ /* 0x000fea0003800000 */
[----:B012---:R-:W0:Y:S01]  /*23c0*/  LDC.64 R2, c[0x0][0x388] ;  /* 0x0000e200ff027b82 */ /* 0x007e220000000a00 */
[----:B------:R-:W1:Y:S02]  /*23d0*/  LDCU UR4, c[0x0][0x398] ;  /* 0x00007300ff0477ac */ /* 0x000e640008000800 */
[----:B-1----:R-:W-:-:S05]  /*23e0*/  FADD R5, R0, UR4 ;  /* 0x0000000400057e21 */ /* 0x002fca0008000000 */
[----:B0-----:R-:W-:Y:S01]  /*23f0*/  STG.E desc[UR6][R2.64], R5 ;  /* 0x0000000502007986 */ /* 0x001fe2000c101906 */
[----:B------:R-:W-:Y:S05]  /*2400*/  EXIT ;  /* 0x000000000000794d */ /* 0x000fea0003800000 */
.L_x_120:
        /* <DEDUP_REMOVED lines=15> */
.L_x_394:


//--------------------- .text._ZN3cub18CUB_300001_SM_10006detail6reduce28DeviceReduceSingleTileKernelINS2_10policy_hubIfyN4cuda3std3__44plusIfEEE10Policy1000EPfSC_iS9_ffNS7_10__identityEEEvT0_T1_T2_T3_T4_T6_ --------------------------
	.section	.text._ZN3cub18CUB_300001_SM_10006detail6reduce28DeviceReduceSingleTileKernelINS2_10policy_hubIfyN4cuda3std3__44plusIfEEE10Policy1000EPfSC_iS9_ffNS7_10__identityEEEvT0_T1_T2_T3_T4_T6_,"ax",@progbits
	.align	128
        .global         _ZN3cub18CUB_300001_SM_10006detail6reduce28DeviceReduceSingleTileKernelINS2_10policy_hubIfyN4cuda3std3__44plusIfEEE10Policy1000EPfSC_iS9_ffNS7_10__identityEEEvT0_T1_T2_T3_T4_T6_
        .type           _ZN3cub18CUB_300001_SM_10006detail6reduce28DeviceReduceSingleTileKernelINS2_10policy_hubIfyN4cuda3std3__44plusIfEEE10Policy1000EPfSC_iS9_ffNS7_10__identityEEEvT0_T1_T2_T3_T4_T6_,@function
        .size           _ZN3cub18CUB_300001_SM_10006detail6reduce28DeviceReduceSingleTileKernelINS2_10policy_hubIfyN4cuda3std3__44plusIfEEE10Policy1000EPfSC_iS9_ffNS7_10__identityEEEvT0_T1_T2_T3_T4_T6_,(.L_x_395 - _ZN3cub18CUB_300001_SM_10006detail6reduce28DeviceReduceSingleTileKernelINS2_10policy_hubIfyN4cuda3std3__44plusIfEEE10Policy1000EPfSC_iS9_ffNS7_10__identityEEEvT0_T1_T2_T3_T4_T6_)
        .other          _ZN3cub18CUB_300001_SM_10006detail6reduce28DeviceReduceSingleTileKernelINS2_10policy_hubIfyN4cuda3std3__44plusIfEEE10Policy1000EPfSC_iS9_ffNS7_10__identityEEEvT0_T1_T2_T3_T4_T6_,@"STO_CUDA_ENTRY STV_DEFAULT"
_ZN3cub18CUB_300001_SM_10006detail6reduce28DeviceReduceSingleTileKernelINS2_10policy_hubIfyN4cuda3std3__44plusIfEEE10Policy1000EPfSC_iS9_ffNS7_10__identityEEEvT0_T1_T2_T3_T4_T6_:
.text._ZN3cub18CUB_300001_SM_10006detail6reduce28DeviceReduceSingleTileKernelINS2_10policy_hubIfyN4cuda3std3__44plusIfEEE10Policy1000EPfSC_iS9_ffNS7_10__identityEEEvT0_T1_T2_T3_T4_T6_:
        /* <DEDUP_REMOVED lines=13> */
.L_x_121:
[----:B------:R-:W0:Y:S01]  /*00d0*/  LDCU UR4, c[0x0][0x380] ;  /* 0x00007000ff0477ac */ /* 0x000e220008000800 */
[----:B------:R-:W-:Y:S01]  /*00e0*/  BSSY.RECONVERGENT B0, `(.L_x_122) ;  /* 0x00003ca000007945 */ /* 0x000fe20003800200 */
[----:B0-----:R-:W-:-:S09]  /*00f0*/  ULOP3.LUT UP0, URZ, UR4, 0xf, URZ, 0xc0, !UPT ;  /* 0x0000000f04ff7892 */ /* 0x001fd2000f80c0ff */
[----:B------:R-:W-:Y:S05]  /*0100*/  BRA.U UP0, `(.L_x_123) ;  /* 0x0000001d00607547 */ /* 0x000fea000b800000 */
[----:B------:R-:W-:-:S13]  /*0110*/  ISETP.GT.AND P0, PT, R20, 0xfff, PT ;  /* 0x00000fff1400780c */ /* 0x000fda0003f04270 */
[----:B------:R-:W-:Y:S05]  /*0120*/  @P0 BRA `(.L_x_124) ;  /* 0x0000000c00a80947 */ /* 0x000fea0003800000 */
[----:B------:R-:W0:Y:S01]  /*0130*/  S2R R9, SR_TID.X ;  /* 0x0000000000097919 */ /* 0x000e220000002100 */
[----:B------:R-:W-:Y:S01]  /*0140*/  BSSY.RECONVERGENT B1, `(.L_x_125) ;  /* 0x0000009000017945 */ /* 0x000fe20003800200 */
[----:B------:R-:W-:Y:S01]  /*0150*/  HFMA2 R0, -RZ, RZ, 0, 0 ;  /* 0x00000000ff007431 */ /* 0x000fe200000001ff */
[----:B0-----:R-:W-:Y:S02]  /*0160*/  ISETP.GE.AND P0, PT, R9, R20, PT ;  /* 0x000000140900720c */ /* 0x001fe40003f06270 */
[----:B------:R-:W-:-:S11]  /*0170*/  MOV R11, R9 ;  /* 0x00000009000b7202 */ /* 0x000fd60000000f00 */
[----:B------:R-:W-:Y:S05]  /*0180*/  @P0 BRA `(.L_x_126) ;  /* 0x0000000000100947 */ /* 0x000fea0003800000 */
[----:B------:R-:W0:Y:S02]  /*0190*/  LDC.64 R2, c[0x0][0x380] ;  /* 0x0000e000ff027b82 */ /* 0x000e240000000a00 */
[----:B0-----:R-:W-:-:S05]  /*01a0*/  IMAD.WIDE.U32 R2, R9, 0x4, R2 ;  /* 0x0000000409027825 */ /* 0x001fca00078e0002 */
[----:B------:R0:W5:Y:S01]  /*01b0*/  LDG.E.CONSTANT R0, desc[UR6][R2.64] ;  /* 0x0000000602007981 */ /* 0x000162000c1e9900 */
[----:B------:R-:W-:-:S07]  /*01c0*/  IADD3 R11, PT, PT, R9, 0x100, RZ ;  /* 0x00000100090b7810 */ /* 0x000fce0007ffe0ff */
.L_x_126:
[----:B------:R-:W-:Y:S05]  /*01d0*/  BSYNC.RECONVERGENT B1 ;  /* 0x0000000000017941 */ /* 0x000fea0003800200 */
.L_x_125:
[----:B------:R-:W-:Y:S01]  /*01e0*/  ISETP.GE.AND P0, PT, R11, R20, PT ;  /* 0x000000140b00720c */ /* 0x000fe20003f06270 */
[----:B------:R-:W-:-:S12]  /*01f0*/  BSSY.RECONVERGENT B1, `(.L_x_127) ;  /* 0x0000074000017945 */ /* 0x000fd80003800200 */
[----:B------:R-:W-:Y:S05]  /*0200*/  @P0 BRA `(.L_x_128) ;  /* 0x0000000400c80947 */ /* 0x000fea0003800000 */
[----:B0-----:R-:W-:Y:S01]  /*0210*/  LOP3.LUT R3, RZ, R11, RZ, 0x33, !PT ;  /* 0x0000000bff037212 */ /* 0x001fe200078e33ff */
[----:B------:R-:W-:Y:S03]  /*0220*/  BSSY.RECONVERGENT B2, `(.L_x_129) ;  /* 0x0000015000027945 */ /* 0x000fe60003800200 */
[----:B------:R-:W-:-:S04]  /*0230*/  IADD3 R4, PT, PT, R3, R20, RZ ;  /* 0x0000001403047210 */ /* 0x000fc80007ffe0ff */
[C---:B------:R-:W-:Y:S02]  /*0240*/  LOP3.LUT R2, R4.reuse, 0x300, RZ, 0xc0, !PT ;  /* 0x0000030004027812 */ /* 0x040fe400078ec0ff */
[----:B------:R-:W-:Y:S02]  /*0250*/  ISETP.GE.U32.AND P1, PT, R4, 0x300, PT ;  /* 0x000003000400780c */ /* 0x000fe40003f26070 */
[----:B------:R-:W-:-:S13]  /*0260*/  ISETP.NE.AND P0, PT, R2, 0x300, PT ;  /* 0x000003000200780c */ /* 0x000fda0003f05270 */
[----:B------:R-:W-:Y:S05]  /*0270*/  @!P0 BRA `(.L_x_130) ;  /* 0x00000000003c8947 */ /* 0x000fea0003800000 */
[----:B------:R-:W0:Y:S01]  /*0280*/  LDC.64 R2, c[0x0][0x380] ;  /* 0x0000e000ff027b82 */ /* 0x000e220000000a00 */
[----:B------:R-:W-:-:S04]  /*0290*/  LEA.HI R4, R4, 0x1, RZ, 0x18 ;  /* 0x0000000104047811 */ /* 0x000fc800078fc0ff */
[----:B------:R-:W-:-:S04]  /*02a0*/  LOP3.LUT R4, R4, 0x3, RZ, 0xc0, !PT ;  /* 0x0000000304047812 */ /* 0x000fc800078ec0ff */
[----:B------:R-:W-:Y:S01]  /*02b0*/  IADD3 R4, PT, PT, -R4, RZ, RZ ;  /* 0x000000ff04047210 */ /* 0x000fe20007ffe1ff */
[----:B0-----:R-:W-:-:S05]  /*02c0*/  IMAD.WIDE.U32 R2, R11, 0x4, R2 ;  /* 0x000000040b027825 */ /* 0x001fca00078e0002 */
[----:B------:R-:W-:-:S07]  /*02d0*/  MOV R5, R3 ;  /* 0x0000000300057202 */ /* 0x000fce0000000f00 */
.L_x_131:
[----:B------:R-:W-:-:S06]  /*02e0*/  MOV R3, R5 ;  /* 0x0000000500037202 */ /* 0x000fcc0000000f00 */
[----:B------:R0:W2:Y:S01]  /*02f0*/  LDG.E.CONSTANT R3, desc[UR6][R2.64] ;  /* 0x0000000602037981 */ /* 0x0000a2000c1e9900 */
[----:B------:R-:W-:Y:S01]  /*0300*/  IADD3 R4, PT, PT, R4, 0x1, RZ ;  /* 0x0000000104047810 */ /* 0x000fe20007ffe0ff */
[----:B------:R-:W-:-:S03]  /*0310*/  VIADD R11, R11, 0x100 ;  /* 0x000001000b0b7836 */ /* 0x000fc60000000000 */
[----:B------:R-:W-:Y:S02]  /*0320*/  ISETP.NE.AND P0, PT, R4, RZ, PT ;  /* 0x000000ff0400720c */ /* 0x000fe40003f05270 */
[----:B0-----:R-:W-:-:S04]  /*0330*/  IADD3 R2, P2, PT, R2, 0x400, RZ ;  /* 0x0000040002027810 */ /* 0x001fc80007f5e0ff */
[----:B------:R-:W-:Y:S01]  /*0340*/  IADD3.X R5, PT, PT, RZ, R5, RZ, P2, !PT ;  /* 0x00000005ff057210 */ /* 0x000fe200017fe4ff */
[----:B--2--5:R-:W-:-:S06]  /*0350*/  FADD R0, R3, R0 ;  /* 0x0000000003007221 */ /* 0x024fcc0000000000 */
[----:B------:R-:W-:Y:S05]  /*0360*/  @P0 BRA `(.L_x_131) ;  /* 0xfffffffc00dc0947 */ /* 0x000fea000383ffff */
.L_x_130:
[----:B------:R-:W-:Y:S05]  /*0370*/  BSYNC.RECONVERGENT B2 ;  /* 0x0000000000027941 */ /* 0x000fea0003800200 */
.L_x_129:
[----:B------:R-:W-:Y:S05]  /*0380*/  @!P1 BRA `(.L_x_128) ;  /* 0x0000000400689947 */ /* 0x000fea0003800000 */
[----:B------:R-:W-:Y:S01]  /*0390*/  IADD3 R2, PT, PT, -R11, R20, RZ ;  /* 0x000000140b027210 */ /* 0x000fe20007ffe1ff */
[----:B------:R-:W-:Y:S01]  /*03a0*/  BSSY.RECONVERGENT B2, `(.L_x_132) ;  /* 0x0000031000027945 */ /* 0x000fe20003800200 */
[----:B------:R-:W-:Y:S02]  /*03b0*/  PLOP3.LUT P0, PT, PT, PT, PT, 0x80, 0x8 ;  /* 0x000000000008781c */ /* 0x000fe40003f0f070 */
[----:B------:R-:W-:-:S13]  /*03c0*/  ISETP.GT.AND P1, PT, R2, 0xc00, PT ;  /* 0x00000c000200780c */ /* 0x000fda0003f24270 */
[----:B------:R-:W-:Y:S05]  /*03d0*/  @!P1 BRA `(.L_x_133) ;  /* 0x0000000000b49947 */ /* 0x000fea0003800000 */
[----:B------:R-:W-:Y:S02]  /*03e0*/  PLOP3.LUT P0, PT, PT, PT, PT, 0x8, 0x80 ;  /* 0x000000000080781c */ /* 0x000fe40003f0e170 */
[----:B------:R-:W-:-:S11]  /*03f0*/  IADD3 R8, PT, PT, R20, -0xc00, RZ ;  /* 0xfffff40014087810 */ /* 0x000fd60007ffe0ff */
.L_x_134:
[----:B------:R-:W0:Y:S01]  /*0400*/  LDC.64 R6, c[0x0][0x380] ;  /* 0x0000e000ff067b82 */ /* 0x000e220000000a00 */
[C---:B------:R-:W-:Y:S01]  /*0410*/  IADD3 R5, PT, PT, R11.reuse, 0x400, RZ ;  /* 0x000004000b057810 */ /* 0x040fe20007ffe0ff */
[----:B0-----:R-:W-:-:S05]  /*0420*/  IMAD.WIDE R24, R11, 0x4, R6 ;  /* 0x000000040b187825 */ /* 0x001fca00078e0206 */
[----:B------:R-:W2:Y:S04]  /*0430*/  LDG.E.CONSTANT R13, desc[UR6][R24.64] ;  /* 0x00000006180d7981 */ /* 0x000ea8000c1e9900 */
[----:B------:R-:W3:Y:S01]  /*0440*/  LDG.E.CONSTANT R10, desc[UR6][R24.64+0x400] ;  /* 0x00040006180a7981 */ /* 0x000ee2000c1e9900 */
[----:B------:R-:W-:-:S03]  /*0450*/  IMAD.WIDE R4, R5, 0x4, R6 ;  /* 0x0000000405047825 */ /* 0x000fc600078e0206 */
[----:B------:R-:W4:Y:S04]  /*0460*/  LDG.E.CONSTANT R12, desc[UR6][R24.64+0x800] ;  /* 0x00080006180c7981 */ /* 0x000f28000c1e9900 */
[----:B------:R-:W4:Y:S04]  /*0470*/  LDG.E.CONSTANT R17, desc[UR6][R24.64+0xc00] ;  /* 0x000c000618117981 */ /* 0x000f28000c1e9900 */
[----:B------:R-:W4:Y:S01]  /*0480*/  LDG.E.CONSTANT R16, desc[UR6][R4.64] ;  /* 0x0000000604107981 */ /* 0x000f22000c1e9900 */
[----:B------:R-:W-:-:S03]  /*0490*/  IADD3 R3, PT, PT, R11, 0x800, RZ ;  /* 0x000008000b037810 */ /* 0x000fc60007ffe0ff */
[----:B------:R-:W4:Y:S04]  /*04a0*/  LDG.E.CONSTANT R15, desc[UR6][R4.64+0x400] ;  /* 0x00040006040f7981 */ /* 0x000f28000c1e9900 */
[----:B------:R-:W4:Y:S01]  /*04b0*/  LDG.E.CONSTANT R14, desc[UR6][R4.64+0x800] ;  /* 0x00080006040e7981 */ /* 0x000f22000c1e9900 */
[----:B------:R-:W-:-:S03]  /*04c0*/  IMAD.WIDE R2, R3, 0x4, R6 ;  /* 0x0000000403027825 */ /* 0x000fc600078e0206 */
[----:B------:R-:W4:Y:S04]  /*04d0*/  LDG.E.CONSTANT R22, desc[UR6][R4.64+0xc00] ;  /* 0x000c000604167981 */ /* 0x000f28000c1e9900 */
[----:B------:R-:W4:Y:S01]  /*04e0*/  LDG.E.CONSTANT R21, desc[UR6][R2.64] ;  /* 0x0000000602157981 */ /* 0x000f22000c1e9900 */
[----:B------:R-:W-:-:S03]  /*04f0*/  IADD3 R23, PT, PT, R11, 0xc00, RZ ;  /* 0x00000c000b177810 */ /* 0x000fc60007ffe0ff */
[----:B------:R-:W4:Y:S04]  /*0500*/  LDG.E.CONSTANT R19, desc[UR6][R2.64+0x400] ;  /* 0x0004000602137981 */ /* 0x000f28000c1e9900 */
[----:B------:R-:W4:Y:S01]  /*0510*/  LDG.E.CONSTANT R18, desc[UR6][R2.64+0x800] ;  /* 0x0008000602127981 */ /* 0x000f22000c1e9900 */
[----:B------:R-:W-:-:S03]  /*0520*/  IMAD.WIDE R6, R23, 0x4, R6 ;  /* 0x0000000417067825 */ /* 0x000fc600078e0206 */
[----:B------:R-:W4:Y:S04]  /*0530*/  LDG.E.CONSTANT R26, desc[UR6][R2.64+0xc00] ;  /* 0x000c0006021a7981 */ /* 0x000f28000c1e9900 */
[----:B------:R-:W4:Y:S04]  /*0540*/  LDG.E.CONSTANT R25, desc[UR6][R6.64] ;  /* 0x0000000606197981 */ /* 0x000f28000c1e9900 */
[----:B------:R-:W4:Y:S04]  /*0550*/  LDG.E.CONSTANT R23, desc[UR6][R6.64+0x400] ;  /* 0x0004000606177981 */ /* 0x000f28000c1e9900 */
[----:B------:R-:W4:Y:S04]  /*0560*/  LDG.E.CONSTANT R24, desc[UR6][R6.64+0x800] ;  /* 0x0008000606187981 */ /* 0x000f28000c1e9900 */
[----:B------:R-:W4:Y:S01]  /*0570*/  LDG.E.CONSTANT R27, desc[UR6][R6.64+0xc00] ;  /* 0x000c0006061b7981 */ /* 0x000f22000c1e9900 */
[----:B------:R-:W-:-:S04]  /*0580*/  IADD3 R11, PT, PT, R11, 0x1000, RZ ;  /* 0x000010000b0b7810 */ /* 0x000fc80007ffe0ff */
[----:B------:R-:W-:Y:S01]  /*0590*/  ISETP.GE.AND P1, PT, R11, R8, PT ;  /* 0x000000080b00720c */ /* 0x000fe20003f26270 */
        /* <DEDUP_REMOVED lines=16> */
[----:B------:R-:W-:Y:S06]  /*06a0*/  @!P1 BRA `(.L_x_134) ;  /* 0xfffffffc00549947 */ /* 0x000fec000383ffff */
.L_x_133:
[----:B------:R-:W-:Y:S05]  /*06b0*/  BSYNC.RECONVERGENT B2 ;  /* 0x0000000000027941 */ /* 0x000fea0003800200 */
.L_x_132:
[----:B------:R-:W-:Y:S01]  /*06c0*/  IADD3 R2, PT, PT, -R11, R20, RZ ;  /* 0x000000140b027210 */ /* 0x000fe20007ffe1ff */
[----:B------:R-:W-:Y:S03]  /*06d0*/  BSSY.RECONVERGENT B2, `(.L_x_135) ;  /* 0x0000019000027945 */ /* 0x000fe60003800200 */
[----:B------:R-:W-:-:S13]  /*06e0*/  ISETP.GT.AND P1, PT, R2, 0x400, PT ;  /* 0x000004000200780c */ /* 0x000fda0003f24270 */
[----:B------:R-:W-:Y:S05]  /*06f0*/  @!P1 BRA `(.L_x_136) ;  /* 0x0000000000589947 */ /* 0x000fea0003800000 */
[----:B------:R-:W0:Y:S01]  /*0700*/  LDC.64 R4, c[0x0][0x380] ;  /* 0x0000e000ff047b82 */ /* 0x000e220000000a00 */
[C---:B------:R-:W-:Y:S02]  /*0710*/  VIADD R15, R11.reuse, 0x400 ;  /* 0x000004000b0f7836 */ /* 0x040fe40000000000 */
[----:B0-----:R-:W-:-:S05]  /*0720*/  IMAD.WIDE R2, R11, 0x4, R4 ;  /* 0x000000040b027825 */ /* 0x001fca00078e0204 */
[----:B------:R-:W2:Y:S04]  /*0730*/  LDG.E.CONSTANT R7, desc[UR6][R2.64] ;  /* 0x0000000602077981 */ /* 0x000ea8000c1e9900 */
[----:B------:R-:W3:Y:S01]  /*0740*/  LDG.E.CONSTANT R6, desc[UR6][R2.64+0x400] ;  /* 0x0004000602067981 */ /* 0x000ee2000c1e9900 */
[----:B------:R-:W-:-:S03]  /*0750*/  IMAD.WIDE R4, R15, 0x4, R4 ;  /* 0x000000040f047825 */ /* 0x000fc600078e0204 */
[----:B------:R-:W4:Y:S04]  /*0760*/  LDG.E.CONSTANT R13, desc[UR6][R2.64+0x800] ;  /* 0x00080006020d7981 */ /* 0x000f28000c1e9900 */
[----:B------:R-:W4:Y:S04]  /*0770*/  LDG.E.CONSTANT R15, desc[UR6][R2.64+0xc00] ;  /* 0x000c0006020f7981 */ /* 0x000f28000c1e9900 */
[----:B------:R-:W4:Y:S04]  /*0780*/  LDG.E.CONSTANT R17, desc[UR6][R4.64] ;  /* 0x0000000604117981 */ /* 0x000f28000c1e9900 */
[----:B------:R-:W4:Y:S04]  /*0790*/  LDG.E.CONSTANT R19, desc[UR6][R4.64+0x400] ;  /* 0x0004000604137981 */ /* 0x000f28000c1e9900 */
[----:B------:R-:W4:Y:S04]  /*07a0*/  LDG.E.CONSTANT R21, desc[UR6][R4.64+0x800] ;  /* 0x0008000604157981 */ /* 0x000f28000c1e9900 */
[----:B------:R-:W4:Y:S01]  /*07b0*/  LDG.E.CONSTANT R23, desc[UR6][R4.64+0xc00] ;  /* 0x000c000604177981 */ /* 0x000f22000c1e9900 */
[----:B------:R-:W-:-:S02]  /*07c0*/  PLOP3.LUT P0, PT, PT, PT, PT, 0x8, 0x80 ;  /* 0x000000000080781c */ /* 0x000fc40003f0e170 */
        /* <DEDUP_REMOVED lines=9> */
.L_x_136:
[----:B------:R-:W-:Y:S05]  /*0860*/  BSYNC.RECONVERGENT B2 ;  /* 0x0000000000027941 */ /* 0x000fea0003800200 */
.L_x_135:
[----:B------:R-:W-:-:S13]  /*0870*/  ISETP.LT.OR P0, PT, R11, R20, P0 ;  /* 0x000000140b00720c */ /* 0x000fda0000701670 */
[----:B------:R-:W-:Y:S05]  /*0880*/  @!P0 BRA `(.L_x_128) ;  /* 0x0000000000288947 */ /* 0x000fea0003800000 */
[----:B------:R-:W0:Y:S02]  /*0890*/  LDC.64 R2, c[0x0][0x380] ;  /* 0x0000e000ff027b82 */ /* 0x000e240000000a00 */
[----:B0-----:R-:W-:-:S05]  /*08a0*/  IMAD.WIDE R2, R11, 0x4, R2 ;  /* 0x000000040b027825 */ /* 0x001fca00078e0202 */
[----:B------:R-:W2:Y:S04]  /*08b0*/  LDG.E.CONSTANT R5, desc[UR6][R2.64] ;  /* 0x0000000602057981 */ /* 0x000ea8000c1e9900 */
[----:B------:R-:W3:Y:S04]  /*08c0*/  LDG.E.CONSTANT R4, desc[UR6][R2.64+0x400] ;  /* 0x0004000602047981 */ /* 0x000ee8000c1e9900 */
[----:B------:R-:W4:Y:S04]  /*08d0*/  LDG.E.CONSTANT R7, desc[UR6][R2.64+0x800] ;  /* 0x0008000602077981 */ /* 0x000f28000c1e9900 */
[----:B------:R-:W4:Y:S01]  /*08e0*/  LDG.E.CONSTANT R11, desc[UR6][R2.64+0xc00] ;  /* 0x000c0006020b7981 */ /* 0x000f22000c1e9900 */
[----:B--2--5:R-:W-:-:S04]  /*08f0*/  FADD R5, R0, R5 ;  /* 0x0000000500057221 */ /* 0x024fc80000000000 */
[----:B---3--:R-:W-:-:S04]  /*0900*/  FADD R4, R5, R4 ;  /* 0x0000000405047221 */ /* 0x008fc80000000000 */
[----:B----4-:R-:W-:-:S04]  /*0910*/  FADD R4, R4, R7 ;  /* 0x0000000704047221 */ /* 0x010fc80000000000 */
[----:B------:R-:W-:-:S07]  /*0920*/  FADD R0, R4, R11 ;  /* 0x0000000b04007221 */ /* 0x000fce0000000000 */
.L_x_128:
[----:B------:R-:W-:Y:S05]  /*0930*/  BSYNC.RECONVERGENT B1 ;  /* 0x0000000000017941 */ /* 0x000fea0003800200 */
.L_x_127:
[----:B------:R-:W-:Y:S02]  /*0940*/  ISETP.GE.AND P0, PT, R20, 0x100, PT ;  /* 0x000001001400780c */ /* 0x000fe40003f06270 */
        /* <DEDUP_REMOVED lines=45> */
.L_x_137:
[----:B------:R-:W1:Y:S01]  /*0c20*/  S2R R4, SR_LANEID ;  /* 0x0000000000047919 */ /* 0x000e620000000000 */
[----:B------:R-:W-:-:S04]  /*0c30*/  LOP3.LUT R0, R9, 0x3e0, RZ, 0xc0, !PT ;  /* 0x000003e009007812 */ /* 0x000fc800078ec0ff */
[----:B0-----:R-:W-:Y:S02]  /*0c40*/  IADD3 R3, PT, PT, R0, 0x20, RZ ;  /* 0x0000002000037810 */ /* 0x001fe40007ffe0ff */
[----:B------:R-:W-:Y:S02]  /*0c50*/  LOP3.LUT R5, RZ, R0, RZ, 0x33, !PT ;  /* 0x00000000ff057212 */ /* 0x000fe400078e33ff */
[-C--:B------:R-:W-:Y:S02]  /*0c60*/  ISETP.GT.AND P0, PT, R3, R20.reuse, PT ;  /* 0x000000140300720c */ /* 0x080fe40003f04270 */
        /* <DEDUP_REMOVED lines=18> */
[----:B------:R-:W-:Y:S01]  /*0d90*/  ISETP.GT.AND P0, PT, R2, R5, PT ;  /* 0x000000050200720c */ /* 0x000fe20003f04270 */
[----:B------:R-:W-:-:S03]  /*0da0*/  VIADD R2, R4, 0x10 ;  /* 0x0000001004027836 */ /* 0x000fc60000000000 */
        /* <DEDUP_REMOVED lines=20> */
[----:B----4-:R-:W0:Y:S04]  /*0ef0*/  LDS R3, [UR4+0xc] ;  /* 0x00000c04ff037984 */ /* 0x010e280008000800 */
[----:B------:R-:W1:Y:S04]  /*0f00*/  LDS.128 R4, [UR4+0x10] ;  /* 0x00001004ff047984 */ /* 0x000e680008000c00 */
[----:B------:R-:W2:Y:S01]  /*0f10*/  LDS.64 R8, [UR4+0x20] ;  /* 0x00002004ff087984 */ /* 0x000ea20008000a00 */
[----:B0-----:R-:W-:Y:S01]  /*0f20*/  @P2 FADD R0, R0, R3 ;  /* 0x0000000300002221 */ /* 0x001fe20000000000 */
[----:B------:R-:W-:-:S03]  /*0f30*/  ISETP.GT.AND P2, PT, R20, 0xa0, PT ;  /* 0x000000a01400780c */ /* 0x000fc60003f44270 */
[----:B-1----:R-:W-:Y:S01]  /*0f40*/  @P4 FADD R0, R0, R4 ;  /* 0x0000000400004221 */ /* 0x002fe20000000000 */
        /* <DEDUP_REMOVED lines=8> */
.L_x_124:
[----:B------:R-:W0:Y:S01]  /*0fd0*/  S2R R0, SR_TID.X ;  /* 0x0000000000007919 */ /* 0x000e220000002100 */
[----:B------:R-:W1:Y:S01]  /*0fe0*/  LDC.64 R2, c[0x0][0x380] ;  /* 0x0000e000ff027b82 */ /* 0x000e620000000a00 */
[----:B0-----:R-:W-:-:S05]  /*0ff0*/  SHF.L.U32 R5, R0, 0x2, RZ ;  /* 0x0000000200057819 */ /* 0x001fca00000006ff */
[----:B-1----:R-:W-:-:S05]  /*1000*/  IMAD.WIDE.U32 R2, R5, 0x4, R2 ;  /* 0x0000000405027825 */ /* 0x002fca00078e0002 */
[----:B------:R-:W2:Y:S04]  /*1010*/  LDG.E.128.CONSTANT R4, desc[UR6][R2.64] ;  /* 0x0000000602047981 */ /* 0x000ea8000c1e9d00 */
[----:B------:R-:W3:Y:S04]  /*1020*/  LDG.E.128.CONSTANT R8, desc[UR6][R2.64+0x1000] ;  /* 0x0010000602087981 */ /* 0x000ee8000c1e9d00 */
[----:B------:R-:W4:Y:S04]  /*1030*/  LDG.E.128.CONSTANT R12, desc[UR6][R2.64+0x2000] ;  /* 0x00200006020c7981 */ /* 0x000f28000c1e9d00 */
[----:B------:R-:W5:Y:S01]  /*1040*/  LDG.E.128.CONSTANT R16, desc[UR6][R2.64+0x3000] ;  /* 0x0030000602107981 */ /* 0x000f62000c1e9d00 */
[----:B------:R-:W-:Y:S01]  /*1050*/  ISETP.GE.U32.AND P0, PT, R20, 0x2000, PT ;  /* 0x000020001400780c */ /* 0x000fe20003f06070 */
[----:B------:R-:W-:-:S02]  /*1060*/  HFMA2 R23, -RZ, RZ, 0, 0.00048828125 ;  /* 0x00001000ff177431 */ /* 0x000fc400000001ff */
[----:B--2---:R-:W-:Y:S01]  /*1070*/  FADD R4, R4, R5 ;  /* 0x0000000504047221 */ /* 0x004fe20000000000 */
[----:B------:R-:W-:Y:S01]  /*1080*/  FADD R7, R6, R7 ;  /* 0x0000000706077221 */ /* 0x000fe20000000000 */
[----:B---3--:R-:W-:Y:S01]  /*1090*/  FADD R8, R8, R9 ;  /* 0x0000000908087221 */ /* 0x008fe20000000000 */
[----:B------:R-:W-:Y:S02]  /*10a0*/  FADD R11, R10, R11 ;  /* 0x0000000b0a0b7221 */ /* 0x000fe40000000000 */
[----:B------:R-:W-:Y:S01]  /*10b0*/  FADD R4, R4, R7 ;  /* 0x0000000704047221 */ /* 0x000fe20000000000 */
[----:B----4-:R-:W-:Y:S01]  /*10c0*/  FADD R12, R12, R13 ;  /* 0x0000000d0c0c7221 */ /* 0x010fe20000000000 */
[----:B------:R-:W-:Y:S01]  /*10d0*/  FADD R15, R14, R15 ;  /* 0x0000000f0e0f7221 */ /* 0x000fe20000000000 */
[----:B------:R-:W-:Y:S01]  /*10e0*/  FADD R11, R8, R11 ;  /* 0x0000000b080b7221 */ /* 0x000fe20000000000 */
[----:B-----5:R-:W-:Y:S01]  /*10f0*/  FADD R16, R16, R17 ;  /* 0x0000001110107221 */ /* 0x020fe20000000000 */
[----:B------:R-:W-:Y:S01]  /*1100*/  FADD R19, R18, R19 ;  /* 0x0000001312137221 */ /* 0x000fe20000000000 */
[----:B------:R-:W-:Y:S01]  /*1110*/  FADD R12, R12, R15 ;  /* 0x0000000f0c0c7221 */ /* 0x000fe20000000000 */
[----:B------:R-:W-:-:S02]  /*1120*/  FADD R4, R4, R11 ;  /* 0x0000000b04047221 */ /* 0x000fc40000000000 */
[----:B------:R-:W-:-:S04]  /*1130*/  FADD R19, R16, R19 ;  /* 0x0000001310137221 */ /* 0x000fc80000000000 */
[----:B------:R-:W-:-:S04]  /*1140*/  FADD R19, R12, R19 ;  /* 0x000000130c137221 */ /* 0x000fc80000000000 */
[----:B------:R-:W-:Y:S01]  /*1150*/  FADD R21, R4, R19 ;  /* 0x0000001304157221 */ /* 0x000fe20000000000 */
[----:B------:R-:W-:Y:S06]  /*1160*/  @!P0 BRA `(.L_x_139) ;  /* 0x00000000007c8947 */ /* 0x000fec0003800000 */
[----:B------:R-:W0:Y:S01]  /*1170*/  LDC R24, c[0x0][0x390] ;  /* 0x0000e400ff187b82 */ /* 0x000e220000000800 */
[----:B------:R-:W-:Y:S02]  /*1180*/  IADD3 R22, PT, PT, R20, -0x1000, RZ ;  /* 0xfffff00014167810 */ /* 0x000fe40007ffe0ff */
[----:B------:R-:W-:-:S07]  /*1190*/  MOV R23, 0x1000 ;  /* 0x0000100000177802 */ /* 0x000fce0000000f00 */
.L_x_141:
[----:B------:R-:W-:-:S05]  /*11a0*/  IMAD.WIDE R26, R23, 0x4, R2 ;  /* 0x00000004171a7825 */ /* 0x000fca00078e0202 */
[----:B------:R-:W2:Y:S04]  /*11b0*/  LDG.E.128.CONSTANT R16, desc[UR6][R26.64+0x2000] ;  /* 0x002000061a107981 */ /* 0x000ea8000c1e9d00 */
[----:B------:R-:W3:Y:S04]  /*11c0*/  LDG.E.128.CONSTANT R4, desc[UR6][R26.64+0x3000] ;  /* 0x003000061a047981 */ /* 0x000ee8000c1e9d00 */
[----:B------:R-:W4:Y:S04]  /*11d0*/  LDG.E.128.CONSTANT R8, desc[UR6][R26.64] ;  /* 0x000000061a087981 */ /* 0x000f28000c1e9d00 */
[----:B------:R-:W5:Y:S01]  /*11e0*/  LDG.E.128.CONSTANT R12, desc[UR6][R26.64+0x1000] ;  /* 0x001000061a0c7981 */ /* 0x000f62000c1e9d00 */
[----:B0-----:R-:W-:Y:S01]  /*11f0*/  MOV R20, R24 ;  /* 0x0000001800147202 */ /* 0x001fe20000000f00 */
[----:B--2---:R-:W-:Y:S01]  /*1200*/  FADD R17, R17, R18 ;  /* 0x0000001211117221 */ /* 0x004fe20000000000 */
[----:B---3--:R-:W-:-:S02]  /*1210*/  FADD R18, R19, R4 ;  /* 0x0000000413127221 */ /* 0x008fc40000000000 */
[----:B------:R-:W-:Y:S01]  /*1220*/  IADD3 R4, PT, PT, -R23, R20, RZ ;  /* 0x0000001417047210 */ /* 0x000fe20007ffe1ff */
[----:B------:R-:W-:Y:S01]  /*1230*/  FADD R5, R5, R6 ;  /* 0x0000000605057221 */ /* 0x000fe20000000000 */
[----:B----4-:R-:W-:Y:S01]  /*1240*/  FADD R9, R9, R10 ;  /* 0x0000000a09097221 */ /* 0x010fe20000000000 */
[----:B------:R-:W-:Y:S01]  /*1250*/  FADD R8, R8, R21 ;  /* 0x0000001508087221 */ /* 0x000fe20000000000 */
[----:B------:R-:W-:Y:S01]  /*1260*/  ISETP.GE.AND P0, PT, R4, 0x1000, PT ;  /* 0x000010000400780c */ /* 0x000fe20003f06270 */
[----:B-----5:R-:W-:Y:S01]  /*1270*/  FADD R13, R13, R14 ;  /* 0x0000000e0d0d7221 */ /* 0x020fe20000000000 */
[----:B------:R-:W-:Y:S01]  /*1280*/  FADD R10, R11, R12 ;  /* 0x0000000c0b0a7221 */ /* 0x000fe20000000000 */
[----:B------:R-:W-:Y:S01]  /*1290*/  FADD R14, R15, R16 ;  /* 0x000000100f0e7221 */ /* 0x000fe20000000000 */
[----:B------:R-:W-:Y:S01]  /*12a0*/  FADD R8, R8, R9 ;  /* 0x0000000908087221 */ /* 0x000fe20000000000 */
[----:B------:R-:W-:Y:S01]  /*12b0*/  FADD R5, R18, R5 ;  /* 0x0000000512057221 */ /* 0x000fe20000000000 */
[----:B------:R-:W-:Y:S01]  /*12c0*/  FADD R13, R10, R13 ;  /* 0x0000000d0a0d7221 */ /* 0x000fe20000000000 */
[----:B------:R-:W-:-:S03]  /*12d0*/  FADD R14, R14, R17 ;  /* 0x000000110e0e7221 */ /* 0x000fc60000000000 */
[----:B------:R-:W-:Y:S01]  /*12e0*/  FADD R8, R8, R13 ;  /* 0x0000000d08087221 */ /* 0x000fe20000000000 */
[----:B------:R-:W-:-:S04]  /*12f0*/  FADD R5, R14, R5 ;  /* 0x000000050e057221 */ /* 0x000fc80000000000 */
[----:B------:R-:W-:-:S04]  /*1300*/  FADD R5, R8, R5 ;  /* 0x0000000508057221 */ /* 0x000fc80000000000 */
[----:B------:R-:W-:Y:S01]  /*1310*/  FADD R21, R7, R5 ;  /* 0x0000000507157221 */ /* 0x000fe20000000000 */
[----:B------:R-:W-:Y:S06]  /*1320*/  @!P0 BRA `(.L_x_140) ;  /* 0x0000000800308947 */ /* 0x000fec0003800000 */
[----:B------:R-:W-:-:S04]  /*1330*/  IADD3 R23, PT, PT, R23, 0x1000, RZ ;  /* 0x0000100017177810 */ /* 0x000fc80007ffe0ff */
[----:B------:R-:W-:-:S13]  /*1340*/  ISETP.GT.AND P0, PT, R23, R22, PT ;  /* 0x000000161700720c */ /* 0x000fda0003f04270 */
[----:B------:R-:W-:Y:S05]  /*1350*/  @!P0 BRA `(.L_x_141) ;  /* 0xfffffffc00908947 */ /* 0x000fea000383ffff */
.L_x_139:
[----:B------:R-:W-:-:S13]  /*1360*/  ISETP.GE.AND P0, PT, R23, R20, PT ;  /* 0x000000141700720c */ /* 0x000fda0003f06270 */
[----:B------:R-:W-:Y:S05]  /*1370*/  @P0 BRA `(.L_x_140) ;  /* 0x00000008001c0947 */ /* 0x000fea0003800000 */
[----:B------:R-:W-:Y:S01]  /*1380*/  IMAD.IADD R9, R20, 0x1, -R23 ;  /* 0x0000000114097824 */ /* 0x000fe200078e0a17 */
[----:B------:R-:W-:Y:S04]  /*1390*/  BSSY.RECONVERGENT B1, `(.L_x_140) ;  /* 0x0000085000017945 */ /* 0x000fe80003800200 */
[----:B------:R-:W-:-:S13]  /*13a0*/  ISETP.GE.AND P0, PT, R0, R9, PT ;  /* 0x000000090000720c */ /* 0x000fda0003f06270 */
[----:B------:R-:W-:Y:S05]  /*13b0*/  @P0 BRA `(.L_x_142) ;  /* 0x0000000800080947 */ /* 0x000fea0003800000 */
[-C--:B------:R-:W-:Y:S01]  /*13c0*/  LOP3.LUT R2, RZ, R0.reuse, RZ, 0x33, !PT ;  /* 0x00000000ff027212 */ /* 0x080fe200078e33ff */
[----:B------:R-:W-:Y:S01]  /*13d0*/  BSSY.RECONVERGENT B2, `(.L_x_143) ;  /* 0x0000015000027945 */ /* 0x000fe20003800200 */
[----:B------:R-:W-:Y:S02]  /*13e0*/  MOV R8, R0 ;  /* 0x0000000000087202 */ /* 0x000fe40000000f00 */
[----:B------:R-:W-:-:S04]  /*13f0*/  IADD3 R2, PT, PT, -R23, R20, R2 ;  /* 0x0000001417027210 */ /* 0x000fc80007ffe102 */
[C---:B------:R-:W-:Y:S02]  /*1400*/  LOP3.LUT R3, R2.reuse, 0x300, RZ, 0xc0, !PT ;  /* 0x0000030002037812 */ /* 0x040fe400078ec0ff */
[----:B------:R-:W-:Y:S02]  /*1410*/  ISETP.GE.U32.AND P1, PT, R2, 0x300, PT ;  /* 0x000003000200780c */ /* 0x000fe40003f26070 */
[----:B------:R-:W-:-:S13]  /*1420*/  ISETP.NE.AND P0, PT, R3, 0x300, PT ;  /* 0x000003000300780c */ /* 0x000fda0003f05270 */
[----:B------:R-:W-:Y:S05]  /*1430*/  @!P0 BRA `(.L_x_144) ;  /* 0x0000000000388947 */ /* 0x000fea0003800000 */
[----:B------:R-:W0:Y:S01]  /*1440*/  LDC.64 R4, c[0x0][0x380] ;  /* 0x0000e000ff047b82 */ /* 0x000e220000000a00 */
[----:B------:R-:W-:Y:S02]  /*1450*/  LEA.HI R2, R2, 0x1, RZ, 0x18 ;  /* 0x0000000102027811 */ /* 0x000fe400078fc0ff */
[----:B------:R-:W-:Y:S02]  /*1460*/  IADD3 R7, PT, PT, R0, R23, RZ ;  /* 0x0000001700077210 */ /* 0x000fe40007ffe0ff */
[----:B------:R-:W-:Y:S02]  /*1470*/  LOP3.LUT R2, R2, 0x3, RZ, 0xc0, !PT ;  /* 0x0000000302027812 */ /* 0x000fe400078ec0ff */
[----:B------:R-:W-:Y:S02]  /*1480*/  MOV R8, R0 ;  /* 0x0000000000087202 */ /* 0x000fe40000000f00 */
[----:B------:R-:W-:-:S07]  /*1490*/  IADD3 R6, PT, PT, -R2, RZ, RZ ;  /* 0x000000ff02067210 */ /* 0x000fce0007ffe1ff */
.L_x_145:
[----:B0-----:R-:W-:-:S06]  /*14a0*/  IMAD.WIDE.U32 R2, R7, 0x4, R4 ;  /* 0x0000000407027825 */ /* 0x001fcc00078e0004 */
[----:B------:R-:W2:Y:S01]  /*14b0*/  LDG.E.CONSTANT R2, desc[UR6][R2.64] ;  /* 0x0000000602027981 */ /* 0x000ea2000c1e9900 */
[----:B------:R-:W-:Y:S02]  /*14c0*/  IADD3 R6, PT, PT, R6, 0x1, RZ ;  /* 0x0000000106067810 */ /* 0x000fe40007ffe0ff */
[----:B------:R-:W-:Y:S02]  /*14d0*/  IADD3 R8, PT, PT, R8, 0x100, RZ ;  /* 0x0000010008087810 */ /* 0x000fe40007ffe0ff */
[----:B------:R-:W-:Y:S02]  /*14e0*/  ISETP.NE.AND P0, PT, R6, RZ, PT ;  /* 0x000000ff0600720c */ /* 0x000fe40003f05270 */
[----:B------:R-:W-:Y:S01]  /*14f0*/  IADD3 R7, PT, PT, R7, 0x100, RZ ;  /* 0x0000010007077810 */ /* 0x000fe20007ffe0ff */
[----:B--2---:R-:W-:-:S10]  /*1500*/  FADD R21, R2, R21 ;  /* 0x0000001502157221 */ /* 0x004fd40000000000 */
[----:B------:R-:W-:Y:S05]  /*1510*/  @P0 BRA `(.L_x_145) ;  /* 0xfffffffc00e00947 */ /* 0x000fea000383ffff */
.L_x_144:
[----:B------:R-:W-:Y:S05]  /*1520*/  BSYNC.RECONVERGENT B2 ;  /* 0x0000000000027941 */ /* 0x000fea0003800200 */
.L_x_143:
[----:B------:R-:W-:Y:S05]  /*1530*/  @!P1 BRA `(.L_x_142) ;  /* 0x0000000400a89947 */ /* 0x000fea0003800000 */
[----:B------:R-:W0:Y:S01]  /*1540*/  LDCU.64 UR4, c[0x0][0x380] ;  /* 0x00007000ff0477ac */ /* 0x000e220008000a00 */
[----:B------:R-:W-:Y:S01]  /*1550*/  IADD3 R5, PT, PT, R9, -R8, RZ ;  /* 0x8000000809057210 */ /* 0x000fe20007ffe0ff */
[----:B------:R-:W-:Y:S01]  /*1560*/  BSSY.RECONVERGENT B2, `(.L_x_146) ;  /* 0x000003b000027945 */ /* 0x000fe20003800200 */
[CC--:B------:R-:W-:Y:S02]  /*1570*/  IADD3 R3, P0, PT, R8.reuse, R23.reuse, RZ ;  /* 0x0000001708037210 */ /* 0x0c0fe40007f1e0ff */
[----:B------:R-:W-:Y:S02]  /*1580*/  ISETP.GT.AND P1, PT, R5, 0xc00, PT ;  /* 0x00000c000500780c */ /* 0x000fe40003f24270 */
[----:B------:R-:W-:Y:S02]  /*1590*/  IADD3.X R4, PT, PT, RZ, RZ, RZ, P0, !PT ;  /* 0x000000ffff047210 */ /* 0x000fe400007fe4ff */
[----:B------:R-:W-:Y:S02]  /*15a0*/  IADD3 R11, PT, PT, R8, R23, RZ ;  /* 0x00000017080b7210 */ /* 0x000fe40007ffe0ff */
[----:B0-----:R-:W-:-:S04]  /*15b0*/  LEA R2, P0, R3, UR4, 0x2 ;  /* 0x0000000403027c11 */ /* 0x001fc8000f8010ff */
[----:B------:R-:W-:Y:S02]  /*15c0*/  LEA.HI.X R3, R3, UR5, R4, 0x2, P0 ;  /* 0x0000000503037c11 */ /* 0x000fe400080f1404 */
[----:B------:R-:W-:-:S05]  /*15d0*/  IADD3 R2, P0, PT, R2, 0x800, RZ ;  /* 0x0000080002027810 */ /* 0x000fca0007f1e0ff */
[----:B------:R-:W-:Y:S01]  /*15e0*/  IMAD.X R3, RZ, RZ, R3, P0 ;  /* 0x000000ffff037224 */ /* 0x000fe200000e0603 */
[----:B------:R-:W-:Y:S01]  /*15f0*/  PLOP3.LUT P0, PT, PT, PT, PT, 0x80, 0x8 ;  /* 0x000000000008781c */ /* 0x000fe20003f0f070 */
[----:B------:R-:W-:-:S12]  /*1600*/  @!P1 BRA `(.L_x_147) ;  /* 0x0000000000c09947 */ /* 0x000fd80003800000 */
[----:B------:R-:W-:Y:S02]  /*1610*/  PLOP3.LUT P0, PT, PT, PT, PT, 0x8, 0x80 ;  /* 0x000000000080781c */ /* 0x000fe40003f0e170 */
[----:B------:R-:W-:-:S11]  /*1620*/  IADD3 R13, PT, PT, R9, -0xc00, RZ ;  /* 0xfffff400090d7810 */ /* 0x000fd60007ffe0ff */
.L_x_148:
[----:B------:R-:W0:Y:S01]  /*1630*/  LDC.64 R4, c[0x0][0x380] ;  /* 0x0000e000ff047b82 */ /* 0x000e220000000a00 */
[----:B------:R-:W2:Y:S01]  /*1640*/  LDG.E.CONSTANT R10, desc[UR6][R2.64+-0x400] ;  /* 0xfffc0006020a7981 */ /* 0x000ea2000c1e9900 */
[----:B------:R-:W-:-:S03]  /*1650*/  IADD3 R25, PT, PT, R11, 0x400, RZ ;  /* 0x000004000b197810 */ /* 0x000fc60007ffe0ff */
[----:B------:R-:W3:Y:S04]  /*1660*/  LDG.E.CONSTANT R19, desc[UR6][R2.64] ;  /* 0x0000000602137981 */ /* 0x000ee8000c1e9900 */
[----:B------:R-:W4:Y:S01]  /*1670*/  LDG.E.CONSTANT R18, desc[UR6][R2.64+0x400] ;  /* 0x0004000602127981 */ /* 0x000f22000c1e9900 */
[----:B------:R-:W-:-:S03]  /*1680*/  IADD3 R7, PT, PT, R11, 0x800, RZ ;  /* 0x000008000b077810 */ /* 0x000fc60007ffe0ff */
[----:B------:R-:W5:Y:S04]  /*1690*/  LDG.E.CONSTANT R16, desc[UR6][R2.64+0xc00] ;  /* 0x000c000602107981 */ /* 0x000f68000c1e9900 */
[----:B------:R-:W5:Y:S04]  /*16a0*/  LDG.E.CONSTANT R15, desc[UR6][R2.64+0x1000] ;  /* 0x00100006020f7981 */ /* 0x000f68000c1e9900 */
[----:B------:R-:W5:Y:S01]  /*16b0*/  LDG.E.CONSTANT R14, desc[UR6][R2.64+0x1400] ;  /* 0x00140006020e7981 */ /* 0x000f62000c1e9900 */
[----:B0-----:R-:W-:-:S03]  /*16c0*/  IMAD.WIDE.U32 R22, R11, 0x4, R4 ;  /* 0x000000040b167825 */ /* 0x001fc600078e0004 */
[----:B------:R-:W5:Y:S04]  /*16d0*/  LDG.E.CONSTANT R20, desc[UR6][R2.64+0x2000] ;  /* 0x0020000602147981 */ /* 0x000f68000c1e9900 */
[----:B------:R0:W2:Y:S01]  /*16e0*/  LDG.E.CONSTANT R12, desc[UR6][R22.64] ;  /* 0x00000006160c7981 */ /* 0x0000a2000c1e9900 */
[----:B------:R-:W-:-:S03]  /*16f0*/  IMAD.WIDE.U32 R24, R25, 0x4, R4 ;  /* 0x0000000419187825 */ /* 0x000fc600078e0004 */
[----:B------:R-:W5:Y:S04]  /*1700*/  LDG.E.CONSTANT R26, desc[UR6][R2.64+0x3000] ;  /* 0x00300006021a7981 */ /* 0x000f68000c1e9900 */
[----:B------:R-:W5:Y:S01]  /*1710*/  LDG.E.CONSTANT R17, desc[UR6][R24.64] ;  /* 0x0000000618117981 */ /* 0x000f62000c1e9900 */
[--C-:B------:R-:W-:Y:S01]  /*1720*/  IMAD.WIDE.U32 R6, R7, 0x4, R4.reuse ;  /* 0x0000000407067825 */ /* 0x100fe200078e0004 */
[----:B0-----:R-:W-:Y:S02]  /*1730*/  IADD3 R23, PT, PT, R11, 0xc00, RZ ;  /* 0x00000c000b177810 */ /* 0x001fe40007ffe0ff */
[----:B------:R-:W5:Y:S04]  /*1740*/  LDG.E.CONSTANT R22, desc[UR6][R2.64+0x1c00] ;  /* 0x001c000602167981 */ /* 0x000f68000c1e9900 */
[----:B------:R-:W5:Y:S01]  /*1750*/  LDG.E.CONSTANT R6, desc[UR6][R6.64] ;  /* 0x0000000606067981 */ /* 0x000f62000c1e9900 */
[----:B------:R-:W-:-:S03]  /*1760*/  IMAD.WIDE.U32 R4, R23, 0x4, R4 ;  /* 0x0000000417047825 */ /* 0x000fc600078e0004 */
[----:B------:R-:W5:Y:S04]  /*1770*/  LDG.E.CONSTANT R23, desc[UR6][R2.64+0x2400] ;  /* 0x0024000602177981 */ /* 0x000f68000c1e9900 */
[----:B------:R-:W5:Y:S04]  /*1780*/  LDG.E.CONSTANT R4, desc[UR6][R4.64] ;  /* 0x0000000604047981 */ /* 0x000f68000c1e9900 */
[----:B------:R-:W5:Y:S04]  /*1790*/  LDG.E.CONSTANT R24, desc[UR6][R2.64+0x2c00] ;  /* 0x002c000602187981 */ /* 0x000f68000c1e9900 */
[----:B------:R0:W5:Y:S01]  /*17a0*/  LDG.E.CONSTANT R25, desc[UR6][R2.64+0x3400] ;  /* 0x0034000602197981 */ /* 0x000162000c1e9900 */
[----:B------:R-:W-:-:S04]  /*17b0*/  IADD3 R8, PT, PT, R8, 0x1000, RZ ;  /* 0x0000100008087810 */ /* 0x000fc80007ffe0ff */
[----:B------:R-:W-:Y:S02]  /*17c0*/  ISETP.GE.AND P1, PT, R8, R13, PT ;  /* 0x0000000d0800720c */ /* 0x000fe40003f26270 */
[----:B0-----:R-:W-:Y:S02]  /*17d0*/  IADD3 R2, P2, PT, R2, 0x4000, RZ ;  /* 0x0000400002027810 */ /* 0x001fe40007f5e0ff */
[----:B------:R-:W-:Y:S02]  /*17e0*/  IADD3 R11, PT, PT, R11, 0x1000, RZ ;  /* 0x000010000b0b7810 */ /* 0x000fe40007ffe0ff */
[----:B------:R-:W-:Y:S01]  /*17f0*/  IADD3.X R3, PT, PT, RZ, R3, RZ, P2, !PT ;  /* 0x00000003ff037210 */ /* 0x000fe200017fe4ff */
[----:B--2---:R-:W-:-:S04]  /*1800*/  FADD R21, R12, R21 ;  /* 0x000000150c157221 */ /* 0x004fc80000000000 */
[----:B------:R-:W-:-:S04]  /*1810*/  FADD R10, R21, R10 ;  /* 0x0000000a150a7221 */ /* 0x000fc80000000000 */
        /* <DEDUP_REMOVED lines=15> */
.L_x_147:
[----:B------:R-:W-:Y:S05]  /*1910*/  BSYNC.RECONVERGENT B2 ;  /* 0x0000000000027941 */ /* 0x000fea0003800200 */
.L_x_146:
[----:B------:R-:W-:Y:S01]  /*1920*/  IADD3 R4, PT, PT, R9, -R8, RZ ;  /* 0x8000000809047210 */ /* 0x000fe20007ffe0ff */
[----:B------:R-:W-:Y:S03]  /*1930*/  BSSY.RECONVERGENT B2, `(.L_x_149) ;  /* 0x000001e000027945 */ /* 0x000fe60003800200 */
[----:B------:R-:W-:-:S13]  /*1940*/  ISETP.GT.AND P1, PT, R4, 0x400, PT ;  /* 0x000004000400780c */ /* 0x000fda0003f24270 */
[----:B------:R-:W-:Y:S05]  /*1950*/  @!P1 BRA `(.L_x_150) ;  /* 0x00000000006c9947 */ /* 0x000fea0003800000 */
[----:B------:R-:W0:Y:S01]  /*1960*/  LDC.64 R6, c[0x0][0x380] ;  /* 0x0000e000ff067b82 */ /* 0x000e220000000a00 */
[----:B------:R-:W2:Y:S01]  /*1970*/  LDG.E.CONSTANT R10, desc[UR6][R2.64+-0x400] ;  /* 0xfffc0006020a7981 */ /* 0x000ea2000c1e9900 */
[----:B------:R-:W-:-:S03]  /*1980*/  VIADD R15, R11, 0x400 ;  /* 0x000004000b0f7836 */ /* 0x000fc60000000000 */
[----:B------:R-:W3:Y:S04]  /*1990*/  LDG.E.CONSTANT R13, desc[UR6][R2.64] ;  /* 0x00000006020d7981 */ /* 0x000ee8000c1e9900 */
[----:B------:R-:W4:Y:S04]  /*19a0*/  LDG.E.CONSTANT R17, desc[UR6][R2.64+0xc00] ;  /* 0x000c000602117981 */ /* 0x000f28000c1e9900 */
[----:B------:R-:W5:Y:S04]  /*19b0*/  LDG.E.CONSTANT R19, desc[UR6][R2.64+0x1000] ;  /* 0x0010000602137981 */ /* 0x000f68000c1e9900 */
[----:B------:R1:W5:Y:S01]  /*19c0*/  LDG.E.CONSTANT R23, desc[UR6][R2.64+0x1400] ;  /* 0x0014000602177981 */ /* 0x000362000c1e9900 */
[----:B0-----:R-:W-:-:S06]  /*19d0*/  IMAD.WIDE.U32 R4, R11, 0x4, R6 ;  /* 0x000000040b047825 */ /* 0x001fcc00078e0006 */
[----:B------:R-:W2:Y:S01]  /*19e0*/  LDG.E.CONSTANT R4, desc[UR6][R4.64] ;  /* 0x0000000604047981 */ /* 0x000ea2000c1e9900 */
[----:B------:R-:W-:-:S03]  /*19f0*/  IMAD.WIDE.U32 R6, R15, 0x4, R6 ;  /* 0x000000040f067825 */ /* 0x000fc600078e0006 */
[----:B------:R-:W4:Y:S04]  /*1a00*/  LDG.E.CONSTANT R15, desc[UR6][R2.64+0x400] ;  /* 0x00040006020f7981 */ /* 0x000f28000c1e9900 */
[----:B------:R-:W5:Y:S01]  /*1a10*/  LDG.E.CONSTANT R7, desc[UR6][R6.64] ;  /* 0x0000000606077981 */ /* 0x000f62000c1e9900 */
[----:B------:R-:W-:Y:S02]  /*1a20*/  PLOP3.LUT P0, PT, PT, PT, PT, 0x8, 0x80 ;  /* 0x000000000080781c */ /* 0x000fe40003f0e170 */
[----:B------:R-:W-:Y:S02]  /*1a30*/  IADD3 R8, PT, PT, R8, 0x800, RZ ;  /* 0x0000080008087810 */ /* 0x000fe40007ffe0ff */
[----:B------:R-:W-:Y:S01]  /*1a40*/  IADD3 R11, PT, PT, R11, 0x800, RZ ;  /* 0x000008000b0b7810 */ /* 0x000fe20007ffe0ff */
[----:B--2---:R-:W-:-:S04]  /*1a50*/  FADD R21, R21, R4 ;  /* 0x0000000415157221 */ /* 0x004fc80000000000 */
[----:B------:R-:W-:-:S04]  /*1a60*/  FADD R10, R21, R10 ;  /* 0x0000000a150a7221 */ /* 0x000fc80000000000 */
[----:B---3--:R-:W-:-:S04]  /*1a70*/  FADD R10, R10, R13 ;  /* 0x0000000d0a0a7221 */ /* 0x008fc80000000000 */
[----:B----4-:R-:W-:-:S04]  /*1a80*/  FADD R10, R10, R15 ;  /* 0x0000000f0a0a7221 */ /* 0x010fc80000000000 */
[----:B-----5:R-:W-:Y:S01]  /*1a90*/  FADD R10, R10, R7 ;  /* 0x000000070a0a7221 */ /* 0x020fe20000000000 */
[----:B------:R-:W-:-:S03]  /*1aa0*/  IADD3 R4, P1, PT, R2, 0x2000, RZ ;  /* 0x0000200002047810 */ /* 0x000fc60007f3e0ff */
[----:B------:R-:W-:Y:S01]  /*1ab0*/  FADD R10, R10, R17 ;  /* 0x000000110a0a7221 */ /* 0x000fe20000000000 */
[----:B------:R-:W-:-:S03]  /*1ac0*/  IADD3.X R5, PT, PT, RZ, R3, RZ, P1, !PT ;  /* 0x00000003ff057210 */ /* 0x000fc60000ffe4ff */
[----:B------:R-:W-:Y:S01]  /*1ad0*/  FADD R10, R10, R19 ;  /* 0x000000130a0a7221 */ /* 0x000fe20000000000 */
[----:B-1----:R-:W-:Y:S02]  /*1ae0*/  MOV R2, R4 ;  /* 0x0000000400027202 */ /* 0x002fe40000000f00 */
[----:B------:R-:W-:Y:S01]  /*1af0*/  MOV R3, R5 ;  /* 0x0000000500037202 */ /* 0x000fe20000000f00 */
[----:B------:R-:W-:-:S07]  /*1b00*/  FADD R21, R10, R23 ;  /* 0x000000170a157221 */ /* 0x000fce0000000000 */
.L_x_150:
[----:B------:R-:W-:Y:S05]  /*1b10*/  BSYNC.RECONVERGENT B2 ;  /* 0x0000000000027941 */ /* 0x000fea0003800200 */
.L_x_149:
[----:B------:R-:W-:-:S13]  /*1b20*/  ISETP.LT.OR P0, PT, R8, R9, P0 ;  /* 0x000000090800720c */ /* 0x000fda0000701670 */
[----:B------:R-:W-:Y:S05]  /*1b30*/  @!P0 BRA `(.L_x_142) ;  /* 0x0000000000288947 */ /* 0x000fea0003800000 */
[----:B------:R-:W0:Y:S01]  /*1b40*/  LDC.64 R4, c[0x0][0x380] ;  /* 0x0000e000ff047b82 */ /* 0x000e220000000a00 */
[----:B------:R-:W2:Y:S04]  /*1b50*/  LDG.E.CONSTANT R6, desc[UR6][R2.64+-0x400] ;  /* 0xfffc000602067981 */ /* 0x000ea8000c1e9900 */
[----:B------:R-:W3:Y:S04]  /*1b60*/  LDG.E.CONSTANT R7, desc[UR6][R2.64] ;  /* 0x0000000602077981 */ /* 0x000ee8000c1e9900 */
[----:B------:R-:W4:Y:S01]  /*1b70*/  LDG.E.CONSTANT R9, desc[UR6][R2.64+0x400] ;  /* 0x0004000602097981 */ /* 0x000f22000c1e9900 */
[----:B0-----:R-:W-:-:S06]  /*1b80*/  IMAD.WIDE.U32 R4, R11, 0x4, R4 ;  /* 0x000000040b047825 */ /* 0x001fcc00078e0004 */
[----:B------:R-:W5:Y:S02]  /*1b90*/  LDG.E.CONSTANT R4, desc[UR6][R4.64] ;  /* 0x0000000604047981 */ /* 0x000f64000c1e9900 */
[----:B-----5:R-:W-:-:S04]  /*1ba0*/  FADD R21, R21, R4 ;  /* 0x0000000415157221 */ /* 0x020fc80000000000 */
[----:B--2---:R-:W-:-:S04]  /*1bb0*/  FADD R6, R21, R6 ;  /* 0x0000000615067221 */ /* 0x004fc80000000000 */
[----:B---3--:R-:W-:-:S04]  /*1bc0*/  FADD R6, R6, R7 ;  /* 0x0000000706067221 */ /* 0x008fc80000000000 */
[----:B----4-:R-:W-:-:S07]  /*1bd0*/  FADD R21, R6, R9 ;  /* 0x0000000906157221 */ /* 0x010fce0000000000 */
.L_x_142:
[----:B------:R-:W-:Y:S05]  /*1be0*/  BSYNC.RECONVERGENT B1 ;  /* 0x0000000000017941 */ /* 0x000fea0003800200 */
.L_x_140:
        /* <DEDUP_REMOVED lines=31> */
[----:B---3--:R-:W0:Y:S04]  /*1de0*/  LDS R3, [UR4+0xc] ;  /* 0x00000c04ff037984 */ /* 0x008e280008000800 */
        /* <DEDUP_REMOVED lines=10> */
.L_x_123:
        /* <DEDUP_REMOVED lines=12> */
.L_x_153:
[----:B------:R-:W-:Y:S05]  /*1f50*/  BSYNC.RECONVERGENT B1 ;  /* 0x0000000000017941 */ /* 0x000fea0003800200 */
.L_x_152:
[----:B------:R-:W-:Y:S01]  /*1f60*/  ISETP.GE.AND P0, PT, R11, R20, PT ;  /* 0x000000140b00720c */ /* 0x000fe20003f06270 */
[----:B------:R-:W-:-:S12]  /*1f70*/  BSSY.RECONVERGENT B1, `(.L_x_154) ;  /* 0x0000074000017945 */ /* 0x000fd80003800200 */
[----:B------:R-:W-:Y:S05]  /*1f80*/  @P0 BRA `(.L_x_155) ;  /* 0x0000000400c80947 */ /* 0x000fea0003800000 */
[----:B0-----:R-:W-:Y:S01]  /*1f90*/  LOP3.LUT R3, RZ, R11, RZ, 0x33, !PT ;  /* 0x0000000bff037212 */ /* 0x001fe200078e33ff */
[----:B------:R-:W-:Y:S04]  /*1fa0*/  BSSY.RECONVERGENT B2, `(.L_x_156) ;  /* 0x0000015000027945 */ /* 0x000fe80003800200 */
[----:B------:R-:W-:-:S05]  /*1fb0*/  IMAD.IADD R4, R3, 0x1, R20 ;  /* 0x0000000103047824 */ /* 0x000fca00078e0214 */
        /* <DEDUP_REMOVED lines=10> */
.L_x_158:
[----:B------:R-:W-:-:S06]  /*2060*/  MOV R3, R5 ;  /* 0x0000000500037202 */ /* 0x000fcc0000000f00 */
[----:B------:R0:W2:Y:S01]  /*2070*/  LDG.E.CONSTANT R3, desc[UR6][R2.64] ;  /* 0x0000000602037981 */ /* 0x0000a2000c1e9900 */
[----:B------:R-:W-:Y:S02]  /*2080*/  IADD3 R4, PT, PT, R4, 0x1, RZ ;  /* 0x0000000104047810 */ /* 0x000fe40007ffe0ff */
[----:B------:R-:W-:Y:S02]  /*2090*/  IADD3 R11, PT, PT, R11, 0x100, RZ ;  /* 0x000001000b0b7810 */ /* 0x000fe40007ffe0ff */
[----:B------:R-:W-:Y:S02]  /*20a0*/  ISETP.NE.AND P0, PT, R4, RZ, PT ;  /* 0x000000ff0400720c */ /* 0x000fe40003f05270 */
[----:B0-----:R-:W-:-:S04]  /*20b0*/  IADD3 R2, P2, PT, R2, 0x400, RZ ;  /* 0x0000040002027810 */ /* 0x001fc80007f5e0ff */
[----:B------:R-:W-:Y:S01]  /*20c0*/  IADD3.X R5, PT, PT, RZ, R5, RZ, P2, !PT ;  /* 0x00000005ff057210 */ /* 0x000fe200017fe4ff */
[----:B--2--5:R-:W-:-:S06]  /*20d0*/  FADD R0, R3, R0 ;  /* 0x0000000003007221 */ /* 0x024fcc0000000000 */
[----:B------:R-:W-:Y:S05]  /*20e0*/  @P0 BRA `(.L_x_158) ;  /* 0xfffffffc00dc0947 */ /* 0x000fea000383ffff */
.L_x_157:
[----:B------:R-:W-:Y:S05]  /*20f0*/  BSYNC.RECONVERGENT B2 ;  /* 0x0000000000027941 */ /* 0x000fea0003800200 */
.L_x_156:
        /* <DEDUP_REMOVED lines=8> */
.L_x_161:
        /* <DEDUP_REMOVED lines=9> */
[----:B------:R-:W-:-:S03]  /*2210*/  VIADD R3, R11, 0x800 ;  /* 0x000008000b037836 */ /* 0x000fc60000000000 */
[----:B------:R-:W4:Y:S01]  /*2220*/  LDG.E.CONSTANT R15, desc[UR6][R4.64+0x400] ;  /* 0x00040006040f7981 */ /* 0x000f22000c1e9900 */
        /* <DEDUP_REMOVED lines=32> */
.L_x_160:
[----:B------:R-:W-:Y:S05]  /*2430*/  BSYNC.RECONVERGENT B2 ;  /* 0x0000000000027941 */ /* 0x000fea0003800200 */
.L_x_159:
[----:B------:R-:W-:Y:S01]  /*2440*/  IADD3 R2, PT, PT, -R11, R20, RZ ;  /* 0x000000140b027210 */ /* 0x000fe20007ffe1ff */
[----:B------:R-:W-:Y:S03]  /*2450*/  BSSY.RECONVERGENT B2, `(.L_x_162) ;  /* 0x0000019000027945 */ /* 0x000fe60003800200 */
[----:B------:R-:W-:-:S13]  /*2460*/  ISETP.GT.AND P1, PT, R2, 0x400, PT ;  /* 0x000004000200780c */ /* 0x000fda0003f24270 */
[----:B------:R-:W-:Y:S05]  /*2470*/  @!P1 BRA `(.L_x_163) ;  /* 0x0000000000589947 */ /* 0x000fea0003800000 */
        /* <DEDUP_REMOVED lines=22> */
.L_x_163:
[----:B------:R-:W-:Y:S05]  /*25e0*/  BSYNC.RECONVERGENT B2 ;  /* 0x0000000000027941 */ /* 0x000fea0003800200 */
.L_x_162:
        /* <DEDUP_REMOVED lines=12> */
.L_x_155:
[----:B------:R-:W-:Y:S05]  /*26b0*/  BSYNC.RECONVERGENT B1 ;  /* 0x0000000000017941 */ /* 0x000fea0003800200 */
.L_x_154:
        /* <DEDUP_REMOVED lines=35> */
[----:B--2---:R-:W0:Y:S04]  /*28f0*/  LDS R3, [UR4+0xc] ;  /* 0x00000c04ff037984 */ /* 0x004e280008000800 */
        /* <DEDUP_REMOVED lines=10> */
.L_x_164:
[----:B0-----:R-:W0:Y:S01]  /*29a0*/  S2R R2, SR_LANEID ;  /* 0x0000000000027919 */ /* 0x001e220000000000 */
[----:B------:R-:W-:-:S04]  /*29b0*/  LOP3.LUT R0, R9, 0x3e0, RZ, 0xc0, !PT ;  /* 0x000003e009007812 */ /* 0x000fc800078ec0ff */
[----:B------:R-:W-:Y:S02]  /*29c0*/  IADD3 R3, PT, PT, R0, 0x20, RZ ;  /* 0x0000002000037810 */ /* 0x000fe40007ffe0ff */
[----:B------:R-:W-:Y:S02]  /*29d0*/  LOP3.LUT R7, RZ, R0, RZ, 0x33, !PT ;  /* 0x00000000ff077212 */ /* 0x000fe400078e33ff */
[-C--:B------:R-:W-:Y:S02]  /*29e0*/  ISETP.GT.AND P0, PT, R3, R20.reuse, PT ;  /* 0x000000140300720c */ /* 0x080fe40003f04270 */
[----:B------:R-:W-:-:S04]  /*29f0*/  IADD3 R7, PT, PT, R7, R20, RZ ;  /* 0x0000001407077210 */ /* 0x000fc80007ffe0ff */
[----:B------:R-:W-:-:S05]  /*2a00*/  SEL R4, R7, 0x1f, P0 ;  /* 0x0000001f07047807 */ /* 0x000fca0000000000 */
[----:B------:R-:W1:Y:S01]  /*2a10*/  SHFL.DOWN PT, R0, R5, 0x1, R4 ;  /* 0x0820000005007989 */ /* 0x000e6200000e0004 */
[C---:B0-----:R-:W-:Y:S01]  /*2a20*/  ISETP.GE.AND P0, PT, R2.reuse, R4, PT ;  /* 0x000000040200720c */ /* 0x041fe20003f06270 */
[C---:B------:R-:W-:Y:S01]  /*2a30*/  VIADD R3, R2.reuse, 0x2 ;  /* 0x0000000202037836 */ /* 0x040fe20000000000 */
[----:B------:R-:W-:-:S11]  /*2a40*/  ISETP.NE.AND P1, PT, R2, RZ, PT ;  /* 0x000000ff0200720c */ /* 0x000fd60003f25270 */
[----:B-1----:R-:W-:Y:S01]  /*2a50*/  @!P0 FADD R5, R0, R5 ;  /* 0x0000000500058221 */ /* 0x002fe20000000000 */
[-C--:B------:R-:W-:Y:S01]  /*2a60*/  ISETP.GT.AND P0, PT, R3, R4.reuse, PT ;  /* 0x000000040300720c */ /* 0x080fe20003f04270 */
[----:B------:R-:W0:Y:S01]  /*2a70*/  @!P1 S2R R6, SR_CgaCtaId ;  /* 0x0000000000069919 */ /* 0x000e220000008800 */
        /* <DEDUP_REMOVED lines=8> */
[----:B------:R-:W-:Y:S02]  /*2b00*/  IADD3 R3, PT, PT, R2, 0x10, RZ ;  /* 0x0000001002037810 */ /* 0x000fe40007ffe0ff */
[----:B------:R-:W1:Y:S01]  /*2b10*/  SHFL.DOWN PT, R0, R5, 0x8, R4 ;  /* 0x0900000005007989 */ /* 0x000e6200000e0004 */
[----:B------:R-:W-:-:S04]  /*2b20*/  @!P1 SHF.R.U32.HI R2, RZ, 0x3, R9 ;  /* 0x00000003ff029819 */ /* 0x000fc80000011609 */
[----:B------:R-:W-:-:S04]  /*2b30*/  @!P1 LOP3.LUT R2, R2, 0x7c, RZ, 0xc0, !PT ;  /* 0x0000007c02029812 */ /* 0x000fc800078ec0ff */
[----:B-1----:R-:W-:Y:S01]  /*2b40*/  @!P0 FADD R5, R5, R0 ;  /* 0x0000000005058221 */ /* 0x002fe20000000000 */
[----:B------:R-:W-:Y:S02]  /*2b50*/  ISETP.GT.AND P0, PT, R3, R4, PT ;  /* 0x000000040300720c */ /* 0x000fe40003f04270 */
        /* <DEDUP_REMOVED lines=17> */
[----:B-1----:R-:W0:Y:S04]  /*2c70*/  LDS R3, [UR4+0xc] ;  /* 0x00000c04ff037984 */ /* 0x002e280008000800 */
        /* <DEDUP_REMOVED lines=13> */
.L_x_151:
[----:B------:R-:W0:Y:S01]  /*2d50*/  S2R R8, SR_TID.X ;  /* 0x0000000000087919 */ /* 0x000e220000002100 */
[----:B------:R-:W0:Y:S02]  /*2d60*/  LDC.64 R2, c[0x0][0x380] ;  /* 0x0000e000ff027b82 */ /* 0x000e240000000a00 */
[----:B0-----:R-:W-:-:S05]  /*2d70*/  IMAD.WIDE.U32 R2, R8, 0x4, R2 ;  /* 0x0000000408027825 */ /* 0x001fca00078e0002 */
[----:B------:R-:W2:Y:S04]  /*2d80*/  LDG.E.CONSTANT R19, desc[UR6][R2.64] ;  /* 0x0000000602137981 */ /* 0x000ea8000c1e9900 */
[----:B------:R-:W2:Y:S04]  /*2d90*/  LDG.E.CONSTANT R0, desc[UR6][R2.64+0x400] ;  /* 0x0004000602007981 */ /* 0x000ea8000c1e9900 */
[----:B------:R-:W3:Y:S04]  /*2da0*/  LDG.E.CONSTANT R4, desc[UR6][R2.64+0x800] ;  /* 0x0008000602047981 */ /* 0x000ee8000c1e9900 */
[----:B------:R-:W3:Y:S04]  /*2db0*/  LDG.E.CONSTANT R5, desc[UR6][R2.64+0xc00] ;  /* 0x000c000602057981 */ /* 0x000ee8000c1e9900 */
[----:B------:R-:W4:Y:S04]  /*2dc0*/  LDG.E.CONSTANT R6, desc[UR6][R2.64+0x1000] ;  /* 0x0010000602067981 */ /* 0x000f28000c1e9900 */
[----:B------:R-:W4:Y:S04]  /*2dd0*/  LDG.E.CONSTANT R7, desc[UR6][R2.64+0x1400] ;  /* 0x0014000602077981 */ /* 0x000f28000c1e9900 */
[----:B------:R-:W5:Y:S04]  /*2de0*/  LDG.E.CONSTANT R9, desc[UR6][R2.64+0x1800] ;  /* 0x0018000602097981 */ /* 0x000f68000c1e9900 */
        /* <DEDUP_REMOVED lines=8> */
[----:B------:R-:W5:Y:S01]  /*2e70*/  LDG.E.CONSTANT R18, desc[UR6][R2.64+0x3c00] ;  /* 0x003c000602127981 */ /* 0x000f62000c1e9900 */
        /* <DEDUP_REMOVED lines=14> */
[----:B------:R-:W-:Y:S01]  /*2f60*/  FADD R5, R11, R18 ;  /* 0x000000120b057221 */ /* 0x000fe20000000000 */
[----:B------:R-:W-:-:S03]  /*2f70*/  HFMA2 R11, -RZ, RZ, 0, 0.00048828125 ;  /* 0x00001000ff0b7431 */ /* 0x000fc600000001ff */
[----:B------:R-:W-:Y:S01]  /*2f80*/  FADD R0, R0, R5 ;  /* 0x0000000500007221 */ /* 0x000fe20000000000 */
[----:B------:R-:W-:Y:S06]  /*2f90*/  @!P0 BRA `(.L_x_165) ;  /* 0x0000000000ac8947 */ /* 0x000fec0003800000 */
[----:B------:R-:W0:Y:S01]  /*2fa0*/  LDC R7, c[0x0][0x390] ;  /* 0x0000e400ff077b82 */ /* 0x000e220000000800 */
[----:B------:R-:W-:Y:S02]  /*2fb0*/  IADD3 R6, PT, PT, R20, -0x1000, RZ ;  /* 0xfffff00014067810 */ /* 0x000fe40007ffe0ff */
[----:B------:R-:W-:-:S07]  /*2fc0*/  MOV R11, 0x1000 ;  /* 0x00001000000b7802 */ /* 0x000fce0000000f00 */
.L_x_167:
[----:B------:R-:W-:-:S05]  /*2fd0*/  IMAD.WIDE R4, R11, 0x4, R2 ;  /* 0x000000040b047825 */ /* 0x000fca00078e0202 */
[----:B------:R-:W2:Y:S04]  /*2fe0*/  LDG.E.CONSTANT R20, desc[UR6][R4.64+0x400] ;  /* 0x0004000604147981 */ /* 0x000ea8000c1e9900 */
[----:B------:R-:W2:Y:S04]  /*2ff0*/  LDG.E.CONSTANT R21, desc[UR6][R4.64+0x800] ;  /* 0x0008000604157981 */ /* 0x000ea8000c1e9900 */
        /* <DEDUP_REMOVED lines=13> */
[----:B------:R1:W5:Y:S01]  /*30d0*/  LDG.E.CONSTANT R18, desc[UR6][R4.64+0x3c00] ;  /* 0x003c000604127981 */ /* 0x000362000c1e9900 */
[----:B--2---:R-:W-:Y:S01]  /*30e0*/  FADD R21, R20, R21 ;  /* 0x0000001514157221 */ /* 0x004fe20000000000 */
[----:B0-----:R-:W-:-:S05]  /*30f0*/  MOV R20, R7 ;  /* 0x0000000700147202 */ /* 0x001fca0000000f00 */
[----:B-1----:R-:W-:Y:S02]  /*3100*/  IMAD.IADD R4, R20, 0x1, -R11 ;  /* 0x0000000114047824 */ /* 0x002fe400078e0a0b */
[----:B---3--:R-:W-:-:S03]  /*3110*/  FADD R0, R19, R0 ;  /* 0x0000000013007221 */ /* 0x008fc60000000000 */
[----:B------:R-:W-:Y:S01]  /*3120*/  ISETP.GE.AND P0, PT, R4, 0x1000, PT ;  /* 0x000010000400780c */ /* 0x000fe20003f06270 */
[----:B----4-:R-:W-:Y:S01]  /*3130*/  FADD R22, R22, R23 ;  /* 0x0000001716167221 */ /* 0x010fe20000000000 */
[----:B------:R-:W-:Y:S01]  /*3140*/  FADD R0, R0, R21 ;  /* 0x0000001500007221 */ /* 0x000fe20000000000 */
[----:B-----5:R-:W-:-:S04]  /*3150*/  FADD R25, R24, R25 ;  /* 0x0000001918197221 */ /* 0x020fc80000000000 */
[----:B------:R-:W-:Y:S01]  /*3160*/  FADD R25, R22, R25 ;  /* 0x0000001916197221 */ /* 0x000fe20000000000 */
        /* <DEDUP_REMOVED lines=11> */
[----:B------:R-:W-:-:S04]  /*3220*/  IADD3 R11, PT, PT, R11, 0x1000, RZ ;  /* 0x000010000b0b7810 */ /* 0x000fc80007ffe0ff */
[----:B------:R-:W-:-:S13]  /*3230*/  ISETP.GT.AND P0, PT, R11, R6, PT ;  /* 0x000000060b00720c */ /* 0x000fda0003f04270 */
[----:B------:R-:W-:Y:S05]  /*3240*/  @!P0 BRA `(.L_x_167) ;  /* 0xfffffffc00608947 */ /* 0x000fea000383ffff */
.L_x_165:
[----:B------:R-:W-:-:S13]  /*3250*/  ISETP.GE.AND P0, PT, R11, R20, PT ;  /* 0x000000140b00720c */ /* 0x000fda0003f06270 */
[----:B------:R-:W-:Y:S05]  /*3260*/  @P0 BRA `(.L_x_166) ;  /* 0x00000008001c0947 */ /* 0x000fea0003800000 */
[----:B------:R-:W-:Y:S01]  /*3270*/  IADD3 R9, PT, PT, -R11, R20, RZ ;  /* 0x000000140b097210 */ /* 0x000fe20007ffe1ff */
[----:B------:R-:W-:Y:S03]  /*3280*/  BSSY.RECONVERGENT B1, `(.L_x_166) ;  /* 0x0000085000017945 */ /* 0x000fe60003800200 */
        /* <DEDUP_REMOVED lines=16> */
.L_x_171:
        /* <DEDUP_REMOVED lines=8> */
.L_x_170:
[----:B------:R-:W-:Y:S05]  /*3410*/  BSYNC.RECONVERGENT B2 ;  /* 0x0000000000027941 */ /* 0x000fea0003800200 */
.L_x_169:
[----:B------:R-:W-:Y:S05]  /*3420*/  @!P1 BRA `(.L_x_168) ;  /* 0x0000000400a89947 */ /* 0x000fea0003800000 */
[----:B------:R-:W0:Y:S01]  /*3430*/  LDCU.64 UR4, c[0x0][0x380] ;  /* 0x00007000ff0477ac */ /* 0x000e220008000a00 */
[----:B------:R-:W-:Y:S01]  /*3440*/  IADD3 R5, PT, PT, R9, -R10, RZ ;  /* 0x8000000a09057210 */ /* 0x000fe20007ffe0ff */
[----:B------:R-:W-:Y:S01]  /*3450*/  BSSY.RECONVERGENT B2, `(.L_x_172) ;  /* 0x000003b000027945 */ /* 0x000fe20003800200 */
[CC--:B------:R-:W-:Y:S02]  /*3460*/  IADD3 R3, P0, PT, R10.reuse, R11.reuse, RZ ;  /* 0x0000000b0a037210 */ /* 0x0c0fe40007f1e0ff */
[----:B------:R-:W-:Y:S02]  /*3470*/  ISETP.GT.AND P1, PT, R5, 0xc00, PT ;  /* 0x00000c000500780c */ /* 0x000fe40003f24270 */
[----:B------:R-:W-:Y:S01]  /*3480*/  IADD3 R11, PT, PT, R10, R11, RZ ;  /* 0x0000000b0a0b7210 */ /* 0x000fe20007ffe0ff */
[----:B------:R-:W-:Y:S01]  /*3490*/  IMAD.X R4, RZ, RZ, RZ, P0 ;  /* 0x000000ffff047224 */ /* 0x000fe200000e06ff */
[----:B0-----:R-:W-:-:S04]  /*34a0*/  LEA R2, P0, R3, UR4, 0x2 ;  /* 0x0000000403027c11 */ /* 0x001fc8000f8010ff */
[----:B------:R-:W-:Y:S02]  /*34b0*/  LEA.HI.X R3, R3, UR5, R4, 0x2, P0 ;  /* 0x0000000503037c11 */ /* 0x000fe400080f1404 */
[----:B------:R-:W-:-:S04]  /*34c0*/  IADD3 R2, P0, PT, R2, 0x800, RZ ;  /* 0x0000080002027810 */ /* 0x000fc80007f1e0ff */
[----:B------:R-:W-:Y:S02]  /*34d0*/  IADD3.X R3, PT, PT, RZ, R3, RZ, P0, !PT ;  /* 0x00000003ff037210 */ /* 0x000fe400007fe4ff */
[----:B------:R-:W-:Y:S01]  /*34e0*/  PLOP3.LUT P0, PT, PT, PT, PT, 0x80, 0x8 ;  /* 0x000000000008781c */ /* 0x000fe20003f0f070 */
[----:B------:R-:W-:-:S12]  /*34f0*/  @!P1 BRA `(.L_x_173) ;  /* 0x0000000000c09947 */ /* 0x000fd80003800000 */
[----:B------:R-:W-:Y:S02]  /*3500*/  PLOP3.LUT P0, PT, PT, PT, PT, 0x8, 0x80 ;  /* 0x000000000080781c */ /* 0x000fe40003f0e170 */
[----:B------:R-:W-:-:S11]  /*3510*/  IADD3 R13, PT, PT, R9, -0xc00, RZ ;  /* 0xfffff400090d7810 */ /* 0x000fd60007ffe0ff */
.L_x_174:
[----:B------:R-:W0:Y:S01]  /*3520*/  LDC.64 R4, c[0x0][0x380] ;  /* 0x0000e000ff047b82 */ /* 0x000e220000000a00 */
[----:B------:R-:W2:Y:S01]  /*3530*/  LDG.E.CONSTANT R12, desc[UR6][R2.64+-0x400] ;  /* 0xfffc0006020c7981 */ /* 0x000ea2000c1e9900 */
[----:B------:R-:W-:-:S03]  /*3540*/  IADD3 R25, PT, PT, R11, 0x400, RZ ;  /* 0x000004000b197810 */ /* 0x000fc60007ffe0ff */
[----:B------:R-:W3:Y:S04]  /*3550*/  LDG.E.CONSTANT R20, desc[UR6][R2.64] ;  /* 0x0000000602147981 */ /* 0x000ee8000c1e9900 */
[----:B------:R-:W4:Y:S01]  /*3560*/  LDG.E.CONSTANT R19, desc[UR6][R2.64+0x400] ;  /* 0x0004000602137981 */ /* 0x000f22000c1e9900 */
[----:B------:R-:W-:-:S03]  /*3570*/  IADD3 R7, PT, PT, R11, 0x800, RZ ;  /* 0x000008000b077810 */ /* 0x000fc60007ffe0ff */
[----:B------:R-:W5:Y:S04]  /*3580*/  LDG.E.CONSTANT R17, desc[UR6][R2.64+0xc00] ;  /* 0x000c000602117981 */ /* 0x000f68000c1e9900 */
[----:B------:R-:W5:Y:S01]  /*3590*/  LDG.E.CONSTANT R16, desc[UR6][R2.64+0x1000] ;  /* 0x0010000602107981 */ /* 0x000f62000c1e9900 */
[----:B------:R-:W-:-:S03]  /*35a0*/  IADD3 R23, PT, PT, R11, 0xc00, RZ ;  /* 0x00000c000b177810 */ /* 0x000fc60007ffe0ff */
[----:B------:R-:W5:Y:S01]  /*35b0*/  LDG.E.CONSTANT R22, desc[UR6][R2.64+0x1c00] ;  /* 0x001c000602167981 */ /* 0x000f62000c1e9900 */
[----:B0-----:R-:W-:-:S03]  /*35c0*/  IMAD.WIDE.U32 R14, R11, 0x4, R4 ;  /* 0x000000040b0e7825 */ /* 0x001fc600078e0004 */
[----:B------:R-:W5:Y:S04]  /*35d0*/  LDG.E.CONSTANT R21, desc[UR6][R2.64+0x2000] ;  /* 0x0020000602157981 */ /* 0x000f68000c1e9900 */
[----:B------:R-:W5:Y:S04]  /*35e0*/  LDG.E.CONSTANT R26, desc[UR6][R2.64+0x3000] ;  /* 0x00300006021a7981 */ /* 0x000f68000c1e9900 */
[----:B------:R-:W2:Y:S01]  /*35f0*/  LDG.E.CONSTANT R15, desc[UR6][R14.64] ;  /* 0x000000060e0f7981 */ /* 0x000ea2000c1e9900 */
[----:B------:R-:W-:-:S05]  /*3600*/  IMAD.WIDE.U32 R24, R25, 0x4, R4 ;  /* 0x0000000419187825 */ /* 0x000fca00078e0004 */
[----:B------:R-:W5:Y:S01]  /*3610*/  LDG.E.CONSTANT R18, desc[UR6][R24.64] ;  /* 0x0000000618127981 */ /* 0x000f62000c1e9900 */
[----:B------:R-:W-:-:S03]  /*3620*/  IMAD.WIDE.U32 R6, R7, 0x4, R4 ;  /* 0x0000000407067825 */ /* 0x000fc600078e0004 */
        /* <DEDUP_REMOVED lines=8> */
[----:B------:R-:W-:Y:S01]  /*36b0*/  ISETP.GE.AND P1, PT, R10, R13, PT ;  /* 0x0000000d0a00720c */ /* 0x000fe20003f26270 */
[----:B------:R-:W-:Y:S01]  /*36c0*/  VIADD R11, R11, 0x1000 ;  /* 0x000010000b0b7836 */ /* 0x000fe20000000000 */
[----:B0-----:R-:W-:-:S04]  /*36d0*/  IADD3 R2, P2, PT, R2, 0x4000, RZ ;  /* 0x0000400002027810 */ /* 0x001fc80007f5e0ff */
        /* <DEDUP_REMOVED lines=18> */
.L_x_173:
[----:B------:R-:W-:Y:S05]  /*3800*/  BSYNC.RECONVERGENT B2 ;  /* 0x0000000000027941 */ /* 0x000fea0003800200 */
.L_x_172:
[----:B------:R-:W-:Y:S01]  /*3810*/  IADD3 R4, PT, PT, R9, -R10, RZ ;  /* 0x8000000a09047210 */ /* 0x000fe20007ffe0ff */
[----:B------:R-:W-:Y:S03]  /*3820*/  BSSY.RECONVERGENT B2, `(.L_x_175) ;  /* 0x000001e000027945 */ /* 0x000fe60003800200 */
[----:B------:R-:W-:-:S13]  /*3830*/  ISETP.GT.AND P1, PT, R4, 0x400, PT ;  /* 0x000004000400780c */ /* 0x000fda0003f24270 */
[----:B------:R-:W-:Y:S05]  /*3840*/  @!P1 BRA `(.L_x_176) ;  /* 0x00000000006c9947 */ /* 0x000fea0003800000 */
[----:B------:R-:W0:Y:S01]  /*3850*/  LDC.64 R6, c[0x0][0x380] ;  /* 0x0000e000ff067b82 */ /* 0x000e220000000a00 */
[----:B------:R-:W2:Y:S01]  /*3860*/  LDG.E.CONSTANT R13, desc[UR6][R2.64+-0x400] ;  /* 0xfffc0006020d7981 */ /* 0x000ea2000c1e9900 */
[----:B------:R-:W-:-:S03]  /*3870*/  IADD3 R17, PT, PT, R11, 0x400, RZ ;  /* 0x000004000b117810 */ /* 0x000fc60007ffe0ff */
[----:B------:R-:W3:Y:S04]  /*3880*/  LDG.E.CONSTANT R15, desc[UR6][R2.64] ;  /* 0x00000006020f7981 */ /* 0x000ee8000c1e9900 */
[----:B------:R-:W4:Y:S04]  /*3890*/  LDG.E.CONSTANT R19, desc[UR6][R2.64+0xc00] ;  /* 0x000c000602137981 */ /* 0x000f28000c1e9900 */
[----:B------:R-:W5:Y:S04]  /*38a0*/  LDG.E.CONSTANT R21, desc[UR6][R2.64+0x1000] ;  /* 0x0010000602157981 */ /* 0x000f68000c1e9900 */
[----:B------:R-:W5:Y:S01]  /*38b0*/  LDG.E.CONSTANT R23, desc[UR6][R2.64+0x1400] ;  /* 0x0014000602177981 */ /* 0x000f62000c1e9900 */
[----:B0-----:R-:W-:-:S06]  /*38c0*/  IMAD.WIDE.U32 R4, R11, 0x4, R6 ;  /* 0x000000040b047825 */ /* 0x001fcc00078e0006 */
[----:B------:R0:W2:Y:S01]  /*38d0*/  LDG.E.CONSTANT R5, desc[UR6][R4.64] ;  /* 0x0000000604057981 */ /* 0x0000a2000c1e9900 */
[----:B------:R-:W-:-:S03]  /*38e0*/  IMAD.WIDE.U32 R6, R17, 0x4, R6 ;  /* 0x0000000411067825 */ /* 0x000fc600078e0006 */
[----:B------:R1:W4:Y:S04]  /*38f0*/  LDG.E.CONSTANT R17, desc[UR6][R2.64+0x400] ;  /* 0x0004000602117981 */ /* 0x000328000c1e9900 */
[----:B------:R-:W5:Y:S01]  /*3900*/  LDG.E.CONSTANT R7, desc[UR6][R6.64] ;  /* 0x0000000606077981 */ /* 0x000f62000c1e9900 */
[----:B0-----:R-:W-:Y:S02]  /*3910*/  IADD3 R4, P1, PT, R2, 0x2000, RZ ;  /* 0x0000200002047810 */ /* 0x001fe40007f3e0ff */
[----:B------:R-:W-:Y:S02]  /*3920*/  PLOP3.LUT P0, PT, PT, PT, PT, 0x8, 0x80 ;  /* 0x000000000080781c */ /* 0x000fe40003f0e170 */
[----:B------:R-:W-:Y:S02]  /*3930*/  IADD3 R10, PT, PT, R10, 0x800, RZ ;  /* 0x000008000a0a7810 */ /* 0x000fe40007ffe0ff */
[----:B------:R-:W-:-:S02]  /*3940*/  IADD3 R11, PT, PT, R11, 0x800, RZ ;  /* 0x000008000b0b7810 */ /* 0x000fc40007ffe0ff */
[----:B-1----:R-:W-:Y:S01]  /*3950*/  MOV R2, R4 ;  /* 0x0000000400027202 */ /* 0x002fe20000000f00 */
[----:B--2---:R-:W-:-:S04]  /*3960*/  FADD R0, R0, R5 ;  /* 0x0000000500007221 */ /* 0x004fc80000000000 */
[----:B------:R-:W-:-:S04]  /*3970*/  FADD R0, R0, R13 ;  /* 0x0000000d00007221 */ /* 0x000fc80000000000 */
[----:B---3--:R-:W-:-:S04]  /*3980*/  FADD R0, R0, R15 ;  /* 0x0000000f00007221 */ /* 0x008fc80000000000 */
[----:B----4-:R-:W-:-:S04]  /*3990*/  FADD R0, R0, R17 ;  /* 0x0000001100007221 */ /* 0x010fc80000000000 */
[----:B-----5:R-:W-:-:S04]  /*39a0*/  FADD R0, R0, R7 ;  /* 0x0000000700007221 */ /* 0x020fc80000000000 */
[----:B------:R-:W-:Y:S01]  /*39b0*/  FADD R0, R0, R19 ;  /* 0x0000001300007221 */ /* 0x000fe20000000000 */
[----:B------:R-:W-:-:S03]  /*39c0*/  IADD3.X R5, PT, PT, RZ, R3, RZ, P1, !PT ;  /* 0x00000003ff057210 */ /* 0x000fc60000ffe4ff */
[----:B------:R-:W-:Y:S01]  /*39d0*/  FADD R0, R0, R21 ;  /* 0x0000001500007221 */ /* 0x000fe20000000000 */
[----:B------:R-:W-:-:S03]  /*39e0*/  MOV R3, R5 ;  /* 0x0000000500037202 */ /* 0x000fc60000000f00 */
[----:B------:R-:W-:-:S07]  /*39f0*/  FADD R0, R0, R23 ;  /* 0x0000001700007221 */ /* 0x000fce0000000000 */
.L_x_176:
[----:B------:R-:W-:Y:S05]  /*3a00*/  BSYNC.RECONVERGENT B2 ;  /* 0x0000000000027941 */ /* 0x000fea0003800200 */
.L_x_175:
[----:B------:R-:W-:-:S13]  /*3a10*/  ISETP.LT.OR P0, PT, R10, R9, P0 ;  /* 0x000000090a00720c */ /* 0x000fda0000701670 */
[----:B------:R-:W-:Y:S05]  /*3a20*/  @!P0 BRA `(.L_x_168) ;  /* 0x0000000000288947 */ /* 0x000fea0003800000 */
[----:B------:R-:W0:Y:S01]  /*3a30*/  LDC.64 R4, c[0x0][0x380] ;  /* 0x0000e000ff047b82 */ /* 0x000e220000000a00 */
[----:B------:R-:W2:Y:S04]  /*3a40*/  LDG.E.CONSTANT R7, desc[UR6][R2.64+-0x400] ;  /* 0xfffc000602077981 */ /* 0x000ea8000c1e9900 */
[----:B------:R-:W3:Y:S01]  /*3a50*/  LDG.E.CONSTANT R9, desc[UR6][R2.64] ;  /* 0x0000000602097981 */ /* 0x000ee2000c1e9900 */
[----:B0-----:R-:W-:-:S03]  /*3a60*/  IMAD.WIDE.U32 R4, R11, 0x4, R4 ;  /* 0x000000040b047825 */ /* 0x001fc600078e0004 */
[----:B------:R-:W4:Y:S04]  /*3a70*/  LDG.E.CONSTANT R11, desc[UR6][R2.64+0x400] ;  /* 0x00040006020b7981 */ /* 0x000f28000c1e9900 */
[----:B------:R-:W5:Y:S02]  /*3a80*/  LDG.E.CONSTANT R5, desc[UR6][R4.64] ;  /* 0x0000000604057981 */ /* 0x000f64000c1e9900 */
[----:B-----5:R-:W-:-:S04]  /*3a90*/  FADD R0, R0, R5 ;  /* 0x0000000500007221 */ /* 0x020fc80000000000 */
[----:B--2---:R-:W-:-:S04]  /*3aa0*/  FADD R0, R0, R7 ;  /* 0x0000000700007221 */ /* 0x004fc80000000000 */
[----:B---3--:R-:W-:-:S04]  /*3ab0*/  FADD R0, R0, R9 ;  /* 0x0000000900007221 */ /* 0x008fc80000000000 */
[----:B----4-:R-:W-:-:S07]  /*3ac0*/  FADD R0, R0, R11 ;  /* 0x0000000b00007221 */ /* 0x010fce0000000000 */
.L_x_168:
[----:B------:R-:W-:Y:S05]  /*3ad0*/  BSYNC.RECONVERGENT B1 ;  /* 0x0000000000017941 */ /* 0x000fea0003800200 */
.L_x_166:
[----:B------:R-:W0:Y:S01]  /*3ae0*/  S2R R6, SR_LANEID ;  /* 0x0000000000067919 */ /* 0x000e220000000000 */
[----:B------:R-:W-:-:S05]  /*3af0*/  MOV R3, R0 ;  /* 0x0000000000037202 */ /* 0x000fca0000000f00 */
        /* <DEDUP_REMOVED lines=30> */
[----:B------:R-:W1:Y:S04]  /*3ce0*/  LDS R3, [UR4+0xc] ;  /* 0x00000c04ff037984 */ /* 0x000e680008000800 */
[----:B0-----:R-:W0:Y:S04]  /*3cf0*/  LDS.128 R4, [UR4+0x10] ;  /* 0x00001004ff047984 */ /* 0x001e280008000c00 */
[----:B------:R-:W2:Y:S01]  /*3d00*/  LDS.64 R8, [UR4+0x20] ;  /* 0x00002004ff087984 */ /* 0x000ea20008000a00 */
[----:B-1----:R-:W-:-:S04]  /*3d10*/  FADD R3, R0, R3 ;  /* 0x0000000300037221 */ /* 0x002fc80000000000 */
[----:B0-----:R-:W-:-:S04]  /*3d20*/  FADD R4, R3, R4 ;  /* 0x0000000403047221 */ /* 0x001fc80000000000 */
[----:B------:R-:W-:-:S04]  /*3d30*/  FADD R5, R4, R5 ;  /* 0x0000000504057221 */ /* 0x000fc80000000000 */
[----:B------:R-:W-:-:S04]  /*3d40*/  FADD R6, R5, R6 ;  /* 0x0000000605067221 */ /* 0x000fc80000000000 */
[----:B------:R-:W-:-:S04]  /*3d50*/  FADD R7, R6, R7 ;  /* 0x0000000706077221 */ /* 0x000fc80000000000 */
[----:B--2---:R-:W-:-:S04]  /*3d60*/  FADD R8, R7, R8 ;  /* 0x0000000807087221 */ /* 0x004fc80000000000 */
[----:B------:R-:W-:-:S07]  /*3d70*/  FADD R0, R8, R9 ;  /* 0x0000000908007221 */ /* 0x000fce0000000000 */
.L_x_138:
[----:B------:R-:W-:Y:S05]  /*3d80*/  BSYNC.RECONVERGENT B0 ;  /* 0x0000000000007941 */ /* 0x000fea0003800200 */
.L_x_122:
[----:B------:R-:W-:Y:S05]  /*3d90*/  @P0 EXIT ;  /* 0x000000000000094d */ /* 0x000fea0003800000 */
[----:B01234-:R-:W0:Y:S01]  /*3da0*/  LDC.64 R2, c[0x0][0x388] ;  /* 0x0000e200ff027b82 */ /* 0x01fe220000000a00 */
[----:B------:R-:W1:Y:S02]  /*3db0*/  LDCU UR4, c[0x0][0x398] ;  /* 0x00007300ff0477ac */ /* 0x000e640008000800 */
[----:B-1----:R-:W-:-:S05]  /*3dc0*/  FADD R5, R0, UR4 ;  /* 0x0000000400057e21 */ /* 0x002fca0008000000 */
[----:B0-----:R-:W-:Y:S01]  /*3dd0*/  STG.E desc[UR6][R2.64], R5 ;  /* 0x0000000502007986 */ /* 0x001fe2000c101906 */
[----:B------:R-:W-:Y:S05]  /*3de0*/  EXIT ;  /* 0x000000000000794d */ /* 0x000fea0003800000 */
.L_x_177:
        /* <DEDUP_REMOVED lines=9> */
.L_x_395:


//--------------------- .text._ZN3cub18CUB_300001_SM_10006detail6reduce18DeviceReduceKernelINS2_10policy_hubIfyN4cuda3std3__44plusIfEEE10Policy1000EN6thrust24THRUST_300001_SM_1000_NS6detail15normal_iteratorINSD_10device_ptrIKfEEEEyS9_f11variance_opEEvT0_PT3_T1_NS0_13GridEvenShareISO_EET2_T4_ --------------------------
	.section	.text._ZN3cub18CUB_300001_SM_10006detail6reduce18DeviceReduceKernelINS2_10policy_hubIfyN4cuda3std3__44plusIfEEE10Policy1000EN6thrust24THRUST_300001_SM_1000_NS6detail15normal_iteratorINSD_10device_ptrIKfEEEEyS9_f11variance_opEEvT0_PT3_T1_NS0_13GridEvenShareISO_EET2_T4_,"ax",@progbits
	.align	128
        .global         _ZN3cub18CUB_300001_SM_10006detail6reduce18DeviceReduceKernelINS2_10policy_hubIfyN4cuda3std3__44plusIfEEE10Policy1000EN6thrust24THRUST_300001_SM_1000_NS6detail15normal_iteratorINSD_10device_ptrIKfEEEEyS9_f11variance_opEEvT0_PT3_T1_NS0_13GridEvenShareISO_EET2_T4_
        .type           _ZN3cub18CUB_300001_SM_10006detail6reduce18DeviceReduceKernelINS2_10policy_hubIfyN4cuda3std3__44plusIfEEE10Policy1000EN6thrust24THRUST_300001_SM_1000_NS6detail15normal_iteratorINSD_10device_ptrIKfEEEEyS9_f11variance_opEEvT0_PT3_T1_NS0_13GridEvenShareISO_EET2_T4_,@function
        .size           _ZN3cub18CUB_300001_SM_10006detail6reduce18DeviceReduceKernelINS2_10policy_hubIfyN4cuda3std3__44plusIfEEE10Policy1000EN6thrust24THRUST_300001_SM_1000_NS6detail15normal_iteratorINSD_10device_ptrIKfEEEEyS9_f11variance_opEEvT0_PT3_T1_NS0_13GridEvenShareISO_EET2_T4_,(.L_x_396 - _ZN3cub18CUB_300001_SM_10006detail6reduce18DeviceReduceKernelINS2_10policy_hubIfyN4cuda3std3__44plusIfEEE10Policy1000EN6thrust24THRUST_300001_SM_1000_NS6detail15normal_iteratorINSD_10device_ptrIKfEEEEyS9_f11variance_opEEvT0_PT3_T1_NS0_13GridEvenShareISO_EET2_T4_)
        .other          _ZN3cub18CUB_300001_SM_10006detail6reduce18DeviceReduceKernelINS2_10policy_hubIfyN4cuda3std3__44plusIfEEE10Policy1000EN6thrust24THRUST_300001_SM_1000_NS6detail15normal_iteratorINSD_10device_ptrIKfEEEEyS9_f11variance_opEEvT0_PT3_T1_NS0_13GridEvenShareISO_EET2_T4_,@"STO_CUDA_ENTRY STV_DEFAULT"
_ZN3cub18CUB_300001_SM_10006detail6reduce18DeviceReduceKernelINS2_10policy_hubIfyN4cuda3std3__44plusIfEEE10Policy1000EN6thrust24THRUST_300001_SM_1000_NS6detail15normal_iteratorINSD_10device_ptrIKfEEEEyS9_f11variance_opEEvT0_PT3_T1_NS0_13GridEvenShareISO_EET2_T4_:
.text._ZN3cub18CUB_300001_SM_10006detail6reduce18DeviceReduceKernelINS2_10policy_hubIfyN4cuda3std3__44plusIfEEE10Policy1000EN6thrust24THRUST_300001_SM_1000_NS6detail15normal_iteratorINSD_10device_ptrIKfEEEEyS9_f11variance_opEEvT0_PT3_T1_NS0_13GridEvenShareISO_EET2_T4_:
[----:B------:R-:W-:Y:S08]  /*0000*/  LDC R1, c[0x0][0x37c] ;  /* 0x0000df00ff017b82 */ /* 0x000ff00000000800 */
[----:B------:R-:W0:Y:S01]  /*0010*/  S2UR UR15, SR_CTAID.X ;  /* 0x00000000000f79c3 */ /* 0x000e220000002500 */
[----:B------:R-:W1:Y:S01]  /*0020*/  LDCU.64 UR8, c[0x0][0x3b8] ;  /* 0x00007700ff0877ac */ /* 0x000e620008000a00 */
[----:B------:R-:W-:Y:S01]  /*0030*/  BSSY.RECONVERGENT B0, `(.L_x_178) ;  /* 0x0000297000007945 */ /* 0x000fe20003800200 */
[----:B------:R-:W2:Y:S01]  /*0040*/  LDCU UR5, c[0x0][0x3c0] ;  /* 0x00007800ff0577ac */ /* 0x000ea20008000800 */
[----:B------:R-:W3:Y:S01]  /*0050*/  LDCU.64 UR16, c[0x0][0x358] ;  /* 0x00006b00ff1077ac */ /* 0x000ee20008000a00 */
[----:B-1----:R-:W-:-:S02]  /*0060*/  MOV R2, UR8 ;  /* 0x0000000800027c02 */ /* 0x002fc40008000f00 */
[----:B------:R-:W-:Y:S01]  /*0070*/  MOV R3, UR9 ;  /* 0x0000000900037c02 */ /* 0x000fe20008000f00 */
        /* <DEDUP_REMOVED lines=10> */
[----:B------:R-:W1:Y:S01]  /*0120*/  LDCU UR7, c[0x0][0x3e4] ;  /* 0x00007c80ff0777ac */ /* 0x000e620008000800 */
[----:B------:R-:W-:Y:S01]  /*0130*/  BSSY.RECONVERGENT B1, `(.L_x_180) ;  /* 0x000000d000017945 */ /* 0x000fe20003800200 */
[----:B------:R-:W-:Y:S01]  /*0140*/  HFMA2 R4, -RZ, RZ, 0, 0 ;  /* 0x00000000ff047431 */ /* 0x000fe200000001ff */
[----:B0-----:R-:W-:Y:S02]  /*0150*/  ISETP.GE.AND P0, PT, R5, R0, PT ;  /* 0x000000000500720c */ /* 0x001fe40003f06270 */
[----:B------:R-:W-:-:S11]  /*0160*/  MOV R7, R5 ;  /* 0x0000000500077202 */ /* 0x000fd60000000f00 */
[----:B-1----:R-:W-:Y:S05]  /*0170*/  @P0 BRA `(.L_x_181) ;  /* 0x0000000000200947 */ /* 0x002fea0003800000 */
[----:B------:R-:W0:Y:S01]  /*0180*/  LDC.64 R8, c[0x0][0x380] ;  /* 0x0000e000ff087b82 */ /* 0x000e220000000a00 */
[----:B------:R-:W-:Y:S01]  /*0190*/  IADD3 R3, PT, PT, R5, UR6, RZ ;  /* 0x0000000605037c10 */ /* 0x000fe2000fffe0ff */
[----:B------:R-:W1:Y:S04]  /*01a0*/  LDCU UR4, c[0x0][0x3e4] ;  /* 0x00007c80ff0477ac */ /* 0x000e680008000800 */
[----:B0-----:R-:W-:-:S06]  /*01b0*/  IMAD.WIDE.U32 R8, R3, 0x4, R8 ;  /* 0x0000000403087825 */ /* 0x001fcc00078e0008 */
[----:B------:R-:W1:Y:S01]  /*01c0*/  LDG.E R8, desc[UR16][R8.64] ;  /* 0x0000001008087981 */ /* 0x000e62000c1e1900 */
[----:B------:R-:W-:Y:S01]  /*01d0*/  IADD3 R7, PT, PT, R5, 0x100, RZ ;  /* 0x0000010005077810 */ /* 0x000fe20007ffe0ff */
[----:B-1----:R-:W-:-:S04]  /*01e0*/  FADD R4, R8, -UR4 ;  /* 0x8000000408047e21 */ /* 0x002fc80008000000 */
[----:B------:R-:W-:-:S07]  /*01f0*/  FMUL R4, R4, R4 ;  /* 0x0000000404047220 */ /* 0x000fce0000400000 */
.L_x_181:
[----:B------:R-:W-:Y:S05]  /*0200*/  BSYNC.RECONVERGENT B1 ;  /* 0x0000000000017941 */ /* 0x000fea0003800200 */
.L_x_180:
        /* <DEDUP_REMOVED lines=11> */
[----:B------:R-:W0:Y:S01]  /*02c0*/  LDCU.64 UR8, c[0x0][0x380] ;  /* 0x00007000ff0877ac */ /* 0x000e220008000a00 */
[----:B------:R-:W-:Y:S01]  /*02d0*/  IMAD.WIDE.U32 R2, R7, 0x4, RZ ;  /* 0x0000000407027825 */ /* 0x000fe200078e00ff */
[----:B------:R-:W-:Y:S01]  /*02e0*/  LOP3.LUT R10, R6, 0x1fffff0, RZ, 0xc0, !PT ;  /* 0x01fffff0060a7812 */ /* 0x000fe200078ec0ff */
[----:B------:R-:W-:-:S03]  /*02f0*/  UIMAD.WIDE.U32 UR4, UR15, 0x4000, URZ ;  /* 0x000040000f0478a5 */ /* 0x000fc6000f8e00ff */
[----:B------:R-:W-:-:S03]  /*0300*/  IADD3 R10, PT, PT, -R10, RZ, RZ ;  /* 0x000000ff0a0a7210 */ /* 0x000fc60007ffe1ff */
[----:B------:R-:W-:Y:S02]  /*0310*/  LOP3.LUT R2, R2, UR4, RZ, 0xfc, !PT ;  /* 0x0000000402027c12 */ /* 0x000fe4000f8efcff */
[----:B------:R-:W-:Y:S02]  /*0320*/  LOP3.LUT R3, R3, UR5, RZ, 0xfc, !PT ;  /* 0x0000000503037c12 */ /* 0x000fe4000f8efcff */
[----:B0-----:R-:W-:-:S04]  /*0330*/  IADD3 R2, P1, PT, R2, UR8, RZ ;  /* 0x0000000802027c10 */ /* 0x001fc8000ff3e0ff */
[----:B------:R-:W-:-:S04]  /*0340*/  IADD3 R2, P2, PT, R2, 0x2000, RZ ;  /* 0x0000200002027810 */ /* 0x000fc80007f5e0ff */
[----:B------:R-:W-:-:S09]  /*0350*/  IADD3.X R3, PT, PT, RZ, UR9, R3, P2, P1 ;  /* 0x00000009ff037c10 */ /* 0x000fd200097e2403 */
.L_x_186:
        /* <DEDUP_REMOVED lines=16> */
[----:B------:R-:W-:-:S02]  /*0460*/  IADD3 R10, PT, PT, R10, 0x10, RZ ;  /* 0x000000100a0a7810 */ /* 0x000fc40007ffe0ff */
[----:B------:R-:W-:Y:S02]  /*0470*/  IADD3 R7, PT, PT, R7, 0x1000, RZ ;  /* 0x0000100007077810 */ /* 0x000fe40007ffe0ff */
[----:B------:R-:W-:Y:S02]  /*0480*/  ISETP.NE.AND P1, PT, R10, RZ, PT ;  /* 0x000000ff0a00720c */ /* 0x000fe40003f25270 */
[----:B0-----:R-:W-:-:S04]  /*0490*/  IADD3 R2, P2, PT, R2, 0x4000, RZ ;  /* 0x0000400002027810 */ /* 0x001fc80007f5e0ff */
[----:B------:R-:W-:Y:S01]  /*04a0*/  IADD3.X R3, PT, PT, RZ, R3, RZ, P2, !PT ;  /* 0x00000003ff037210 */ /* 0x000fe200017fe4ff */
[----:B--2---:R-:W-:-:S04]  /*04b0*/  FADD R23, R22, -UR7 ;  /* 0x8000000716177e21 */ /* 0x004fc80008000000 */
[----:B------:R-:W-:Y:S01]  /*04c0*/  FFMA R4, R23, R23, R4 ;  /* 0x0000001717047223 */ /* 0x000fe20000000004 */
[----:B---3--:R-:W-:Y:S01]  /*04d0*/  FADD R25, R25, -UR7 ;  /* 0x8000000719197e21 */ /* 0x008fe20008000000 */
[----:B----4-:R-:W-:-:S03]  /*04e0*/  FADD R23, R26, -UR7 ;  /* 0x800000071a177e21 */ /* 0x010fc60008000000 */
[----:B------:R-:W-:Y:S01]  /*04f0*/  FFMA R4, R25, R25, R4 ;  /* 0x0000001919047223 */ /* 0x000fe20000000004 */
[----:B-----5:R-:W-:-:S03]  /*0500*/  FADD R21, R21, -UR7 ;  /* 0x8000000715157e21 */ /* 0x020fc60008000000 */
[----:B------:R-:W-:-:S04]  /*0510*/  FFMA R4, R23, R23, R4 ;  /* 0x0000001717047223 */ /* 0x000fc80000000004 */
[----:B------:R-:W-:Y:S01]  /*0520*/  FFMA R4, R21, R21, R4 ;  /* 0x0000001515047223 */ /* 0x000fe20000000004 */
[----:B------:R-:W-:Y:S01]  /*0530*/  FADD R21, R20, -UR7 ;  /* 0x8000000714157e21 */ /* 0x000fe20008000000 */
[----:B------:R-:W-:-:S03]  /*0540*/  FADD R19, R19, -UR7 ;  /* 0x8000000713137e21 */ /* 0x000fc60008000000 */
        /* <DEDUP_REMOVED lines=12> */
[----:B------:R-:W-:Y:S01]  /*0610*/  FFMA R4, R15, R15, R4 ;  /* 0x0000000f0f047223 */ /* 0x000fe20000000004 */
[----:B------:R-:W-:-:S03]  /*0620*/  FADD R11, R11, -UR7 ;  /* 0x800000070b0b7e21 */ /* 0x000fc60008000000 */
[----:B------:R-:W-:Y:S01]  /*0630*/  FFMA R4, R13, R13, R4 ;  /* 0x0000000d0d047223 */ /* 0x000fe20000000004 */
[----:B------:R-:W-:Y:S01]  /*0640*/  FADD R13, R12, -UR7 ;  /* 0x800000070c0d7e21 */ /* 0x000fe20008000000 */
[----:B------:R-:W-:-:S03]  /*0650*/  FADD R9, R9, -UR7 ;  /* 0x8000000709097e21 */ /* 0x000fc60008000000 */
[----:B------:R-:W-:-:S04]  /*0660*/  FFMA R4, R13, R13, R4 ;  /* 0x0000000d0d047223 */ /* 0x000fc80000000004 */
[----:B------:R-:W-:-:S04]  /*0670*/  FFMA R4, R11, R11, R4 ;  /* 0x0000000b0b047223 */ /* 0x000fc80000000004 */
[----:B------:R-:W-:Y:S01]  /*0680*/  FFMA R4, R9, R9, R4 ;  /* 0x0000000909047223 */ /* 0x000fe20000000004 */
[----:B------:R-:W-:-:S04]  /*0690*/  FADD R9, R8, -UR7 ;  /* 0x8000000708097e21 */ /* 0x000fc80008000000 */
[----:B------:R-:W-:Y:S01]  /*06a0*/  FFMA R4, R9, R9, R4 ;  /* 0x0000000909047223 */ /* 0x000fe20000000004 */
[----:B------:R-:W-:Y:S06]  /*06b0*/  @P1 BRA `(.L_x_186) ;  /* 0xfffffffc00281947 */ /* 0x000fec000383ffff */
.L_x_185:
[----:B------:R-:W-:Y:S05]  /*06c0*/  BSYNC.RECONVERGENT B2 ;  /* 0x0000000000027941 */ /* 0x000fea0003800200 */
.L_x_184:
[----:B------:R-:W-:Y:S05]  /*06d0*/  @!P0 BRA `(.L_x_183) ;  /* 0x0000000400348947 */ /* 0x000fea0003800000 */
[----:B------:R-:W-:Y:S01]  /*06e0*/  ISETP.GE.U32.AND P0, PT, R24, 0x8, PT ;  /* 0x000000081800780c */ /* 0x000fe20003f06070 */
[----:B------:R-:W-:Y:S01]  /*06f0*/  BSSY.RECONVERGENT B2, `(.L_x_187) ;  /* 0x0000023000027945 */ /* 0x000fe20003800200 */
[----:B------:R-:W-:-:S04]  /*0700*/  LOP3.LUT R16, R6, 0x7, RZ, 0xc0, !PT ;  /* 0x0000000706107812 */ /* 0x000fc800078ec0ff */
[----:B------:R-:W-:-:S07]  /*0710*/  ISETP.NE.AND P1, PT, R16, RZ, PT ;  /* 0x000000ff1000720c */ /* 0x000fce0003f25270 */
[----:B------:R-:W-:Y:S06]  /*0720*/  @!P0 BRA `(.L_x_188) ;  /* 0x00000000007c8947 */ /* 0x000fec0003800000 */
[----:B------:R-:W0:Y:S01]  /*0730*/  LDCU.64 UR4, c[0x0][0x380] ;  /* 0x00007000ff0477ac */ /* 0x000e220008000a00 */
[----:B------:R-:W-:-:S04]  /*0740*/  IADD3 R3, P0, PT, R7, UR6, RZ ;  /* 0x0000000607037c10 */ /* 0x000fc8000ff1e0ff */
[----:B------:R-:W-:Y:S02]  /*0750*/  LEA.HI.X.SX32 R8, R7, RZ, 0x1, P0 ;  /* 0x000000ff07087211 */ /* 0x000fe400000f0eff */
[C---:B0-----:R-:W-:Y:S01]  /*0760*/  LEA R2, P0, R3.reuse, UR4, 0x2 ;  /* 0x0000000403027c11 */ /* 0x041fe2000f8010ff */
[----:B------:R-:W0:Y:S03]  /*0770*/  LDCU UR4, c[0x0][0x3e4] ;  /* 0x00007c80ff0477ac */ /* 0x000e260008000800 */
[----:B------:R-:W-:-:S05]  /*0780*/  LEA.HI.X R3, R3, UR5, R8, 0x2, P0 ;  /* 0x0000000503037c11 */ /* 0x000fca00080f1408 */
[----:B------:R-:W0:Y:S04]  /*0790*/  LDG.E R8, desc[UR16][R2.64] ;  /* 0x0000001002087981 */ /* 0x000e28000c1e1900 */
[----:B------:R-:W2:Y:S04]  /*07a0*/  LDG.E R10, desc[UR16][R2.64+0x400] ;  /* 0x00040010020a7981 */ /* 0x000ea8000c1e1900 */
[----:B------:R-:W3:Y:S04]  /*07b0*/  LDG.E R11, desc[UR16][R2.64+0x800] ;  /* 0x00080010020b7981 */ /* 0x000ee8000c1e1900 */
[----:B------:R-:W4:Y:S04]  /*07c0*/  LDG.E R12, desc[UR16][R2.64+0xc00] ;  /* 0x000c0010020c7981 */ /* 0x000f28000c1e1900 */
[----:B------:R-:W5:Y:S04]  /*07d0*/  LDG.E R13, desc[UR16][R2.64+0x1000] ;  /* 0x00100010020d7981 */ /* 0x000f68000c1e1900 */
[----:B------:R-:W5:Y:S04]  /*07e0*/  LDG.E R14, desc[UR16][R2.64+0x1400] ;  /* 0x00140010020e7981 */ /* 0x000f68000c1e1900 */
[----:B------:R-:W5:Y:S04]  /*07f0*/  LDG.E R15, desc[UR16][R2.64+0x1800] ;  /* 0x00180010020f7981 */ /* 0x000f68000c1e1900 */
[----:B------:R1:W5:Y:S01]  /*0800*/  LDG.E R17, desc[UR16][R2.64+0x1c00] ;  /* 0x001c001002117981 */ /* 0x000362000c1e1900 */
[----:B------:R-:W-:Y:S01]  /*0810*/  IADD3 R7, PT, PT, R7, 0x800, RZ ;  /* 0x0000080007077810 */ /* 0x000fe20007ffe0ff */
[----:B0-----:R-:W-:-:S04]  /*0820*/  FADD R9, R8, -UR4 ;  /* 0x8000000408097e21 */ /* 0x001fc80008000000 */
[----:B------:R-:W-:Y:S01]  /*0830*/  FFMA R4, R9, R9, R4 ;  /* 0x0000000909047223 */ /* 0x000fe20000000004 */
[----:B--2---:R-:W-:Y:S01]  /*0840*/  FADD R9, R10, -UR4 ;  /* 0x800000040a097e21 */ /* 0x004fe20008000000 */
[----:B---3--:R-:W-:-:S03]  /*0850*/  FADD R11, R11, -UR4 ;  /* 0x800000040b0b7e21 */ /* 0x008fc60008000000 */
[----:B------:R-:W-:Y:S01]  /*0860*/  FFMA R4, R9, R9, R4 ;  /* 0x0000000909047223 */ /* 0x000fe20000000004 */
[----:B----4-:R-:W-:-:S03]  /*0870*/  FADD R9, R12, -UR4 ;  /* 0x800000040c097e21 */ /* 0x010fc60008000000 */
[----:B------:R-:W-:Y:S01]  /*0880*/  FFMA R4, R11, R11, R4 ;  /* 0x0000000b0b047223 */ /* 0x000fe20000000004 */
[----:B-----5:R-:W-:-:S03]  /*0890*/  FADD R13, R13, -UR4 ;  /* 0x800000040d0d7e21 */ /* 0x020fc60008000000 */
[----:B------:R-:W-:Y:S01]  /*08a0*/  FFMA R4, R9, R9, R4 ;  /* 0x0000000909047223 */ /* 0x000fe20000000004 */
[----:B-1----:R-:W-:-:S03]  /*08b0*/  FADD R3, R14, -UR4 ;  /* 0x800000040e037e21 */ /* 0x002fc60008000000 */
[----:B------:R-:W-:Y:S01]  /*08c0*/  FFMA R4, R13, R13, R4 ;  /* 0x0000000d0d047223 */ /* 0x000fe20000000004 */
[----:B------:R-:W-:-:S03]  /*08d0*/  FADD R15, R15, -UR4 ;  /* 0x800000040f0f7e21 */ /* 0x000fc60008000000 */
[----:B------:R-:W-:Y:S01]  /*08e0*/  FFMA R4, R3, R3, R4 ;  /* 0x0000000303047223 */ /* 0x000fe20000000004 */
[----:B------:R-:W-:-:S03]  /*08f0*/  FADD R17, R17, -UR4 ;  /* 0x8000000411117e21 */ /* 0x000fc60008000000 */
[----:B------:R-:W-:-:S04]  /*0900*/  FFMA R4, R15, R15, R4 ;  /* 0x0000000f0f047223 */ /* 0x000fc80000000004 */
[----:B------:R-:W-:-:S07]  /*0910*/  FFMA R4, R17, R17, R4 ;  /* 0x0000001111047223 */ /* 0x000fce0000000004 */
.L_x_188:
[----:B------:R-:W-:Y:S05]  /*0920*/  BSYNC.RECONVERGENT B2 ;  /* 0x0000000000027941 */ /* 0x000fea0003800200 */
.L_x_187:
        /* <DEDUP_REMOVED lines=15> */
[----:B------:R-:W4:Y:S01]  /*0a20*/  LDG.E R12, desc[UR16][R2.64+0xc00] ;  /* 0x000c0010020c7981 */ /* 0x000f22000c1e1900 */
[----:B------:R-:W-:Y:S01]  /*0a30*/  IADD3 R7, PT, PT, R7, 0x400, RZ ;  /* 0x0000040007077810 */ /* 0x000fe20007ffe0ff */
[----:B0-----:R-:W-:-:S04]  /*0a40*/  FADD R9, R8, -UR4 ;  /* 0x8000000408097e21 */ /* 0x001fc80008000000 */
[----:B------:R-:W-:Y:S01]  /*0a50*/  FFMA R4, R9, R9, R4 ;  /* 0x0000000909047223 */ /* 0x000fe20000000004 */
[----:B--2---:R-:W-:Y:S01]  /*0a60*/  FADD R9, R10, -UR4 ;  /* 0x800000040a097e21 */ /* 0x004fe20008000000 */
[----:B---3--:R-:W-:-:S03]  /*0a70*/  FADD R11, R11, -UR4 ;  /* 0x800000040b0b7e21 */ /* 0x008fc60008000000 */
[----:B------:R-:W-:Y:S01]  /*0a80*/  FFMA R4, R9, R9, R4 ;  /* 0x0000000909047223 */ /* 0x000fe20000000004 */
[----:B----4-:R-:W-:-:S03]  /*0a90*/  FADD R9, R12, -UR4 ;  /* 0x800000040c097e21 */ /* 0x010fc60008000000 */
[----:B------:R-:W-:-:S04]  /*0aa0*/  FFMA R4, R11, R11, R4 ;  /* 0x0000000b0b047223 */ /* 0x000fc80000000004 */
[----:B------:R-:W-:-:S07]  /*0ab0*/  FFMA R4, R9, R9, R4 ;  /* 0x0000000909047223 */ /* 0x000fce0000000004 */
.L_x_190:
[----:B------:R-:W-:Y:S05]  /*0ac0*/  BSYNC.RECONVERGENT B2 ;  /* 0x0000000000027941 */ /* 0x000fea0003800200 */
.L_x_189:
[----:B------:R-:W-:Y:S05]  /*0ad0*/  @!P1 BRA `(.L_x_183) ;  /* 0x0000000000349947 */ /* 0x000fea0003800000 */
[----:B------:R-:W0:Y:S01]  /*0ae0*/  LDC.64 R2, c[0x0][0x380] ;  /* 0x0000e000ff027b82 */ /* 0x000e220000000a00 */
[----:B------:R-:W-:Y:S02]  /*0af0*/  MOV R9, UR15 ;  /* 0x0000000f00097c02 */ /* 0x000fe40008000f00 */
[----:B------:R-:W-:-:S03]  /*0b00*/  IADD3 R6, PT, PT, -R6, RZ, RZ ;  /* 0x000000ff06067210 */ /* 0x000fc60007ffe1ff */
[----:B0-----:R-:W-:-:S07]  /*0b10*/  IMAD.WIDE.U32 R2, R9, 0x4000, R2 ;  /* 0x0000400009027825 */ /* 0x001fce00078e0002 */
.L_x_191:
[C---:B------:R-:W-:Y:S01]  /*0b20*/  IMAD.WIDE R8, R7.reuse, 0x4, R2 ;  /* 0x0000000407087825 */ /* 0x040fe200078e0202 */
[----:B------:R-:W0:Y:S05]  /*0b30*/  LDCU UR4, c[0x0][0x3e4] ;  /* 0x00007c80ff0477ac */ /* 0x000e2a0008000800 */
[----:B------:R-:W0:Y:S01]  /*0b40*/  LDG.E R8, desc[UR16][R8.64] ;  /* 0x0000001008087981 */ /* 0x000e22000c1e1900 */
[----:B------:R-:W-:Y:S02]  /*0b50*/  IADD3 R6, PT, PT, R6, 0x1, RZ ;  /* 0x0000000106067810 */ /* 0x000fe40007ffe0ff */
[----:B------:R-:W-:Y:S02]  /*0b60*/  IADD3 R7, PT, PT, R7, 0x100, RZ ;  /* 0x0000010007077810 */ /* 0x000fe40007ffe0ff */
[----:B------:R-:W-:Y:S01]  /*0b70*/  ISETP.NE.AND P0, PT, R6, RZ, PT ;  /* 0x000000ff0600720c */ /* 0x000fe20003f05270 */
[----:B0-----:R-:W-:-:S04]  /*0b80*/  FADD R11, R8, -UR4 ;  /* 0x80000004080b7e21 */ /* 0x001fc80008000000 */
[----:B------:R-:W-:-:S08]  /*0b90*/  FFMA R4, R11, R11, R4 ;  /* 0x0000000b0b047223 */ /* 0x000fd00000000004 */
[----:B------:R-:W-:Y:S05]  /*0ba0*/  @P0 BRA `(.L_x_191) ;  /* 0xfffffffc00dc0947 */ /* 0x000fea000383ffff */
.L_x_183:
[----:B------:R-:W-:Y:S05]  /*0bb0*/  BSYNC.RECONVERGENT B1 ;  /* 0x0000000000017941 */ /* 0x000fea0003800200 */
.L_x_182:
[----:B------:R-:W-:Y:S02]  /*0bc0*/  ISETP.GE.AND P0, PT, R0, 0x100, PT ;  /* 0x000001000000780c */ /* 0x000fe40003f06270 */
[----:B------:R-:W-:-:S11]  /*0bd0*/  MOV R11, R4 ;  /* 0x00000004000b7202 */ /* 0x000fd60000000f00 */
[----:B------:R-:W-:Y:S05]  /*0be0*/  @!P0 BRA `(.L_x_192) ;  /* 0x0000000000ac8947 */ /* 0x000fea0003800000 */
[----:B------:R-:W0:Y:S01]  /*0bf0*/  S2R R6, SR_LANEID ;  /* 0x0000000000067919 */ /* 0x000e220000000000 */
[----:B------:R-:W1:Y:S02]  /*0c00*/  SHFL.DOWN PT, R0, R11, 0x1, 0x1f ;  /* 0x08201f000b007f89 */ /* 0x000e6400000e0000 */
        /* <DEDUP_REMOVED lines=30> */
[----:B------:R-:W0:Y:S04]  /*0df0*/  LDS R0, [UR4+0xc] ;  /* 0x00000c04ff007984 */ /* 0x000e280008000800 */
[----:B------:R-:W1:Y:S04]  /*0e00*/  LDS.128 R4, [UR4+0x10] ;  /* 0x00001004ff047984 */ /* 0x000e680008000c00 */
[----:B--2---:R-:W2:Y:S01]  /*0e10*/  LDS.64 R2, [UR4+0x20] ;  /* 0x00002004ff027984 */ /* 0x004ea20008000a00 */
        /* <DEDUP_REMOVED lines=8> */
.L_x_192:
[----:B------:R-:W0:Y:S01]  /*0ea0*/  S2R R6, SR_LANEID ;  /* 0x0000000000067919 */ /* 0x000e220000000000 */
[----:B------:R-:W-:-:S04]  /*0eb0*/  LOP3.LUT R2, R5, 0x3e0, RZ, 0xc0, !PT ;  /* 0x000003e005027812 */ /* 0x000fc800078ec0ff */
[----:B------:R-:W-:Y:S02]  /*0ec0*/  IADD3 R3, PT, PT, R2, 0x20, RZ ;  /* 0x0000002002037810 */ /* 0x000fe40007ffe0ff */
[----:B------:R-:W-:Y:S02]  /*0ed0*/  LOP3.LUT R7, RZ, R2, RZ, 0x33, !PT ;  /* 0x00000002ff077212 */ /* 0x000fe400078e33ff */
[----:B------:R-:W-:Y:S02]  /*0ee0*/  ISETP.GT.AND P0, PT, R3, R0, PT ;  /* 0x000000000300720c */ /* 0x000fe40003f04270 */
[----:B------:R-:W-:-:S04]  /*0ef0*/  IADD3 R7, PT, PT, R0, R7, RZ ;  /* 0x0000000700077210 */ /* 0x000fc80007ffe0ff */
[----:B------:R-:W-:-:S05]  /*0f00*/  SEL R7, R7, 0x1f, P0 ;  /* 0x0000001f07077807 */ /* 0x000fca0000000000 */
[----:B------:R-:W1:Y:S01]  /*0f10*/  SHFL.DOWN PT, R2, R11, 0x1, R7 ;  /* 0x082000000b027989 */ /* 0x000e6200000e0007 */
        /* <DEDUP_REMOVED lines=37> */
[----:B------:R-:W0:Y:S04]  /*1170*/  LDS R2, [UR4+0xc] ;  /* 0x00000c04ff027984 */ /* 0x000e280008000800 */
[----:B-1----:R-:W1:Y:S04]  /*1180*/  LDS.128 R4, [UR4+0x10] ;  /* 0x00001004ff047984 */ /* 0x002e680008000c00 */
        /* <DEDUP_REMOVED lines=12> */
.L_x_179:
[----:B------:R-:W0:Y:S01]  /*1250*/  S2R R0, SR_TID.X ;  /* 0x0000000000007919 */ /* 0x000e220000002100 */
[----:B------:R-:W1:Y:S01]  /*1260*/  LDC.64 R4, c[0x0][0x380] ;  /* 0x0000e000ff047b82 */ /* 0x000e620000000a00 */
[----:B------:R-:W2:Y:S01]  /*1270*/  LDCU UR11, c[0x0][0x3e4] ;  /* 0x00007c80ff0b77ac */ /* 0x000ea20008000800 */
[----:B0-----:R-:W-:-:S05]  /*1280*/  IADD3 R7, PT, PT, R0, UR6, RZ ;  /* 0x0000000600077c10 */ /* 0x001fca000fffe0ff */
[----:B-1----:R-:W-:-:S05]  /*1290*/  IMAD.WIDE.U32 R4, R7, 0x4, R4 ;  /* 0x0000000407047825 */ /* 0x002fca00078e0004 */
        /* <DEDUP_REMOVED lines=16> */
[----:B------:R-:W-:-:S04]  /*13a0*/  ISETP.GE.U32.AND P0, PT, R23, UR5, PT ;  /* 0x0000000517007c0c */ /* 0x000fc8000bf06070 */
[----:B------:R-:W-:Y:S01]  /*13b0*/  ISETP.GE.U32.AND.EX P0, PT, R19, UR4, PT, P0 ;  /* 0x0000000413007c0c */ /* 0x000fe2000bf06100 */
[----:B--2---:R-:W-:Y:S01]  /*13c0*/  FADD R16, R16, -UR11 ;  /* 0x8000000b10107e21 */ /* 0x004fe20008000000 */
[----:B---3--:R-:W-:-:S03]  /*13d0*/  FADD R18, R18, -UR11 ;  /* 0x8000000b12127e21 */ /* 0x008fc60008000000 */
[----:B0-----:R-:W-:Y:S01]  /*13e0*/  FMUL R5, R16, R16 ;  /* 0x0000001010057220 */ /* 0x001fe20000400000 */
[----:B----4-:R-:W-:Y:S01]  /*13f0*/  FADD R21, R21, -UR11 ;  /* 0x8000000b15157e21 */ /* 0x010fe20008000000 */
[----:B-----5:R-:W-:Y:S01]  /*1400*/  FADD R22, R22, -UR11 ;  /* 0x8000000b16167e21 */ /* 0x020fe20008000000 */
[----:B------:R-:W-:Y:S01]  /*1410*/  FADD R6, R6, -UR11 ;  /* 0x8000000b06067e21 */ /* 0x000fe20008000000 */
[----:B------:R-:W-:Y:S01]  /*1420*/  FADD R8, R8, -UR11 ;  /* 0x8000000b08087e21 */ /* 0x000fe20008000000 */
[----:B------:R-:W-:Y:S01]  /*1430*/  FADD R10, R10, -UR11 ;  /* 0x8000000b0a0a7e21 */ /* 0x000fe20008000000 */
[----:B------:R-:W-:Y:S01]  /*1440*/  FADD R13, R13, -UR11 ;  /* 0x8000000b0d0d7e21 */ /* 0x000fe20008000000 */
[----:B------:R-:W-:Y:S01]  /*1450*/  FMUL R18, R18, R18 ;  /* 0x0000001212127220 */ /* 0x000fe20000400000 */
[----:B------:R-:W-:Y:S01]  /*1460*/  FMUL R21, R21, R21 ;  /* 0x0000001515157220 */ /* 0x000fe20000400000 */
[----:B------:R-:W-:Y:S01]  /*1470*/  FMUL R22, R22, R22 ;  /* 0x0000001616167220 */ /* 0x000fe20000400000 */
[----:B------:R-:W-:Y:S01]  /*1480*/  FADD R14, R14, -UR11 ;  /* 0x8000000b0e0e7e21 */ /* 0x000fe20008000000 */
[----:B------:R-:W-:Y:S01]  /*1490*/  FMUL R6, R6, R6 ;  /* 0x0000000606067220 */ /* 0x000fe20000400000 */
[----:B------:R-:W-:Y:S01]  /*14a0*/  FMUL R8, R8, R8 ;  /* 0x0000000808087220 */ /* 0x000fe20000400000 */
[----:B------:R-:W-:Y:S01]  /*14b0*/  FMUL R10, R10, R10 ;  /* 0x0000000a0a0a7220 */ /* 0x000fe20000400000 */
[----:B------:R-:W-:Y:S01]  /*14c0*/  FADD R17, R17, -UR11 ;  /* 0x8000000b11117e21 */ /* 0x000fe20008000000 */
[----:B------:R-:W-:Y:S01]  /*14d0*/  FMUL R13, R13, R13 ;  /* 0x0000000d0d0d7220 */ /* 0x000fe20000400000 */
[----:B------:R-:W-:Y:S01]  /*14e0*/  FADD R20, R20, -UR11 ;  /* 0x8000000b14147e21 */ /* 0x000fe20008000000 */
[----:B------:R-:W-:Y:S01]  /*14f0*/  FFMA R14, R14, R14, R5 ;  /* 0x0000000e0e0e7223 */ /* 0x000fe20000000005 */
[----:B------:R-:W-:Y:S01]  /*1500*/  FADD R15, R15, -UR11 ;  /* 0x8000000b0f0f7e21 */ /* 0x000fe20008000000 */
[----:B------:R-:W-:Y:S01]  /*1510*/  FADD R7, R7, -UR11 ;  /* 0x8000000b07077e21 */ /* 0x000fe20008000000 */
[----:B------:R-:W-:Y:S01]  /*1520*/  FADD R9, R9, -UR11 ;  /* 0x8000000b09097e21 */ /* 0x000fe20008000000 */
[----:B------:R-:W-:Y:S01]  /*1530*/  FADD R11, R11, -UR11 ;  /* 0x8000000b0b0b7e21 */ /* 0x000fe20008000000 */
[----:B------:R-:W-:Y:S01]  /*1540*/  FADD R12, R12, -UR11 ;  /* 0x8000000b0c0c7e21 */ /* 0x000fe20008000000 */
[----:B------:R-:W-:Y:S01]  /*1550*/  FFMA R5, R17, R17, R18 ;  /* 0x0000001111057223 */ /* 0x000fe20000000012 */
[----:B------:R-:W-:Y:S01]  /*1560*/  FFMA R4, R20, R20, R21 ;  /* 0x0000001414047223 */ /* 0x000fe20000000015 */
[----:B------:R-:W-:Y:S01]  /*1570*/  FFMA R15, R15, R15, R22 ;  /* 0x0000000f0f0f7223 */ /* 0x000fe20000000016 */
[----:B------:R-:W-:Y:S01]  /*1580*/  FFMA R6, R7, R7, R6 ;  /* 0x0000000707067223 */ /* 0x000fe20000000006 */
[----:B------:R-:W-:Y:S01]  /*1590*/  FFMA R9, R9, R9, R8 ;  /* 0x0000000909097223 */ /* 0x000fe20000000008 */
[----:B------:R-:W-:Y:S01]  /*15a0*/  FFMA R10, R11, R11, R10 ;  /* 0x0000000b0b0a7223 */ /* 0x000fe2000000000a */
[----:B------:R-:W-:Y:S01]  /*15b0*/  FFMA R13, R12, R12, R13 ;  /* 0x0000000c0c0d7223 */ /* 0x000fe2000000000d */
[----:B------:R-:W-:Y:S01]  /*15c0*/  FADD R5, R14, R5 ;  /* 0x000000050e057221 */ /* 0x000fe20000000000 */
[----:B------:R-:W-:Y:S01]  /*15d0*/  FADD R4, R4, R15 ;  /* 0x0000000f04047221 */ /* 0x000fe20000000000 */
[----:B------:R-:W-:Y:S01]  /*15e0*/  FADD R6, R6, R9 ;  /* 0x0000000906067221 */ /* 0x000fe20000000000 */
[----:B------:R-:W-:-:S02]  /*15f0*/  FADD R13, R10, R13 ;  /* 0x0000000d0a0d7221 */ /* 0x000fc40000000000 */
[----:B------:R-:W-:Y:S02]  /*1600*/  FADD R4, R5, R4 ;  /* 0x0000000405047221 */ /* 0x000fe40000000000 */
        /* <DEDUP_REMOVED lines=13> */
[----:B------:R-:W-:-:S02]  /*16e0*/  IADD3 R5, PT, PT, R2, -UR5, R5 ;  /* 0x8000000502057c10 */ /* 0x000fc4000fffe005 */
[----:B------:R-:W-:Y:S01]  /*16f0*/  MOV R8, UR9 ;  /* 0x0000000900087c02 */ /* 0x000fe20008000f00 */
[----:B------:R-:W-:Y:S01]  /*1700*/  UMOV UR7, UR9 ;  /* 0x0000000900077c82 */ /* 0x000fe20008000000 */
[----:B------:R-:W-:Y:S02]  /*1710*/  IADD3.X R6, PT, PT, RZ, UR9, RZ, P1, !PT ;  /* 0x00000009ff067c10 */ /* 0x000fe40008ffe4ff */
[----:B------:R-:W-:Y:S02]  /*1720*/  ISETP.GT.U32.AND.EX P0, PT, R8, R7, PT, P0 ;  /* 0x000000070800720c */ /* 0x000fe40003f04100 */
[----:B0-----:R-:W-:-:S04]  /*1730*/  LEA R4, P2, R9, UR12, 0x2 ;  /* 0x0000000c09047c11 */ /* 0x001fc8000f8410ff */
[----:B------:R-:W-:Y:S02]  /*1740*/  IADD3 R0, P1, PT, R4, 0x2000, RZ ;  /* 0x0000200004007810 */ /* 0x000fe40007f3e0ff */
[----:B------:R-:W-:Y:S02]  /*1750*/  LEA.HI.X R9, R9, UR13, R6, 0x2, P2 ;  /* 0x0000000d09097c11 */ /* 0x000fe400090f1406 */
[----:B------:R-:W-:Y:S02]  /*1760*/  IADD3 R6, PT, PT, R5, -UR6, RZ ;  /* 0x8000000605067c10 */ /* 0x000fe4000fffe0ff */
[----:B------:R-:W-:Y:S01]  /*1770*/  IADD3.X R9, PT, PT, RZ, R9, RZ, P1, !PT ;  /* 0x00000009ff097210 */ /* 0x000fe20000ffe4ff */
[----:B------:R-:W-:Y:S06]  /*1780*/  @P0 BRA `(.L_x_195) ;  /* 0x0000000400580947 */ /* 0x000fec0003800000 */
[----:B------:R-:W0:Y:S01]  /*1790*/  LDC.64 R2, c[0x0][0x3b8] ;  /* 0x0000ee00ff027b82 */ /* 0x000e220000000a00 */
[----:B------:R-:W1:Y:S01]  /*17a0*/  LDCU UR11, c[0x0][0x3e4] ;  /* 0x00007c80ff0b77ac */ /* 0x000e620008000800 */
[----:B------:R-:W2:Y:S01]  /*17b0*/  LDCU.64 UR12, c[0x0][0x380] ;  /* 0x00007000ff0c77ac */ /* 0x000ea20008000a00 */
[----:B------:R-:W-:Y:S01]  /*17c0*/  NOP ;  /* 0x0000000000007918 */ /* 0x000fe20000000000 */
.L_x_196:
[----:B------:R-:W3:Y:S02]  /*17d0*/  S2R R5, SR_TID.X ;  /* 0x0000000000057919 */ /* 0x000ee40000002100 */
[----:B---3--:R-:W-:-:S04]  /*17e0*/  IADD3 R5, P0, PT, R5, UR8, RZ ;  /* 0x0000000805057c10 */ /* 0x008fc8000ff1e0ff */
[----:B------:R-:W-:Y:S02]  /*17f0*/  IADD3.X R8, PT, PT, RZ, UR9, RZ, P0, !PT ;  /* 0x00000009ff087c10 */ /* 0x000fe400087fe4ff */
[----:B--2---:R-:W-:-:S04]  /*1800*/  LEA R4, P0, R5, UR12, 0x2 ;  /* 0x0000000c05047c11 */ /* 0x004fc8000f8010ff */
[----:B------:R-:W-:-:S05]  /*1810*/  LEA.HI.X R5, R5, UR13, R8, 0x2, P0 ;  /* 0x0000000d05057c11 */ /* 0x000fca00080f1408 */
[----:B------:R-:W1:Y:S04]  /*1820*/  LDG.E R25, desc[UR16][R4.64] ;  /* 0x0000001004197981 */ /* 0x000e68000c1e1900 */
        /* <DEDUP_REMOVED lines=18> */
[----:B-1----:R-:W-:-:S04]  /*1950*/  FADD R25, R25, -UR11 ;  /* 0x8000000b19197e21 */ /* 0x002fc80008000000 */
[----:B------:R-:W-:Y:S01]  /*1960*/  FFMA R18, R25, R25, R18 ;  /* 0x0000001919127223 */ /* 0x000fe20000000012 */
[----:B--2---:R-:W-:Y:S01]  /*1970*/  FADD R25, R26, -UR11 ;  /* 0x8000000b1a197e21 */ /* 0x004fe20008000000 */
[----:B---3--:R-:W-:-:S03]  /*1980*/  FADD R23, R23, -UR11 ;  /* 0x8000000b17177e21 */ /* 0x008fc60008000000 */
[----:B0-----:R-:W-:Y:S01]  /*1990*/  FMUL R4, R25, R25 ;  /* 0x0000001919047220 */ /* 0x001fe20000400000 */
[----:B----4-:R-:W-:-:S03]  /*19a0*/  FADD R19, R19, -UR11 ;  /* 0x8000000b13137e21 */ /* 0x010fc60008000000 */
[----:B------:R-:W-:Y:S01]  /*19b0*/  FFMA R23, R23, R23, R4 ;  /* 0x0000001717177223 */ /* 0x000fe20000000004 */
[----:B------:R-:W-:Y:S01]  /*19c0*/  IADD3 R26, P1, PT, R2, -UR8, RZ ;  /* 0x80000008021a7c10 */ /* 0x000fe2000ff3e0ff */
[----:B-----5:R-:W-:Y:S01]  /*19d0*/  FADD R21, R21, -UR11 ;  /* 0x8000000b15157e21 */ /* 0x020fe20008000000 */
[----:B------:R-:W-:Y:S01]  /*19e0*/  FMUL R5, R19, R19 ;  /* 0x0000001313057220 */ /* 0x000fe20000400000 */
        /* <DEDUP_REMOVED lines=10> */
[----:B------:R-:W-:Y:S01]  /*1a90*/  FADD R20, R20, -UR11 ;  /* 0x8000000b14147e21 */ /* 0x000fe20008000000 */
[----:B------:R-:W-:Y:S01]  /*1aa0*/  ISETP.GE.U32.AND P0, PT, R26, UR5, PT ;  /* 0x000000051a007c0c */ /* 0x000fe2000bf06070 */
[----:B------:R-:W-:Y:S01]  /*1ab0*/  FADD R10, R10, -UR11 ;  /* 0x8000000b0a0a7e21 */ /* 0x000fe20008000000 */
[----:B------:R-:W-:Y:S01]  /*1ac0*/  IADD3.X R4, PT, PT, R3, ~UR9, RZ, P1, !PT ;  /* 0x8000000903047c10 */ /* 0x000fe20008ffe4ff */
        /* <DEDUP_REMOVED lines=9> */
[----:B------:R-:W-:Y:S01]  /*1b60*/  ISETP.GE.U32.AND.EX P0, PT, R4, UR14, PT, P0 ;  /* 0x0000000e04007c0c */ /* 0x000fe2000bf06100 */
[----:B------:R-:W-:Y:S01]  /*1b70*/  FADD R18, R18, R23 ;  /* 0x0000001712127221 */ /* 0x000fe20000000000 */
[----:B------:R-:W-:Y:S01]  /*1b80*/  FADD R5, R22, R5 ;  /* 0x0000000516057221 */ /* 0x000fe20000000000 */
[----:B------:R-:W-:Y:S01]  /*1b90*/  FADD R13, R13, R16 ;  /* 0x000000100d0d7221 */ /* 0x000fe20000000000 */
[----:B------:R-:W-:Y:S01]  /*1ba0*/  FADD R14, R15, R14 ;  /* 0x0000000e0f0e7221 */ /* 0x000fe20000000000 */
[----:B------:R-:W-:Y:S01]  /*1bb0*/  MOV R11, UR5 ;  /* 0x00000005000b7c02 */ /* 0x000fe20008000f00 */
[----:B------:R-:W-:-:S02]  /*1bc0*/  FADD R5, R18, R5 ;  /* 0x0000000512057221 */ /* 0x000fc40000000000 */
[----:B------:R-:W-:Y:S01]  /*1bd0*/  FADD R14, R13, R14 ;  /* 0x0000000e0d0e7221 */ /* 0x000fe20000000000 */
[----:B------:R-:W-:Y:S01]  /*1be0*/  LEA R0, P1, R11, R0, 0x2 ;  /* 0x000000000b007211 */ /* 0x000fe200078210ff */
[----:B------:R-:W-:Y:S01]  /*1bf0*/  FADD R17, R17, -UR11 ;  /* 0x8000000b11117e21 */ /* 0x000fe20008000000 */
[----:B------:R-:W-:Y:S01]  /*1c00*/  MOV R4, UR14 ;  /* 0x0000000e00047c02 */ /* 0x000fe20008000f00 */
[----:B------:R-:W-:Y:S01]  /*1c10*/  FADD R14, R5, R14 ;  /* 0x0000000e050e7221 */ /* 0x000fe20000000000 */
[----:B------:R-:W-:-:S03]  /*1c20*/  MOV R5, UR5 ;  /* 0x0000000500057c02 */ /* 0x000fc60008000f00 */
[----:B------:R-:W-:Y:S01]  /*1c30*/  FFMA R18, R17, R17, R14 ;  /* 0x0000001111127223 */ /* 0x000fe2000000000e */
[----:B------:R-:W-:Y:S01]  /*1c40*/  LEA.HI.X R9, R5, R9, R4, 0x2, P1 ;  /* 0x0000000905097211 */ /* 0x000fe200008f1404 */
[----:B------:R-:W-:Y:S06]  /*1c50*/  @!P0 BRA `(.L_x_194) ;  /* 0x0000000800a48947 */ /* 0x000fec0003800000 */
[----:B------:R-:W-:Y:S02]  /*1c60*/  UIADD3 UR8, UP0, UPT, UR5, UR8, URZ ;  /* 0x0000000805087290 */ /* 0x000fe4000ff1e0ff */
[----:B------:R-:W-:Y:S01]  /*1c70*/  IADD3 R6, PT, PT, R6, -UR5, RZ ;  /* 0x8000000506067c10 */ /* 0x000fe2000fffe0ff */
[----:B------:R-:W-:Y:S02]  /*1c80*/  UIADD3 UR4, UPT, UPT, UR4, 0x1, URZ ;  /* 0x0000000104047890 */ /* 0x000fe4000fffe0ff */
[----:B------:R-:W-:Y:S01]  /*1c90*/  UIADD3.X UR9, UPT, UPT, UR14, UR9, URZ, UP0, !UPT ;  /* 0x000000090e097290 */ /* 0x000fe200087fe4ff */
[----:B------:R-:W-:Y:S01]  /*1ca0*/  ISETP.LT.U32.AND P0, PT, R24, UR8, PT ;  /* 0x0000000818007c0c */ /* 0x000fe2000bf01070 */
[----:B------:R-:W-:-:S04]  /*1cb0*/  UMOV UR10, UR6 ;  /* 0x00000006000a7c82 */ /* 0x000fc80008000000 */
[----:B------:R-:W-:-:S04]  /*1cc0*/  MOV R4, UR9 ;  /* 0x0000000900047c02 */ /* 0x000fc80008000f00 */
[----:B------:R-:W-:-:S13]  /*1cd0*/  ISETP.GT.U32.AND.EX P0, PT, R4, R7, PT, P0 ;  /* 0x000000070400720c */ /* 0x000fda0003f04100 */
[----:B------:R-:W-:Y:S05]  /*1ce0*/  @!P0 BRA `(.L_x_196) ;  /* 0xfffffff800b88947 */ /* 0x000fea000383ffff */
.L_x_195:
[----:B------:R-:W0:Y:S01]  /*1cf0*/  S2R R5, SR_TID.X ;  /* 0x0000000000057919 */ /* 0x000e220000002100 */
[C---:B------:R-:W-:Y:S01]  /*1d00*/  IADD3 R4, PT, PT, R2.reuse, -UR8, RZ ;  /* 0x8000000802047c10 */ /* 0x040fe2000fffe0ff */
[----:B------:R-:W-:Y:S01]  /*1d10*/  BSSY.RECONVERGENT B1, `(.L_x_194) ;  /* 0x000009d000017945 */ /* 0x000fe20003800200 */
[----:B------:R-:W-:Y:S02]  /*1d20*/  ISETP.LE.U32.AND P1, PT, R2, UR8, PT ;  /* 0x0000000802007c0c */ /* 0x000fe4000bf23070 */
[----:B------:R-:W-:Y:S02]  /*1d30*/  MOV R8, UR9 ;  /* 0x0000000900087c02 */ /* 0x000fe40008000f00 */
        /* <DEDUP_REMOVED lines=9> */
[----:B0-----:R-:W-:-:S04]  /*1dd0*/  IMAD R3, R4, UR4, RZ ;  /* 0x0000000404037c24 */ /* 0x001fc8000f8e02ff */
[----:B------:R-:W-:-:S05]  /*1de0*/  IMAD R2, R3, -0x1000, R2 ;  /* 0xfffff00003027824 */ /* 0x000fca00078e0202 */
[C---:B------:R-:W-:Y:S02]  /*1df0*/  ISETP.GE.U32.AND P0, PT, R2.reuse, 0xf00, PT ;  /* 0x00000f000200780c */ /* 0x040fe40003f06070 */
[----:B------:R-:W-:Y:S02]  /*1e00*/  LEA.HI R22, R2, 0x1, RZ, 0x18 ;  /* 0x0000000102167811 */ /* 0x000fe400078fc0ff */
[----:B------:R-:W-:Y:S02]  /*1e10*/  MOV R2, R5 ;  /* 0x0000000500027202 */ /* 0x000fe40000000f00 */
[----:B------:R-:W-:-:S04]  /*1e20*/  LOP3.LUT R23, R22, 0xf, RZ, 0xc0, !PT ;  /* 0x0000000f16177812 */ /* 0x000fc800078ec0ff */
[----:B------:R-:W-:-:S03]  /*1e30*/  ISETP.NE.AND P1, PT, R23, RZ, PT ;  /* 0x000000ff1700720c */ /* 0x000fc60003f25270 */
[----:B------:R-:W-:Y:S10]  /*1e40*/  @!P0 BRA `(.L_x_199) ;  /* 0x0000000000ec8947 */ /* 0x000ff40003800000 */
[----:B------:R-:W-:-:S04]  /*1e50*/  LEA.HI R2, R6, 0x1, RZ, 0x18 ;  /* 0x0000000106027811 */ /* 0x000fc800078fc0ff */
[----:B------:R-:W-:Y:S02]  /*1e60*/  LOP3.LUT R3, R2, 0x1fffff0, RZ, 0xc0, !PT ;  /* 0x01fffff002037812 */ /* 0x000fe400078ec0ff */
[----:B------:R-:W-:Y:S02]  /*1e70*/  MOV R2, R5 ;  /* 0x0000000500027202 */ /* 0x000fe40000000f00 */
[----:B------:R-:W-:-:S07]  /*1e80*/  IADD3 R3, PT, PT, -R3, RZ, RZ ;  /* 0x000000ff03037210 */ /* 0x000fce0007ffe1ff */
.L_x_200:
        /* <DEDUP_REMOVED lines=17> */
[----:B------:R-:W-:-:S02]  /*1fa0*/  IADD3 R3, PT, PT, R3, 0x10, RZ ;  /* 0x0000001003037810 */ /* 0x000fc40007ffe0ff */
[----:B------:R-:W-:Y:S02]  /*1fb0*/  IADD3 R2, PT, PT, R2, 0x1000, RZ ;  /* 0x0000100002027810 */ /* 0x000fe40007ffe0ff */
[----:B------:R-:W-:Y:S01]  /*1fc0*/  ISETP.NE.AND P0, PT, R3, RZ, PT ;  /* 0x000000ff0300720c */ /* 0x000fe20003f05270 */
[----:B--2---:R-:W-:-:S04]  /*1fd0*/  FADD R21, R20, -UR11 ;  /* 0x8000000b14157e21 */ /* 0x004fc80008000000 */
[----:B------:R-:W-:Y:S01]  /*1fe0*/  FFMA R18, R21, R21, R18 ;  /* 0x0000001515127223 */ /* 0x000fe20000000012 */
[----:B---3--:R-:W-:Y:S01]  /*1ff0*/  FADD R21, R24, -UR11 ;  /* 0x8000000b18157e21 */ /* 0x008fe20008000000 */
[----:B----4-:R-:W-:-:S03]  /*2000*/  FADD R25, R25, -UR11 ;  /* 0x8000000b19197e21 */ /* 0x010fc60008000000 */
[----:B------:R-:W-:Y:S01]  /*2010*/  FFMA R18, R21, R21, R18 ;  /* 0x0000001515127223 */ /* 0x000fe20000000012 */
[----:B-----5:R-:W-:-:S03]  /*2020*/  FADD R19, R19, -UR11 ;  /* 0x8000000b13137e21 */ /* 0x020fc60008000000 */
[----:B------:R-:W-:Y:S01]  /*2030*/  FFMA R18, R25, R25, R18 ;  /* 0x0000001919127223 */ /* 0x000fe20000000012 */
        /* <DEDUP_REMOVED lines=16> */
[----:B------:R-:W-:Y:S01]  /*2140*/  FADD R7, R7, -UR11 ;  /* 0x8000000b07077e21 */ /* 0x000fe20008000000 */
[----:B------:R-:W-:Y:S02]  /*2150*/  FADD R5, R5, -UR11 ;  /* 0x8000000b05057e21 */ /* 0x000fe40008000000 */
[----:B------:R-:W-:-:S04]  /*2160*/  FFMA R18, R11, R11, R18 ;  /* 0x0000000b0b127223 */ /* 0x000fc80000000012 */
[----:B------:R-:W-:-:S04]  /*2170*/  FFMA R18, R7, R7, R18 ;  /* 0x0000000707127223 */ /* 0x000fc80000000012 */
[----:B------:R-:W-:Y:S01]  /*2180*/  FFMA R18, R5, R5, R18 ;  /* 0x0000000505127223 */ /* 0x000fe20000000012 */
[----:B------:R-:W-:Y:S01]  /*2190*/  FADD R5, R0, -UR11 ;  /* 0x8000000b00057e21 */ /* 0x000fe20008000000 */
[----:B------:R-:W-:-:S03]  /*21a0*/  IADD3 R0, P2, PT, R8, 0x4000, RZ ;  /* 0x0000400008007810 */ /* 0x000fc60007f5e0ff */
[----:B------:R-:W-:Y:S01]  /*21b0*/  FFMA R18, R5, R5, R18 ;  /* 0x0000000505127223 */ /* 0x000fe20000000012 */
[----:B------:R-:W-:Y:S01]  /*21c0*/  FADD R5, R4, -UR11 ;  /* 0x8000000b04057e21 */ /* 0x000fe20008000000 */
[----:B------:R-:W-:-:S03]  /*21d0*/  IADD3.X R9, PT, PT, RZ, R9, RZ, P2, !PT ;  /* 0x00000009ff097210 */ /* 0x000fc600017fe4ff */
[----:B------:R-:W-:Y:S01]  /*21e0*/  FFMA R18, R5, R5, R18 ;  /* 0x0000000505127223 */ /* 0x000fe20000000012 */
[----:B------:R-:W-:Y:S06]  /*21f0*/  @P0 BRA `(.L_x_200) ;  /* 0xfffffffc00240947 */ /* 0x000fec000383ffff */
.L_x_199:
[----:B------:R-:W-:Y:S05]  /*2200*/  BSYNC.RECONVERGENT B2 ;  /* 0x0000000000027941 */ /* 0x000fea0003800200 */
.L_x_198:
        /* <DEDUP_REMOVED lines=27> */
[----:B------:R-:W-:Y:S01]  /*23c0*/  FFMA R3, R0, R0, R3 ;  /* 0x0000000000037223 */ /* 0x000fe20000000003 */
[----:B------:R-:W-:-:S03]  /*23d0*/  FADD R0, R11, -UR11 ;  /* 0x8000000b0b007e21 */ /* 0x000fc60008000000 */
[----:B------:R-:W-:Y:S01]  /*23e0*/  FFMA R3, R10, R10, R3 ;  /* 0x0000000a0a037223 */ /* 0x000fe20000000003 */
[----:B------:R-:W-:-:S03]  /*23f0*/  FADD R12, R12, -UR11 ;  /* 0x8000000b0c0c7e21 */ /* 0x000fc60008000000 */
[----:B------:R-:W-:Y:S01]  /*2400*/  FFMA R3, R0, R0, R3 ;  /* 0x0000000000037223 */ /* 0x000fe20000000003 */
[----:B------:R-:W-:-:S03]  /*2410*/  FADD R14, R14, -UR11 ;  /* 0x8000000b0e0e7e21 */ /* 0x000fc60008000000 */
[----:B------:R-:W-:-:S04]  /*2420*/  FFMA R3, R12, R12, R3 ;  /* 0x0000000c0c037223 */ /* 0x000fc80000000003 */
[----:B------:R-:W-:-:S07]  /*2430*/  FFMA R18, R14, R14, R3 ;  /* 0x0000000e0e127223 */ /* 0x000fce0000000003 */
.L_x_202:
[----:B------:R-:W-:Y:S05]  /*2440*/  BSYNC.RECONVERGENT B2 ;  /* 0x0000000000027941 */ /* 0x000fea0003800200 */
.L_x_201:
        /* <DEDUP_REMOVED lines=20> */
[----:B------:R-:W-:-:S04]  /*2590*/  FFMA R3, R8, R8, R3 ;  /* 0x0000000808037223 */ /* 0x000fc80000000003 */
[----:B------:R-:W-:-:S07]  /*25a0*/  FFMA R18, R18, R18, R3 ;  /* 0x0000001212127223 */ /* 0x000fce0000000003 */
.L_x_204:
[----:B------:R-:W-:Y:S05]  /*25b0*/  BSYNC.RECONVERGENT B2 ;  /* 0x0000000000027941 */ /* 0x000fea0003800200 */
.L_x_203:
[----:B------:R-:W-:Y:S05]  /*25c0*/  @!P1 BRA `(.L_x_197) ;  /* 0x0000000000449947 */ /* 0x000fea0003800000 */
[----:B------:R-:W-:Y:S02]  /*25d0*/  LOP3.LUT R0, R6, 0xffff, RZ, 0xc0, !PT ;  /* 0x0000ffff06007812 */ /* 0x000fe400078ec0ff */
[----:B------:R-:W-:Y:S02]  /*25e0*/  IADD3 R2, P0, PT, R2, UR10, RZ ;  /* 0x0000000a02027c10 */ /* 0x000fe4000ff1e0ff */
[----:B------:R-:W-:Y:S02]  /*25f0*/  LEA.HI R0, R0, 0x1, RZ, 0x18 ;  /* 0x0000000100007811 */ /* 0x000fe400078fc0ff */
[----:B------:R-:W-:Y:S02]  /*2600*/  LEA R4, P1, R2, UR12, 0x2 ;  /* 0x0000000c02047c11 */ /* 0x000fe4000f8210ff */
[----:B------:R-:W-:Y:S02]  /*2610*/  IADD3.X R3, PT, PT, RZ, UR7, RZ, P0, !PT ;  /* 0x00000007ff037c10 */ /* 0x000fe400087fe4ff */
[----:B------:R-:W-:-:S02]  /*2620*/  LOP3.LUT R0, R0, 0x3, RZ, 0xc0, !PT ;  /* 0x0000000300007812 */ /* 0x000fc400078ec0ff */
[----:B------:R-:W-:Y:S02]  /*2630*/  LEA.HI.X R3, R2, UR13, R3, 0x2, P1 ;  /* 0x0000000d02037c11 */ /* 0x000fe400088f1403 */
[----:B------:R-:W-:-:S07]  /*2640*/  IADD3 R0, PT, PT, -R0, RZ, RZ ;  /* 0x000000ff00007210 */ /* 0x000fce0007ffe1ff */
.L_x_205:
[----:B------:R-:W-:-:S06]  /*2650*/  MOV R2, R4 ;  /* 0x0000000400027202 */ /* 0x000fcc0000000f00 */
[----:B------:R0:W2:Y:S01]  /*2660*/  LDG.E R2, desc[UR16][R2.64] ;  /* 0x0000001002027981 */ /* 0x0000a2000c1e1900 */
[----:B------:R-:W-:Y:S02]  /*2670*/  IADD3 R0, PT, PT, R0, 0x1, RZ ;  /* 0x0000000100007810 */ /* 0x000fe40007ffe0ff */
[----:B------:R-:W-:Y:S02]  /*2680*/  IADD3 R4, P1, PT, R4, 0x400, RZ ;  /* 0x0000040004047810 */ /* 0x000fe40007f3e0ff */
[----:B------:R-:W-:Y:S02]  /*2690*/  ISETP.NE.AND P0, PT, R0, RZ, PT ;  /* 0x000000ff0000720c */ /* 0x000fe40003f05270 */
[----:B0-----:R-:W-:Y:S01]  /*26a0*/  IADD3.X R3, PT, PT, RZ, R3, RZ, P1, !PT ;  /* 0x00000003ff037210 */ /* 0x001fe20000ffe4ff */
[----:B--2---:R-:W-:-:S04]  /*26b0*/  FADD R5, R2, -UR11 ;  /* 0x8000000b02057e21 */ /* 0x004fc80008000000 */
[----:B------:R-:W-:-:S06]  /*26c0*/  FFMA R18, R5, R5, R18 ;  /* 0x0000000505127223 */ /* 0x000fcc0000000012 */
[----:B------:R-:W-:Y:S05]  /*26d0*/  @P0 BRA `(.L_x_205) ;  /* 0xfffffffc00dc0947 */ /* 0x000fea000383ffff */
.L_x_197:
[----:B------:R-:W-:Y:S05]  /*26e0*/  BSYNC.RECONVERGENT B1 ;  /* 0x0000000000017941 */ /* 0x000fea0003800200 */
.L_x_194:
[----:B------:R-:W0:Y:S01]  /*26f0*/  S2R R6, SR_LANEID ;  /* 0x0000000000067919 */ /* 0x000e220000000000 */
[----:B------:R-:W-:Y:S01]  /*2700*/  MOV R9, R18 ;  /* 0x0000001200097202 */ /* 0x000fe20000000f00 */
[----:B------:R-:W1:Y:S04]  /*2710*/  S2R R5, SR_TID.X ;  /* 0x0000000000057919 */ /* 0x000e680000002100 */
[----:B------:R-:W2:Y:S01]  /*2720*/  SHFL.DOWN PT, R0, R9, 0x1, 0x1f ;  /* 0x08201f0009007f89 */ /* 0x000ea200000e0000 */
[C---:B0-----:R-:W-:Y:S02]  /*2730*/  ISETP.GT.AND P0, PT, R6.reuse, 0x1e, PT ;  /* 0x0000001e0600780c */ /* 0x041fe40003f04270 */
[----:B------:R-:W-:-:S11]  /*2740*/  ISETP.NE.AND P1, PT, R6, RZ, PT ;  /* 0x000000ff0600720c */ /* 0x000fd60003f25270 */
[----:B--2---:R-:W-:Y:S01]  /*2750*/  @!P0 FADD R9, R0, R9 ;  /* 0x0000000900098221 */ /* 0x004fe20000000000 */
[----:B------:R-:W-:Y:S01]  /*2760*/  ISETP.GT.AND P0, PT, R6, 0x1d, PT ;  /* 0x0000001d0600780c */ /* 0x000fe20003f04270 */
[----:B------:R-:W0:Y:S01]  /*2770*/  @!P1 S2R R4, SR_CgaCtaId ;  /* 0x0000000000049919 */ /* 0x000e220000008800 */
[----:B------:R-:W-:Y:S02]  /*2780*/  @!P1 MOV R3, 0x400 ;  /* 0x0000040000039802 */ /* 0x000fe40000000f00 */
[----:B-1----:R-:W-:Y:S01]  /*2790*/  @!P1 SHF.R.U32.HI R2, RZ, 0x3, R5 ;  /* 0x00000003ff029819 */ /* 0x002fe20000011605 */
        /* <DEDUP_REMOVED lines=32> */
.L_x_193:
[----:B------:R-:W-:Y:S05]  /*29a0*/  BSYNC.RECONVERGENT B0 ;  /* 0x0000000000007941 */ /* 0x000fea0003800200 */
.L_x_178:
[----:B------:R-:W-:Y:S05]  /*29b0*/  @P0 EXIT ;  /* 0x000000000000094d */ /* 0x000fea0003800000 */
[----:B------:R-:W3:Y:S02]  /*29c0*/  LDCU.64 UR4, c[0x0][0x388] ;  /* 0x00007100ff0477ac */ /* 0x000ee40008000a00 */
[----:B---3--:R-:W-:-:S06]  /*29d0*/  UIMAD.WIDE.U32 UR4, UR15, 0x4, UR4 ;  /* 0x000000040f0478a5 */ /* 0x008fcc000f8e0004 */
[----:B--2---:R-:W-:Y:S02]  /*29e0*/  MOV R2, UR4 ;  /* 0x0000000400027c02 */ /* 0x004fe40008000f00 */
[----:B0-----:R-:W-:-:S05]  /*29f0*/  MOV R3, UR5 ;  /* 0x0000000500037c02 */ /* 0x001fca0008000f00 */
[----:B------:R-:W-:Y:S01]  /*2a00*/  STG.E desc[UR16][R2.64], R9 ;  /* 0x0000000902007986 */ /* 0x000fe2000c101910 */
[----:B------:R-:W-:Y:S05]  /*2a10*/  EXIT ;  /* 0x000000000000794d */ /* 0x000fea0003800000 */
.L_x_206:
        /* <DEDUP_REMOVED lines=14> */
.L_x_396:


//--------------------- .text._ZN3cub18CUB_300001_SM_10006detail6reduce28DeviceReduceSingleTileKernelINS2_10policy_hubIfyN4cuda3std3__44plusIfEEE10Policy1000EN6thrust24THRUST_300001_SM_1000_NS6detail15normal_iteratorINSD_10device_ptrIKfEEEEPfyS9_ff11variance_opEEvT0_T1_T2_T3_T4_T6_ --------------------------
	.section	.text._ZN3cub18CUB_300001_SM_10006detail6reduce28DeviceReduceSingleTileKernelINS2_10policy_hubIfyN4cuda3std3__44plusIfEEE10Policy1000EN6thrust24THRUST_300001_SM_1000_NS6detail15normal_iteratorINSD_10device_ptrIKfEEEEPfyS9_ff11variance_opEEvT0_T1_T2_T3_T4_T6_,"ax",@progbits
	.align	128
        .global         _ZN3cub18CUB_300001_SM_10006detail6reduce28DeviceReduceSingleTileKernelINS2_10policy_hubIfyN4cuda3std3__44plusIfEEE10Policy1000EN6thrust24THRUST_300001_SM_1000_NS6detail15normal_iteratorINSD_10device_ptrIKfEEEEPfyS9_ff11variance_opEEvT0_T1_T2_T3_T4_T6_
        .type           _ZN3cub18CUB_300001_SM_10006detail6reduce28DeviceReduceSingleTileKernelINS2_10policy_hubIfyN4cuda3std3__44plusIfEEE10Policy1000EN6thrust24THRUST_300001_SM_1000_NS6detail15normal_iteratorINSD_10device_ptrIKfEEEEPfyS9_ff11variance_opEEvT0_T1_T2_T3_T4_T6_,@function
        .size           _ZN3cub18CUB_300001_SM_10006detail6reduce28DeviceReduceSingleTileKernelINS2_10policy_hubIfyN4cuda3std3__44plusIfEEE10Policy1000EN6thrust24THRUST_300001_SM_1000_NS6detail15normal_iteratorINSD_10device_ptrIKfEEEEPfyS9_ff11variance_opEEvT0_T1_T2_T3_T4_T6_,(.L_x_397 - _ZN3cub18CUB_300001_SM_10006detail6reduce28DeviceReduceSingleTileKernelINS2_10policy_hubIfyN4cuda3std3__44plusIfEEE10Policy1000EN6thrust24THRUST_300001_SM_1000_NS6detail15normal_iteratorINSD_10device_ptrIKfEEEEPfyS9_ff11variance_opEEvT0_T1_T2_T3_T4_T6_)
        .other          _ZN3cub18CUB_300001_SM_10006detail6reduce28DeviceReduceSingleTileKernelINS2_10policy_hubIfyN4cuda3std3__44plusIfEEE10Policy1000EN6thrust24THRUST_300001_SM_1000_NS6detail15normal_iteratorINSD_10device_ptrIKfEEEEPfyS9_ff11variance_opEEvT0_T1_T2_T3_T4_T6_,@"STO_CUDA_ENTRY STV_DEFAULT"
_ZN3cub18CUB_300001_SM_10006detail6reduce28DeviceReduceSingleTileKernelINS2_10policy_hubIfyN4cuda3std3__44plusIfEEE10Policy1000EN6thrust24THRUST_300001_SM_1000_NS6detail15normal_iteratorINSD_10device_ptrIKfEEEEPfyS9_ff11variance_opEEvT0_T1_T2_T3_T4_T6_:
.text._ZN3cub18CUB_300001_SM_10006detail6reduce28DeviceReduceSingleTileKernelINS2_10policy_hubIfyN4cuda3std3__44plusIfEEE10Policy1000EN6thrust24THRUST_300001_SM_1000_NS6detail15normal_iteratorINSD_10device_ptrIKfEEEEPfyS9_ff11variance_opEEvT0_T1_T2_T3_T4_T6_:
[----:B------:R-:W-:Y:S01]  /*0000*/  LDC R1, c[0x0][0x37c] ;  /* 0x0000df00ff017b82 */ /* 0x000fe20000000800 */
[----:B------:R-:W0:Y:S01]  /*0010*/  LDCU.64 UR4, c[0x0][0x390] ;  /* 0x00007200ff0477ac */ /* 0x000e220008000a00 */
[----:B------:R-:W1:Y:S01]  /*0020*/  LDCU.64 UR6, c[0x0][0x358] ;  /* 0x00006b00ff0677ac */ /* 0x000e620008000a00 */
[----:B0-----:R-:W-:Y:S02]  /*0030*/  MOV R4, UR4 ;  /* 0x0000000400047c02 */ /* 0x001fe40008000f00 */
[----:B------:R-:W-:Y:S02]  /*0040*/  MOV R5, UR5 ;  /* 0x0000000500057c02 */ /* 0x000fe40008000f00 */
        /* <DEDUP_REMOVED lines=10> */
.L_x_207:
[----:B------:R-:W-:Y:S01]  /*00f0*/  ISETP.GT.U32.AND P0, PT, R4, 0xfff, PT ;  /* 0x00000fff0400780c */ /* 0x000fe20003f04070 */
[----:B------:R-:W-:Y:S03]  /*0100*/  BSSY.RECONVERGENT B0, `(.L_x_208) ;  /* 0x0000265000007945 */ /* 0x000fe60003800200 */
[----:B------:R-:W-:-:S13]  /*0110*/  ISETP.GT.U32.AND.EX P0, PT, R5, RZ, PT, P0 ;  /* 0x000000ff0500720c */ /* 0x000fda0003f04100 */
[----:B------:R-:W-:Y:S05]  /*0120*/  @P0 BRA `(.L_x_209) ;  /* 0x00000010003c0947 */ /* 0x000fea0003800000 */
[----:B------:R-:W0:Y:S01]  /*0130*/  S2R R7, SR_TID.X ;  /* 0x0000000000077919 */ /* 0x000e220000002100 */
[----:B------:R-:W1:Y:S01]  /*0140*/  LDCU UR5, c[0x0][0x3a0] ;  /* 0x00007400ff0577ac */ /* 0x000e620008000800 */
[----:B------:R-:W-:Y:S01]  /*0150*/  BSSY.RECONVERGENT B1, `(.L_x_210) ;  /* 0x000000c000017945 */ /* 0x000fe20003800200 */
[----:B------:R-:W-:Y:S01]  /*0160*/  HFMA2 R0, -RZ, RZ, 0, 0 ;  /* 0x00000000ff007431 */ /* 0x000fe200000001ff */
[----:B0-----:R-:W-:Y:S02]  /*0170*/  ISETP.GE.U32.AND P0, PT, R7, R4, PT ;  /* 0x000000040700720c */ /* 0x001fe40003f06070 */
[----:B------:R-:W-:-:S11]  /*0180*/  MOV R9, R7 ;  /* 0x0000000700097202 */ /* 0x000fd60000000f00 */
[----:B-1----:R-:W-:Y:S05]  /*0190*/  @P0 BRA `(.L_x_211) ;  /* 0x00000000001c0947 */ /* 0x002fea0003800000 */
[----:B------:R-:W0:Y:S01]  /*01a0*/  LDC.64 R2, c[0x0][0x380] ;  /* 0x0000e000ff027b82 */ /* 0x000e220000000a00 */
[----:B------:R-:W1:Y:S01]  /*01b0*/  LDCU UR4, c[0x0][0x3a0] ;  /* 0x00007400ff0477ac */ /* 0x000e620008000800 */
[----:B0-----:R-:W-:-:S06]  /*01c0*/  IMAD.WIDE.U32 R2, R7, 0x4, R2 ;  /* 0x0000000407027825 */ /* 0x001fcc00078e0002 */
[----:B------:R-:W1:Y:S01]  /*01d0*/  LDG.E R2, desc[UR6][R2.64] ;  /* 0x0000000602027981 */ /* 0x000e62000c1e1900 */
[----:B------:R-:W-:Y:S01]  /*01e0*/  IADD3 R9, PT, PT, R7, 0x100, RZ ;  /* 0x0000010007097810 */ /* 0x000fe20007ffe0ff */
[----:B-1----:R-:W-:-:S04]  /*01f0*/  FADD R0, R2, -UR4 ;  /* 0x8000000402007e21 */ /* 0x002fc80008000000 */
[----:B------:R-:W-:-:S07]  /*0200*/  FMUL R0, R0, R0 ;  /* 0x0000000000007220 */ /* 0x000fce0000400000 */
.L_x_211:
[----:B------:R-:W-:Y:S05]  /*0210*/  BSYNC.RECONVERGENT B1 ;  /* 0x0000000000017941 */ /* 0x000fea0003800200 */
.L_x_210:
[----:B------:R-:W-:Y:S01]  /*0220*/  ISETP.GE.U32.AND P0, PT, R9, R4, PT ;  /* 0x000000040900720c */ /* 0x000fe20003f06070 */
[----:B------:R-:W-:-:S12]  /*0230*/  BSSY.RECONVERGENT B1, `(.L_x_212) ;  /* 0x000008d000017945 */ /* 0x000fd80003800200 */
[----:B------:R-:W-:Y:S05]  /*0240*/  @P0 BRA `(.L_x_213) ;  /* 0x00000008002c0947 */ /* 0x000fea0003800000 */
[----:B------:R-:W-:Y:S01]  /*0250*/  LOP3.LUT R3, RZ, R9, RZ, 0x33, !PT ;  /* 0x00000009ff037212 */ /* 0x000fe200078e33ff */
        /* <DEDUP_REMOVED lines=13> */
.L_x_216:
        /* <DEDUP_REMOVED lines=25> */
[----:B------:R-:W-:-:S04]  /*04c0*/  FFMA R0, R25, R25, R0 ;  /* 0x0000001919007223 */ /* 0x000fc80000000000 */
[----:B------:R-:W-:Y:S01]  /*04d0*/  FFMA R0, R23, R23, R0 ;  /* 0x0000001717007223 */ /* 0x000fe20000000000 */
[----:B-----5:R-:W-:Y:S01]  /*04e0*/  FADD R23, R22, -UR5 ;  /* 0x8000000516177e21 */ /* 0x020fe20008000000 */
        /* <DEDUP_REMOVED lines=16> */
[----:B------:R-:W-:-:S04]  /*05f0*/  FADD R15, R14, -UR5 ;  /* 0x800000050e0f7e21 */ /* 0x000fc80008000000 */
[----:B------:R-:W-:Y:S01]  /*0600*/  FFMA R0, R15, R15, R0 ;  /* 0x0000000f0f007223 */ /* 0x000fe20000000000 */
[----:B------:R-:W-:-:S03]  /*0610*/  FADD R11, R11, -UR5 ;  /* 0x800000050b0b7e21 */ /* 0x000fc60008000000 */
[----:B------:R-:W-:Y:S01]  /*0620*/  FFMA R0, R13, R13, R0 ;  /* 0x0000000d0d007223 */ /* 0x000fe20000000000 */
[----:B------:R-:W-:-:S04]  /*0630*/  FADD R13, R12, -UR5 ;  /* 0x800000050c0d7e21 */ /* 0x000fc80008000000 */
[----:B------:R-:W-:-:S04]  /*0640*/  FFMA R0, R13, R13, R0 ;  /* 0x0000000d0d007223 */ /* 0x000fc80000000000 */
[----:B------:R-:W-:Y:S01]  /*0650*/  FFMA R0, R11, R11, R0 ;  /* 0x0000000b0b007223 */ /* 0x000fe20000000000 */
[----:B------:R-:W-:-:S04]  /*0660*/  FADD R11, R10, -UR5 ;  /* 0x800000050a0b7e21 */ /* 0x000fc80008000000 */
[----:B------:R-:W-:Y:S01]  /*0670*/  FFMA R0, R11, R11, R0 ;  /* 0x0000000b0b007223 */ /* 0x000fe20000000000 */
[----:B------:R-:W-:Y:S06]  /*0680*/  @P0 BRA `(.L_x_216) ;  /* 0xfffffffc00280947 */ /* 0x000fec000383ffff */
.L_x_215:
[----:B------:R-:W-:Y:S05]  /*0690*/  BSYNC.RECONVERGENT B2 ;  /* 0x0000000000027941 */ /* 0x000fea0003800200 */
.L_x_214:
[----:B------:R-:W-:Y:S05]  /*06a0*/  @!P1 BRA `(.L_x_213) ;  /* 0x0000000400149947 */ /* 0x000fea0003800000 */
[----:B------:R-:W-:Y:S01]  /*06b0*/  ISETP.GE.U32.AND P0, PT, R24, 0x8, PT ;  /* 0x000000081800780c */ /* 0x000fe20003f06070 */
[----:B------:R-:W-:Y:S01]  /*06c0*/  BSSY.RECONVERGENT B2, `(.L_x_217) ;  /* 0x0000020000027945 */ /* 0x000fe20003800200 */
[----:B------:R-:W-:-:S04]  /*06d0*/  LOP3.LUT R16, R6, 0x7, RZ, 0xc0, !PT ;  /* 0x0000000706107812 */ /* 0x000fc800078ec0ff */
[----:B------:R-:W-:-:S07]  /*06e0*/  ISETP.NE.AND P1, PT, R16, RZ, PT ;  /* 0x000000ff1000720c */ /* 0x000fce0003f25270 */
[----:B------:R-:W-:Y:S06]  /*06f0*/  @!P0 BRA `(.L_x_218) ;  /* 0x0000000000708947 */ /* 0x000fec0003800000 */
[----:B------:R-:W0:Y:S01]  /*0700*/  LDC.64 R2, c[0x0][0x380] ;  /* 0x0000e000ff027b82 */ /* 0x000e220000000a00 */
[----:B------:R-:W1:Y:S01]  /*0710*/  LDCU UR4, c[0x0][0x3a0] ;  /* 0x00007400ff0477ac */ /* 0x000e620008000800 */
[----:B0-----:R-:W-:-:S05]  /*0720*/  IMAD.WIDE R2, R9, 0x4, R2 ;  /* 0x0000000409027825 */ /* 0x001fca00078e0202 */
[----:B------:R-:W1:Y:S04]  /*0730*/  LDG.E R8, desc[UR6][R2.64] ;  /* 0x0000000602087981 */ /* 0x000e68000c1e1900 */
[----:B------:R-:W2:Y:S04]  /*0740*/  LDG.E R10, desc[UR6][R2.64+0x400] ;  /* 0x00040006020a7981 */ /* 0x000ea8000c1e1900 */
[----:B------:R-:W3:Y:S04]  /*0750*/  LDG.E R12, desc[UR6][R2.64+0x800] ;  /* 0x00080006020c7981 */ /* 0x000ee8000c1e1900 */
[----:B------:R-:W4:Y:S04]  /*0760*/  LDG.E R13, desc[UR6][R2.64+0xc00] ;  /* 0x000c0006020d7981 */ /* 0x000f28000c1e1900 */
[----:B------:R-:W5:Y:S04]  /*0770*/  LDG.E R14, desc[UR6][R2.64+0x1000] ;  /* 0x00100006020e7981 */ /* 0x000f68000c1e1900 */
[----:B------:R-:W5:Y:S04]  /*0780*/  LDG.E R15, desc[UR6][R2.64+0x1400] ;  /* 0x00140006020f7981 */ /* 0x000f68000c1e1900 */
[----:B------:R-:W5:Y:S04]  /*0790*/  LDG.E R17, desc[UR6][R2.64+0x1800] ;  /* 0x0018000602117981 */ /* 0x000f68000c1e1900 */
[----:B------:R-:W5:Y:S01]  /*07a0*/  LDG.E R18, desc[UR6][R2.64+0x1c00] ;  /* 0x001c000602127981 */ /* 0x000f62000c1e1900 */
[----:B------:R-:W-:Y:S01]  /*07b0*/  IADD3 R9, PT, PT, R9, 0x800, RZ ;  /* 0x0000080009097810 */ /* 0x000fe20007ffe0ff */
[----:B-1----:R-:W-:-:S04]  /*07c0*/  FADD R11, R8, -UR4 ;  /* 0x80000004080b7e21 */ /* 0x002fc80008000000 */
[----:B------:R-:W-:Y:S01]  /*07d0*/  FFMA R0, R11, R11, R0 ;  /* 0x0000000b0b007223 */ /* 0x000fe20000000000 */
        /* <DEDUP_REMOVED lines=14> */
.L_x_218:
[----:B------:R-:W-:Y:S05]  /*08c0*/  BSYNC.RECONVERGENT B2 ;  /* 0x0000000000027941 */ /* 0x000fea0003800200 */
.L_x_217:
        /* <DEDUP_REMOVED lines=12> */
[----:B------:R-:W4:Y:S01]  /*0990*/  LDG.E R14, desc[UR6][R2.64+0xc00] ;  /* 0x000c0006020e7981 */ /* 0x000f22000c1e1900 */
[----:B------:R-:W-:Y:S01]  /*09a0*/  IADD3 R9, PT, PT, R9, 0x400, RZ ;  /* 0x0000040009097810 */ /* 0x000fe20007ffe0ff */
[----:B-1----:R-:W-:-:S04]  /*09b0*/  FADD R11, R8, -UR4 ;  /* 0x80000004080b7e21 */ /* 0x002fc80008000000 */
[----:B------:R-:W-:Y:S01]  /*09c0*/  FFMA R0, R11, R11, R0 ;  /* 0x0000000b0b007223 */ /* 0x000fe20000000000 */
[----:B--2---:R-:W-:Y:S01]  /*09d0*/  FADD R11, R10, -UR4 ;  /* 0x800000040a0b7e21 */ /* 0x004fe20008000000 */
[----:B---3--:R-:W-:-:S03]  /*09e0*/  FADD R13, R12, -UR4 ;  /* 0x800000040c0d7e21 */ /* 0x008fc60008000000 */
[----:B------:R-:W-:Y:S01]  /*09f0*/  FFMA R0, R11, R11, R0 ;  /* 0x0000000b0b007223 */ /* 0x000fe20000000000 */
[----:B----4-:R-:W-:-:S03]  /*0a00*/  FADD R11, R14, -UR4 ;  /* 0x800000040e0b7e21 */ /* 0x010fc60008000000 */
[----:B------:R-:W-:-:S04]  /*0a10*/  FFMA R0, R13, R13, R0 ;  /* 0x0000000d0d007223 */ /* 0x000fc80000000000 */
[----:B------:R-:W-:-:S07]  /*0a20*/  FFMA R0, R11, R11, R0 ;  /* 0x0000000b0b007223 */ /* 0x000fce0000000000 */
.L_x_220:
[----:B------:R-:W-:Y:S05]  /*0a30*/  BSYNC.RECONVERGENT B2 ;  /* 0x0000000000027941 */ /* 0x000fea0003800200 */
.L_x_219:
[----:B------:R-:W-:Y:S05]  /*0a40*/  @!P1 BRA `(.L_x_213) ;  /* 0x00000000002c9947 */ /* 0x000fea0003800000 */
[----:B------:R-:W0:Y:S01]  /*0a50*/  LDC.64 R10, c[0x0][0x380] ;  /* 0x0000e000ff0a7b82 */ /* 0x000e220000000a00 */
[----:B------:R-:W-:-:S07]  /*0a60*/  IADD3 R6, PT, PT, -R6, RZ, RZ ;  /* 0x000000ff06067210 */ /* 0x000fce0007ffe1ff */
.L_x_221:
[C---:B0-----:R-:W-:Y:S01]  /*0a70*/  IMAD.WIDE R2, R9.reuse, 0x4, R10 ;  /* 0x0000000409027825 */ /* 0x041fe200078e020a */
        /* <DEDUP_REMOVED lines=8> */
.L_x_213:
[----:B------:R-:W-:Y:S05]  /*0b00*/  BSYNC.RECONVERGENT B1 ;  /* 0x0000000000017941 */ /* 0x000fea0003800200 */
.L_x_212:
[----:B------:R-:W-:Y:S02]  /*0b10*/  ISETP.GE.U32.AND P0, PT, R4, 0x100, PT ;  /* 0x000001000400780c */ /* 0x000fe40003f06070 */
[----:B------:R-:W-:Y:S02]  /*0b20*/  MOV R11, R0 ;  /* 0x00000000000b7202 */ /* 0x000fe40000000f00 */
[----:B------:R-:W-:-:S13]  /*0b30*/  ISETP.GE.U32.AND.EX P0, PT, R5, RZ, PT, P0 ;  /* 0x000000ff0500720c */ /* 0x000fda0003f06100 */
[----:B------:R-:W-:Y:S05]  /*0b40*/  @!P0 BRA `(.L_x_222) ;  /* 0x0000000000ac8947 */ /* 0x000fea0003800000 */
[----:B------:R-:W0:Y:S01]  /*0b50*/  S2R R6, SR_LANEID ;  /* 0x0000000000067919 */ /* 0x000e220000000000 */
[----:B------:R-:W-:Y:S01]  /*0b60*/  ISETP.NE.AND P5, PT, R7, RZ, PT ;  /* 0x000000ff0700720c */ /* 0x000fe20003fa5270 */
        /* <DEDUP_REMOVED lines=41> */
.L_x_222:
[----:B------:R-:W0:Y:S01]  /*0e00*/  S2R R6, SR_LANEID ;  /* 0x0000000000067919 */ /* 0x000e220000000000 */
[C---:B------:R-:W-:Y:S02]  /*0e10*/  LOP3.LUT R0, R7.reuse, 0x3e0, RZ, 0xc0, !PT ;  /* 0x000003e007007812 */ /* 0x040fe400078ec0ff */
[----:B------:R-:W-:Y:S02]  /*0e20*/  ISETP.NE.AND P5, PT, R7, RZ, PT ;  /* 0x000000ff0700720c */ /* 0x000fe40003fa5270 */
[----:B------:R-:W-:Y:S02]  /*0e30*/  IADD3 R3, PT, PT, R0, 0x20, RZ ;  /* 0x0000002000037810 */ /* 0x000fe40007ffe0ff */
[----:B------:R-:W-:Y:S02]  /*0e40*/  LOP3.LUT R9, RZ, R0, RZ, 0x33, !PT ;  /* 0x00000000ff097212 */ /* 0x000fe400078e33ff */
[-C--:B------:R-:W-:Y:S02]  /*0e50*/  ISETP.GT.U32.AND P0, PT, R3, R4.reuse, PT ;  /* 0x000000040300720c */ /* 0x080fe40003f04070 */
[----:B------:R-:W-:-:S04]  /*0e60*/  IADD3 R9, PT, PT, R9, R4, RZ ;  /* 0x0000000409097210 */ /* 0x000fc80007ffe0ff */
[----:B------:R-:W-:-:S05]  /*0e70*/  SEL R9, R9, 0x1f, P0 ;  /* 0x0000001f09097807 */ /* 0x000fca0000000000 */
[----:B------:R-:W1:Y:S01]  /*0e80*/  SHFL.DOWN PT, R0, R11, 0x1, R9 ;  /* 0x082000000b007989 */ /* 0x000e6200000e0009 */
[C---:B0-----:R-:W-:Y:S02]  /*0e90*/  ISETP.GE.AND P0, PT, R6.reuse, R9, PT ;  /* 0x000000090600720c */ /* 0x041fe40003f06270 */
[C---:B------:R-:W-:Y:S02]  /*0ea0*/  IADD3 R2, PT, PT, R6.reuse, 0x2, RZ ;  /* 0x0000000206027810 */ /* 0x040fe40007ffe0ff */
[----:B------:R-:W-:-:S09]  /*0eb0*/  ISETP.NE.AND P1, PT, R6, RZ, PT ;  /* 0x000000ff0600720c */ /* 0x000fd20003f25270 */
[----:B-1----:R-:W-:Y:S01]  /*0ec0*/  @!P0 FADD R11, R0, R11 ;  /* 0x0000000b000b8221 */ /* 0x002fe20000000000 */
        /* <DEDUP_REMOVED lines=20> */
[----:B0-----:R-:W-:-:S05]  /*1010*/  @!P0 FADD R11, R11, R0 ;  /* 0x000000000b0b8221 */ /* 0x001fca0000000000 */
        /* <DEDUP_REMOVED lines=8> */
[C---:B------:R-:W-:Y:S02]  /*10a0*/  ISETP.GT.U32.AND.EX P3, PT, R5.reuse, RZ, PT, P3 ;  /* 0x000000ff0500720c */ /* 0x040fe40003f64130 */
[----:B------:R-:W-:Y:S02]  /*10b0*/  ISETP.GT.U32.AND P0, PT, R4, 0x60, PT ;  /* 0x000000600400780c */ /* 0x000fe40003f04070 */
[----:B------:R-:W-:-:S02]  /*10c0*/  ISETP.GT.U32.AND.EX P1, PT, R5, RZ, PT, P1 ;  /* 0x000000ff0500720c */ /* 0x000fc40003f24110 */
[C---:B------:R-:W-:Y:S02]  /*10d0*/  ISETP.GT.U32.AND P2, PT, R4.reuse, 0x80, PT ;  /* 0x000000800400780c */ /* 0x040fe40003f44070 */
[C---:B------:R-:W-:Y:S02]  /*10e0*/  ISETP.GT.U32.AND.EX P0, PT, R5.reuse, RZ, PT, P0 ;  /* 0x000000ff0500720c */ /* 0x040fe40003f04100 */
        /* <DEDUP_REMOVED lines=11> */
[C---:B------:R-:W-:Y:S01]  /*11a0*/  ISETP.GT.U32.AND.EX P3, PT, R5.reuse, RZ, PT, P3 ;  /* 0x000000ff0500720c */ /* 0x040fe20003f64130 */
[----:B------:R-:W-:Y:S01]  /*11b0*/  @P0 FADD R0, R0, R9 ;  /* 0x0000000900000221 */ /* 0x000fe20000000000 */
[----:B------:R-:W-:-:S03]  /*11c0*/  ISETP.GT.U32.AND.EX P1, PT, R5, RZ, PT, P1 ;  /* 0x000000ff0500720c */ /* 0x000fc60003f24110 */
[----:B------:R-:W-:-:S04]  /*11d0*/  @P2 FADD R0, R0, R10 ;  /* 0x0000000a00002221 */ /* 0x000fc80000000000 */
[----:B------:R-:W-:-:S04]  /*11e0*/  @P4 FADD R0, R0, R11 ;  /* 0x0000000b00004221 */ /* 0x000fc80000000000 */
[----:B--2---:R-:W-:-:S04]  /*11f0*/  @P3 FADD R0, R0, R6 ;  /* 0x0000000600003221 */ /* 0x004fc80000000000 */
[----:B------:R-:W-:Y:S01]  /*1200*/  @P1 FADD R0, R0, R7 ;  /* 0x0000000700001221 */ /* 0x000fe20000000000 */
[----:B------:R-:W-:Y:S06]  /*1210*/  BRA `(.L_x_223) ;  /* 0x00000014004c7947 */ /* 0x000fec0003800000 */
.L_x_209:
[----:B------:R-:W0:Y:S01]  /*1220*/  S2R R0, SR_TID.X ;  /* 0x0000000000007919 */ /* 0x000e220000002100 */
[----:B------:R-:W0:Y:S01]  /*1230*/  LDC.64 R2, c[0x0][0x380] ;  /* 0x0000e000ff027b82 */ /* 0x000e220000000a00 */
[----:B------:R-:W1:Y:S01]  /*1240*/  LDCU UR4, c[0x0][0x3a0] ;  /* 0x00007400ff0477ac */ /* 0x000e620008000800 */
[----:B0-----:R-:W-:-:S05]  /*1250*/  IMAD.WIDE.U32 R2, R0, 0x4, R2 ;  /* 0x0000000400027825 */ /* 0x001fca00078e0002 */
        /* <DEDUP_REMOVED lines=16> */
[----:B-1----:R-:W-:Y:S01]  /*1360*/  FADD R21, R21, -UR4 ;  /* 0x8000000415157e21 */ /* 0x002fe20008000000 */
[----:B--2---:R-:W-:-:S03]  /*1370*/  FADD R14, R14, -UR4 ;  /* 0x800000040e0e7e21 */ /* 0x004fc60008000000 */
[----:B------:R-:W-:Y:S01]  /*1380*/  FMUL R21, R21, R21 ;  /* 0x0000001515157220 */ /* 0x000fe20000400000 */
[----:B---3--:R-:W-:-:S03]  /*1390*/  FADD R12, R12, -UR4 ;  /* 0x800000040c0c7e21 */ /* 0x008fc60008000000 */
[----:B------:R-:W-:Y:S01]  /*13a0*/  FFMA R21, R14, R14, R21 ;  /* 0x0000000e0e157223 */ /* 0x000fe20000000015 */
[----:B----4-:R-:W-:Y:S01]  /*13b0*/  FADD R13, R13, -UR4 ;  /* 0x800000040d0d7e21 */ /* 0x010fe20008000000 */
[----:B------:R-:W-:Y:S01]  /*13c0*/  FMUL R14, R12, R12 ;  /* 0x0000000c0c0e7220 */ /* 0x000fe20000400000 */
[----:B-----5:R-:W-:-:S03]  /*13d0*/  FADD R6, R6, -UR4 ;  /* 0x8000000406067e21 */ /* 0x020fc60008000000 */
[----:B------:R-:W-:Y:S01]  /*13e0*/  FFMA R14, R13, R13, R14 ;  /* 0x0000000d0d0e7223 */ /* 0x000fe2000000000e */
[----:B------:R-:W-:Y:S01]  /*13f0*/  FADD R10, R10, -UR4 ;  /* 0x800000040a0a7e21 */ /* 0x000fe20008000000 */
[----:B------:R-:W-:Y:S01]  /*1400*/  FMUL R6, R6, R6 ;  /* 0x0000000606067220 */ /* 0x000fe20000400000 */
[----:B------:R-:W-:Y:S02]  /*1410*/  FADD R7, R7, -UR4 ;  /* 0x8000000407077e21 */ /* 0x000fe40008000000 */
[----:B------:R-:W-:Y:S01]  /*1420*/  FMUL R10, R10, R10 ;  /* 0x0000000a0a0a7220 */ /* 0x000fe20000400000 */
[----:B------:R-:W-:Y:S01]  /*1430*/  FADD R13, R8, -UR4 ;  /* 0x80000004080d7e21 */ /* 0x000fe20008000000 */
[----:B------:R-:W-:Y:S01]  /*1440*/  FFMA R7, R7, R7, R6 ;  /* 0x0000000707077223 */ /* 0x000fe20000000006 */
[----:B------:R-:W-:Y:S01]  /*1450*/  FADD R8, R9, -UR4 ;  /* 0x8000000409087e21 */ /* 0x000fe20008000000 */
[----:B------:R-:W-:Y:S01]  /*1460*/  IADD3 R9, P1, PT, R4, -0x1000, RZ ;  /* 0xfffff00004097810 */ /* 0x000fe20007f3e0ff */
[----:B------:R-:W-:-:S03]  /*1470*/  FADD R11, R11, -UR4 ;  /* 0x800000040b0b7e21 */ /* 0x000fc60008000000 */
[----:B------:R-:W-:Y:S01]  /*1480*/  ISETP.GE.U32.AND P0, PT, R9, 0x1000, PT ;  /* 0x000010000900780c */ /* 0x000fe20003f06070 */
[----:B------:R-:W-:Y:S01]  /*1490*/  FADD R16, R16, -UR4 ;  /* 0x8000000410107e21 */ /* 0x000fe20008000000 */
[----:B------:R-:W-:Y:S01]  /*14a0*/  FFMA R6, R11, R11, R10 ;  /* 0x0000000b0b067223 */ /* 0x000fe2000000000a */
[----:B------:R-:W-:Y:S01]  /*14b0*/  IADD3.X R10, PT, PT, R5, -0x1, RZ, P1, !PT ;  /* 0xffffffff050a7810 */ /* 0x000fe20000ffe4ff */
[----:B------:R-:W-:Y:S01]  /*14c0*/  FADD R18, R18, -UR4 ;  /* 0x8000000412127e21 */ /* 0x000fe20008000000 */
[----:B------:R-:W-:Y:S01]  /*14d0*/  FADD R20, R20, -UR4 ;  /* 0x8000000414147e21 */ /* 0x000fe20008000000 */
[----:B------:R-:W-:Y:S02]  /*14e0*/  FMUL R16, R16, R16 ;  /* 0x0000001010107220 */ /* 0x000fe40000400000 */
[----:B------:R-:W-:Y:S01]  /*14f0*/  FMUL R18, R18, R18 ;  /* 0x0000001212127220 */ /* 0x000fe20000400000 */
[----:B------:R-:W-:Y:S01]  /*1500*/  FMUL R13, R13, R13 ;  /* 0x0000000d0d0d7220 */ /* 0x000fe20000400000 */
[----:B------:R-:W-:Y:S01]  /*1510*/  FADD R15, R15, -UR4 ;  /* 0x800000040f0f7e21 */ /* 0x000fe20008000000 */
[----:B------:R-:W-:Y:S01]  /*1520*/  FMUL R20, R20, R20 ;  /* 0x0000001414147220 */ /* 0x000fe20000400000 */
[----:B------:R-:W-:Y:S01]  /*1530*/  ISETP.GE.U32.AND.EX P0, PT, R10, RZ, PT, P0 ;  /* 0x000000ff0a00720c */ /* 0x000fe20003f06100 */
[----:B------:R-:W-:Y:S01]  /*1540*/  FADD R17, R17, -UR4 ;  /* 0x8000000411117e21 */ /* 0x000fe20008000000 */
[----:B------:R-:W-:Y:S01]  /*1550*/  FADD R19, R19, -UR4 ;  /* 0x8000000413137e21 */ /* 0x000fe20008000000 */
[----:B------:R-:W-:-:S02]  /*1560*/  FFMA R15, R15, R15, R16 ;  /* 0x0000000f0f0f7223 */ /* 0x000fc40000000010 */
[----:B------:R-:W-:Y:S01]  /*1570*/  FFMA R18, R17, R17, R18 ;  /* 0x0000001111127223 */ /* 0x000fe20000000012 */
[----:B------:R-:W-:Y:S01]  /*1580*/  FFMA R13, R8, R8, R13 ;  /* 0x00000008080d7223 */ /* 0x000fe2000000000d */
[----:B------:R-:W-:Y:S01]  /*1590*/  FFMA R20, R19, R19, R20 ;  /* 0x0000001313147223 */ /* 0x000fe20000000014 */
[----:B------:R-:W-:Y:S01]  /*15a0*/  FADD R7, R14, R7 ;  /* 0x000000070e077221 */ /* 0x000fe20000000000 */
[----:B------:R-:W-:Y:S01]  /*15b0*/  FADD R15, R15, R18 ;  /* 0x000000120f0f7221 */ /* 0x000fe20000000000 */
[----:B------:R-:W-:Y:S01]  /*15c0*/  FADD R6, R13, R6 ;  /* 0x000000060d067221 */ /* 0x000fe20000000000 */
[----:B------:R-:W-:-:S03]  /*15d0*/  FADD R12, R20, R21 ;  /* 0x00000015140c7221 */ /* 0x000fc60000000000 */
[----:B------:R-:W-:Y:S01]  /*15e0*/  FADD R7, R7, R6 ;  /* 0x0000000607077221 */ /* 0x000fe20000000000 */
[----:B------:R-:W-:Y:S01]  /*15f0*/  FADD R12, R15, R12 ;  /* 0x0000000c0f0c7221 */ /* 0x000fe20000000000 */
[----:B------:R-:W-:-:S03]  /*1600*/  HFMA2 R11, -RZ, RZ, 0, 0.00048828125 ;  /* 0x00001000ff0b7431 */ /* 0x000fc600000001ff */
[----:B------:R-:W-:Y:S01]  /*1610*/  FADD R8, R12, R7 ;  /* 0x000000070c087221 */ /* 0x000fe20000000000 */
[----:B------:R-:W-:Y:S01]  /*1620*/  MOV R12, RZ ;  /* 0x000000ff000c7202 */ /* 0x000fe20000000f00 */
[----:B------:R-:W-:Y:S06]  /*1630*/  @!P0 BRA `(.L_x_224) ;  /* 0x00000004001c8947 */ /* 0x000fec0003800000 */
[----:B------:R-:W0:Y:S01]  /*1640*/  LDC.64 R4, c[0x0][0x390] ;  /* 0x0000e400ff047b82 */ /* 0x000e220000000a00 */
[----:B------:R-:W-:Y:S01]  /*1650*/  MOV R11, 0x1000 ;  /* 0x00001000000b7802 */ /* 0x000fe20000000f00 */
[----:B------:R-:W1:Y:S01]  /*1660*/  LDCU UR4, c[0x0][0x3a0] ;  /* 0x00007400ff0477ac */ /* 0x000e620008000800 */
[----:B------:R-:W-:-:S07]  /*1670*/  MOV R12, RZ ;  /* 0x000000ff000c7202 */ /* 0x000fce0000000f00 */
.L_x_226:
[----:B------:R-:W-:-:S04]  /*1680*/  LEA R6, P0, R11, R2, 0x2 ;  /* 0x000000020b067211 */ /* 0x000fc800078010ff */
[----:B------:R-:W-:-:S05]  /*1690*/  LEA.HI.X R7, R11, R3, R12, 0x2, P0 ;  /* 0x000000030b077211 */ /* 0x000fca00000f140c */
        /* <DEDUP_REMOVED lines=16> */
[----:B-1----:R-:W-:Y:S01]  /*17a0*/  FADD R23, R23, -UR4 ;  /* 0x8000000417177e21 */ /* 0x002fe20008000000 */
[----:B--2---:R-:W-:-:S03]  /*17b0*/  FADD R27, R27, -UR4 ;  /* 0x800000041b1b7e21 */ /* 0x004fc60008000000 */
[----:B------:R-:W-:Y:S01]  /*17c0*/  FMUL R23, R23, R23 ;  /* 0x0000001717177220 */ /* 0x000fe20000400000 */
[----:B---3--:R-:W-:Y:S01]  /*17d0*/  FADD R22, R22, -UR4 ;  /* 0x8000000416167e21 */ /* 0x008fe20008000000 */
[----:B------:R-:W-:Y:S01]  /*17e0*/  FMUL R27, R27, R27 ;  /* 0x0000001b1b1b7220 */ /* 0x000fe20000400000 */
[----:B----4-:R-:W-:Y:S02]  /*17f0*/  FADD R15, R15, -UR4 ;  /* 0x800000040f0f7e21 */ /* 0x010fe40008000000 */
[----:B------:R-:W-:Y:S01]  /*1800*/  FFMA R23, R22, R22, R23 ;  /* 0x0000001616177223 */ /* 0x000fe20000000017 */
[----:B-----5:R-:W-:Y:S01]  /*1810*/  FADD R29, R28, -UR4 ;  /* 0x800000041c1d7e21 */ /* 0x020fe20008000000 */
[----:B------:R-:W-:Y:S01]  /*1820*/  FMUL R22, R15, R15 ;  /* 0x0000000f0f167220 */ /* 0x000fe20000400000 */
[----:B------:R-:W-:Y:S02]  /*1830*/  FADD R26, R26, -UR4 ;  /* 0x800000041a1a7e21 */ /* 0x000fe40008000000 */
[----:B------:R-:W-:Y:S01]  /*1840*/  FFMA R8, R29, R29, R8 ;  /* 0x0000001d1d087223 */ /* 0x000fe20000000008 */
[----:B------:R-:W-:Y:S01]  /*1850*/  FADD R16, R16, -UR4 ;  /* 0x8000000410107e21 */ /* 0x000fe20008000000 */
[----:B0-----:R-:W-:Y:S01]  /*1860*/  FFMA R7, R26, R26, R27 ;  /* 0x0000001a1a077223 */ /* 0x001fe2000000001b */
[----:B------:R-:W-:Y:S01]  /*1870*/  FADD R21, R21, -UR4 ;  /* 0x8000000415157e21 */ /* 0x000fe20008000000 */
[----:B------:R-:W-:Y:S01]  /*1880*/  FADD R15, R13, -UR4 ;  /* 0x800000040d0f7e21 */ /* 0x000fe20008000000 */
[----:B------:R-:W-:-:S02]  /*1890*/  FMUL R13, R16, R16 ;  /* 0x00000010100d7220 */ /* 0x000fc40000400000 */
[----:B------:R-:W-:Y:S01]  /*18a0*/  FMUL R21, R21, R21 ;  /* 0x0000001515157220 */ /* 0x000fe20000400000 */
[----:B------:R-:W-:Y:S01]  /*18b0*/  FADD R19, R19, -UR4 ;  /* 0x8000000413137e21 */ /* 0x000fe20008000000 */
[----:B------:R-:W-:Y:S01]  /*18c0*/  FADD R7, R8, R7 ;  /* 0x0000000708077221 */ /* 0x000fe20000000000 */
[----:B------:R-:W-:Y:S01]  /*18d0*/  FADD R20, R20, -UR4 ;  /* 0x8000000414147e21 */ /* 0x000fe20008000000 */
[----:B------:R-:W-:Y:S01]  /*18e0*/  FADD R14, R14, -UR4 ;  /* 0x800000040e0e7e21 */ /* 0x000fe20008000000 */
[----:B------:R-:W-:Y:S02]  /*18f0*/  FFMA R8, R19, R19, R22 ;  /* 0x0000001313087223 */ /* 0x000fe40000000016 */
[----:B------:R-:W-:Y:S01]  /*1900*/  FFMA R13, R20, R20, R13 ;  /* 0x00000014140d7223 */ /* 0x000fe2000000000d */
[----:B------:R-:W-:Y:S01]  /*1910*/  FADD R24, R24, -UR4 ;  /* 0x8000000418187e21 */ /* 0x000fe20008000000 */
[----:B------:R-:W-:Y:S01]  /*1920*/  FFMA R21, R14, R14, R21 ;  /* 0x0000000e0e157223 */ /* 0x000fe20000000015 */
[----:B------:R-:W-:Y:S01]  /*1930*/  IADD3 R14, P1, PT, -R11, R4, RZ ;  /* 0x000000040b0e7210 */ /* 0x000fe20007f3e1ff */
[----:B------:R-:W-:Y:S01]  /*1940*/  FADD R18, R18, -UR4 ;  /* 0x8000000412127e21 */ /* 0x000fe20008000000 */
[----:B------:R-:W-:Y:S01]  /*1950*/  FMUL R24, R24, R24 ;  /* 0x0000001818187220 */ /* 0x000fe20000400000 */
[----:B------:R-:W-:Y:S01]  /*1960*/  FADD R8, R8, R13 ;  /* 0x0000000d08087221 */ /* 0x000fe20000000000 */
[----:B------:R-:W-:Y:S01]  /*1970*/  ISETP.GE.U32.AND P0, PT, R14, 0x1000, PT ;  /* 0x000010000e00780c */ /* 0x000fe20003f06070 */
[----:B------:R-:W-:Y:S01]  /*1980*/  FADD R25, R25, -UR4 ;  /* 0x8000000419197e21 */ /* 0x000fe20008000000 */
[----:B------:R-:W-:Y:S01]  /*1990*/  FMUL R18, R18, R18 ;  /* 0x0000001212127220 */ /* 0x000fe20000400000 */
[----:B------:R-:W-:-:S02]  /*19a0*/  IADD3.X R13, PT, PT, ~R12, R5, RZ, P1, !PT ;  /* 0x000000050c0d7210 */ /* 0x000fc40000ffe5ff */
[----:B------:R-:W-:Y:S01]  /*19b0*/  FFMA R6, R25, R25, R24 ;  /* 0x0000001919067223 */ /* 0x000fe20000000018 */
[----:B------:R-:W-:Y:S01]  /*19c0*/  FFMA R18, R15, R15, R18 ;  /* 0x0000000f0f127223 */ /* 0x000fe20000000012 */
[----:B------:R-:W-:Y:S02]  /*19d0*/  ISETP.GE.U32.AND.EX P0, PT, R13, RZ, PT, P0 ;  /* 0x000000ff0d00720c */ /* 0x000fe40003f06100 */
[----:B------:R-:W-:Y:S01]  /*19e0*/  FADD R6, R6, R23 ;  /* 0x0000001706067221 */ /* 0x000fe20000000000 */
[----:B------:R-:W-:-:S03]  /*19f0*/  FADD R21, R18, R21 ;  /* 0x0000001512157221 */ /* 0x000fc60000000000 */
[----:B------:R-:W-:Y:S01]  /*1a00*/  FADD R6, R7, R6 ;  /* 0x0000000607067221 */ /* 0x000fe20000000000 */
[----:B------:R-:W-:Y:S01]  /*1a10*/  FADD R21, R8, R21 ;  /* 0x0000001508157221 */ /* 0x000fe20000000000 */
[----:B------:R-:W-:-:S03]  /*1a20*/  FADD R17, R17, -UR4 ;  /* 0x8000000411117e21 */ /* 0x000fc60008000000 */
[----:B------:R-:W-:-:S04]  /*1a30*/  FADD R6, R6, R21 ;  /* 0x0000001506067221 */ /* 0x000fc80000000000 */
[----:B------:R-:W-:Y:S01]  /*1a40*/  FFMA R8, R17, R17, R6 ;  /* 0x0000001111087223 */ /* 0x000fe20000000006 */
[----:B------:R-:W-:Y:S06]  /*1a50*/  @!P0 BRA `(.L_x_225) ;  /* 0x0000000800948947 */ /* 0x000fec0003800000 */
[----:B------:R-:W-:-:S04]  /*1a60*/  IADD3 R11, P0, PT, R11, 0x1000, RZ ;  /* 0x000010000b0b7810 */ /* 0x000fc80007f1e0ff */
[----:B------:R-:W-:Y:S02]  /*1a70*/  IADD3.X R12, PT, PT, RZ, R12, RZ, P0, !PT ;  /* 0x0000000cff0c7210 */ /* 0x000fe400007fe4ff */
[----:B------:R-:W-:-:S04]  /*1a80*/  ISETP.GT.U32.AND P0, PT, R11, R9, PT ;  /* 0x000000090b00720c */ /* 0x000fc80003f04070 */
[----:B------:R-:W-:-:S13]  /*1a90*/  ISETP.GT.U32.AND.EX P0, PT, R12, R10, PT, P0 ;  /* 0x0000000a0c00720c */ /* 0x000fda0003f04100 */
[----:B------:R-:W-:Y:S05]  /*1aa0*/  @!P0 BRA `(.L_x_226) ;  /* 0xfffffff800f48947 */ /* 0x000fea000383ffff */
.L_x_224:
        /* <DEDUP_REMOVED lines=8> */
[----:B------:R-:W-:Y:S02]  /*1b30*/  IADD3 R2, PT, PT, -R11, R4, R2 ;  /* 0x000000040b027210 */ /* 0x000fe40007ffe102 */
[----:B------:R-:W-:Y:S02]  /*1b40*/  MOV R4, R0 ;  /* 0x0000000000047202 */ /* 0x000fe40000000f00 */
[C---:B------:R-:W-:Y:S02]  /*1b50*/  ISETP.GE.U32.AND P1, PT, R2.reuse, 0xf00, PT ;  /* 0x00000f000200780c */ /* 0x040fe40003f26070 */
[----:B------:R-:W-:-:S04]  /*1b60*/  LEA.HI R5, R2, 0x1, RZ, 0x18 ;  /* 0x0000000102057811 */ /* 0x000fc800078fc0ff */
[----:B------:R-:W-:-:S04]  /*1b70*/  LOP3.LUT R26, R5, 0xf, RZ, 0xc0, !PT ;  /* 0x0000000f051a7812 */ /* 0x000fc800078ec0ff */
[----:B------:R-:W-:-:S03]  /*1b80*/  ISETP.NE.AND P0, PT, R26, RZ, PT ;  /* 0x000000ff1a00720c */ /* 0x000fc60003f05270 */
[----:B------:R-:W-:Y:S10]  /*1b90*/  @!P1 BRA `(.L_x_229) ;  /* 0x0000000400009947 */ /* 0x000ff40003800000 */
[----:B------:R-:W0:Y:S01]  /*1ba0*/  LDCU.64 UR8, c[0x0][0x380] ;  /* 0x00007000ff0877ac */ /* 0x000e220008000a00 */
[----:B------:R-:W-:Y:S02]  /*1bb0*/  IADD3 R3, P1, PT, R0, R11, RZ ;  /* 0x0000000b00037210 */ /* 0x000fe40007f3e0ff */
[----:B------:R-:W-:Y:S02]  /*1bc0*/  LOP3.LUT R9, R5, 0x1fffff0, RZ, 0xc0, !PT ;  /* 0x01fffff005097812 */ /* 0x000fe400078ec0ff */
[----:B------:R-:W-:Y:S02]  /*1bd0*/  IADD3.X R4, PT, PT, RZ, R12, RZ, P1, !PT ;  /* 0x0000000cff047210 */ /* 0x000fe40000ffe4ff */
[----:B------:R-:W-:Y:S02]  /*1be0*/  IADD3 R9, PT, PT, -R9, RZ, RZ ;  /* 0x000000ff09097210 */ /* 0x000fe40007ffe1ff */
[----:B0-----:R-:W-:-:S04]  /*1bf0*/  LEA R2, P2, R3, UR8, 0x2 ;  /* 0x0000000803027c11 */ /* 0x001fc8000f8410ff */
[----:B------:R-:W-:Y:S02]  /*1c00*/  IADD3 R2, P1, PT, R2, 0x2000, RZ ;  /* 0x0000200002027810 */ /* 0x000fe40007f3e0ff */
[----:B------:R-:W-:Y:S02]  /*1c10*/  LEA.HI.X R3, R3, UR9, R4, 0x2, P2 ;  /* 0x0000000903037c11 */ /* 0x000fe400090f1404 */
[----:B------:R-:W-:Y:S02]  /*1c20*/  MOV R4, R0 ;  /* 0x0000000000047202 */ /* 0x000fe40000000f00 */
[----:B------:R-:W-:-:S07]  /*1c30*/  IADD3.X R3, PT, PT, RZ, R3, RZ, P1, !PT ;  /* 0x00000003ff037210 */ /* 0x000fce0000ffe4ff */
.L_x_230:
        /* <DEDUP_REMOVED lines=54> */
.L_x_229:
[----:B------:R-:W-:Y:S05]  /*1fa0*/  BSYNC.RECONVERGENT B2 ;  /* 0x0000000000027941 */ /* 0x000fea0003800200 */
.L_x_228:
        /* <DEDUP_REMOVED lines=18> */
[----:B------:R0:W5:Y:S01]  /*20d0*/  LDG.E R18, desc[UR6][R2.64+0x1c00] ;  /* 0x001c000602127981 */ /* 0x000162000c1e1900 */
        /* <DEDUP_REMOVED lines=10> */
[----:B0-----:R-:W-:-:S03]  /*2180*/  FADD R2, R15, -UR4 ;  /* 0x800000040f027e21 */ /* 0x001fc60008000000 */
[----:B------:R-:W-:Y:S01]  /*2190*/  FFMA R7, R14, R14, R7 ;  /* 0x0000000e0e077223 */ /* 0x000fe20000000007 */
[----:B------:R-:W-:-:S03]  /*21a0*/  FADD R16, R16, -UR4 ;  /* 0x8000000410107e21 */ /* 0x000fc60008000000 */
[----:B------:R-:W-:Y:S01]  /*21b0*/  FFMA R7, R2, R2, R7 ;  /* 0x0000000202077223 */ /* 0x000fe20000000007 */
[----:B------:R-:W-:-:S03]  /*21c0*/  FADD R18, R18, -UR4 ;  /* 0x8000000412127e21 */ /* 0x000fc60008000000 */
[----:B------:R-:W-:-:S04]  /*21d0*/  FFMA R7, R16, R16, R7 ;  /* 0x0000001010077223 */ /* 0x000fc80000000007 */
[----:B------:R-:W-:-:S07]  /*21e0*/  FFMA R8, R18, R18, R7 ;  /* 0x0000001212087223 */ /* 0x000fce0000000007 */
.L_x_232:
[----:B------:R-:W-:Y:S05]  /*21f0*/  BSYNC.RECONVERGENT B2 ;  /* 0x0000000000027941 */ /* 0x000fea0003800200 */
.L_x_231:
        /* <DEDUP_REMOVED lines=24> */
.L_x_234:
[----:B------:R-:W-:Y:S05]  /*2380*/  BSYNC.RECONVERGENT B2 ;  /* 0x0000000000027941 */ /* 0x000fea0003800200 */
.L_x_233:
[----:B------:R-:W-:Y:S05]  /*2390*/  @!P1 BRA `(.L_x_227) ;  /* 0x0000000000409947 */ /* 0x000fea0003800000 */
[----:B------:R-:W0:Y:S01]  /*23a0*/  LDCU.64 UR8, c[0x0][0x380] ;  /* 0x00007000ff0877ac */ /* 0x000e220008000a00 */
[----:B------:R-:W-:Y:S02]  /*23b0*/  IADD3 R7, P0, PT, R4, R11, RZ ;  /* 0x0000000b04077210 */ /* 0x000fe40007f1e0ff */
[----:B------:R-:W-:Y:S02]  /*23c0*/  IADD3 R4, PT, PT, -R5, RZ, RZ ;  /* 0x000000ff05047210 */ /* 0x000fe40007ffe1ff */
[----:B------:R-:W-:Y:S02]  /*23d0*/  IADD3.X R12, PT, PT, RZ, R12, RZ, P0, !PT ;  /* 0x0000000cff0c7210 */ /* 0x000fe400007fe4ff */
[----:B0-----:R-:W-:-:S04]  /*23e0*/  LEA R6, P1, R7, UR8, 0x2 ;  /* 0x0000000807067c11 */ /* 0x001fc8000f8210ff */
[----:B------:R-:W-:-:S09]  /*23f0*/  LEA.HI.X R7, R7, UR9, R12, 0x2, P1 ;  /* 0x0000000907077c11 */ /* 0x000fd200088f140c */
.L_x_235:
[----:B------:R-:W-:Y:S02]  /*2400*/  MOV R2, R6 ;  /* 0x0000000600027202 */ /* 0x000fe40000000f00 */
[----:B------:R-:W-:-:S05]  /*2410*/  MOV R3, R7 ;  /* 0x0000000700037202 */ /* 0x000fca0000000f00 */
[----:B------:R-:W2:Y:S01]  /*2420*/  LDG.E R2, desc[UR6][R2.64] ;  /* 0x0000000602027981 */ /* 0x000ea2000c1e1900 */
[----:B------:R-:W-:Y:S02]  /*2430*/  IADD3 R4, PT, PT, R4, 0x1, RZ ;  /* 0x0000000104047810 */ /* 0x000fe40007ffe0ff */
[----:B------:R-:W-:Y:S02]  /*2440*/  IADD3 R6, P1, PT, R6, 0x400, RZ ;  /* 0x0000040006067810 */ /* 0x000fe40007f3e0ff */
[----:B------:R-:W-:Y:S02]  /*2450*/  ISETP.NE.AND P0, PT, R4, RZ, PT ;  /* 0x000000ff0400720c */ /* 0x000fe40003f05270 */
[----:B------:R-:W-:Y:S01]  /*2460*/  IADD3.X R7, PT, PT, RZ, R7, RZ, P1, !PT ;  /* 0x00000007ff077210 */ /* 0x000fe20000ffe4ff */
[----:B--2---:R-:W-:-:S04]  /*2470*/  FADD R5, R2, -UR4 ;  /* 0x8000000402057e21 */ /* 0x004fc80008000000 */
[----:B------:R-:W-:-:S06]  /*2480*/  FFMA R8, R5, R5, R8 ;  /* 0x0000000505087223 */ /* 0x000fcc0000000008 */
[----:B------:R-:W-:Y:S05]  /*2490*/  @P0 BRA `(.L_x_235) ;  /* 0xfffffffc00d80947 */ /* 0x000fea000383ffff */
.L_x_227:
[----:B------:R-:W-:Y:S05]  /*24a0*/  BSYNC.RECONVERGENT B1 ;  /* 0x0000000000017941 */ /* 0x000fea0003800200 */
.L_x_225:
        /* <DEDUP_REMOVED lines=42> */
.L_x_223:
[----:B------:R-:W-:Y:S05]  /*2750*/  BSYNC.RECONVERGENT B0 ;  /* 0x0000000000007941 */ /* 0x000fea0003800200 */
.L_x_208:
[----:B------:R-:W-:Y:S05]  /*2760*/  @P5 EXIT ;  /* 0x000000000000594d */ /* 0x000fea0003800000 */
[----:B012---:R-:W0:Y:S01]  /*2770*/  LDC.64 R2, c[0x0][0x388] ;  /* 0x0000e200ff027b82 */ /* 0x007e220000000a00 */
[----:B------:R-:W1:Y:S02]  /*2780*/  LDCU UR4, c[0x0][0x39c] ;  /* 0x00007380ff0477ac */ /* 0x000e640008000800 */
[----:B-1----:R-:W-:-:S05]  /*2790*/  FADD R5, R0, UR4 ;  /* 0x0000000400057e21 */ /* 0x002fca0008000000 */
[----:B0-----:R-:W-:Y:S01]  /*27a0*/  STG.E desc[UR6][R2.64], R5 ;  /* 0x0000000502007986 */ /* 0x001fe2000c101906 */
[----:B------:R-:W-:Y:S05]  /*27b0*/  EXIT ;  /* 0x000000000000794d */ /* 0x000fea0003800000 */
.L_x_236:
        /* <DEDUP_REMOVED lines=12> */
.L_x_397:


//--------------------- .text._ZN3cub18CUB_300001_SM_10006detail6reduce28DeviceReduceSingleTileKernelINS2_10policy_hubIfjN4cuda3std3__44plusIfEEE10Policy1000EPfSC_iS9_ffNS7_10__identityEEEvT0_T1_T2_T3_T4_T6_ --------------------------
	.section	.text._ZN3cub18CUB_300001_SM_10006detail6reduce28DeviceReduceSingleTileKernelINS2_10policy_hubIfjN4cuda3std3__44plusIfEEE10Policy1000EPfSC_iS9_ffNS7_10__identityEEEvT0_T1_T2_T3_T4_T6_,"ax",@progbits
	.align	128
        .global         _ZN3cub18CUB_300001_SM_10006detail6reduce28DeviceReduceSingleTileKernelINS2_10policy_hubIfjN4cuda3std3__44plusIfEEE10Policy1000EPfSC_iS9_ffNS7_10__identityEEEvT0_T1_T2_T3_T4_T6_
        .type           _ZN3cub18CUB_300001_SM_10006detail6reduce28DeviceReduceSingleTileKernelINS2_10policy_hubIfjN4cuda3std3__44plusIfEEE10Policy1000EPfSC_iS9_ffNS7_10__identityEEEvT0_T1_T2_T3_T4_T6_,@function
        .size           _ZN3cub18CUB_300001_SM_10006detail6reduce28DeviceReduceSingleTileKernelINS2_10policy_hubIfjN4cuda3std3__44plusIfEEE10Policy1000EPfSC_iS9_ffNS7_10__identityEEEvT0_T1_T2_T3_T4_T6_,(.L_x_398 - _ZN3cub18CUB_300001_SM_10006detail6reduce28DeviceReduceSingleTileKernelINS2_10policy_hubIfjN4cuda3std3__44plusIfEEE10Policy1000EPfSC_iS9_ffNS7_10__identityEEEvT0_T1_T2_T3_T4_T6_)
        .other          _ZN3cub18CUB_300001_SM_10006detail6reduce28DeviceReduceSingleTileKernelINS2_10policy_hubIfjN4cuda3std3__44plusIfEEE10Policy1000EPfSC_iS9_ffNS7_10__identityEEEvT0_T1_T2_T3_T4_T6_,@"STO_CUDA_ENTRY STV_DEFAULT"
_ZN3cub18CUB_300001_SM_10006detail6reduce28DeviceReduceSingleTileKernelINS2_10policy_hubIfjN4cuda3std3__44plusIfEEE10Policy1000EPfSC_iS9_ffNS7_10__identityEEEvT0_T1_T2_T3_T4_T6_:
.text._ZN3cub18CUB_300001_SM_10006detail6reduce28DeviceReduceSingleTileKernelINS2_10policy_hubIfjN4cuda3std3__44plusIfEEE10Policy1000EPfSC_iS9_ffNS7_10__identityEEEvT0_T1_T2_T3_T4_T6_:
        /* <DEDUP_REMOVED lines=13> */
.L_x_237:
        /* <DEDUP_REMOVED lines=16> */
.L_x_242:
[----:B------:R-:W-:Y:S05]  /*01d0*/  BSYNC.RECONVERGENT B1 ;  /* 0x0000000000017941 */ /* 0x000fea0003800200 */
.L_x_241:
        /* <DEDUP_REMOVED lines=16> */
.L_x_247:
        /* <DEDUP_REMOVED lines=9> */
.L_x_246:
[----:B------:R-:W-:Y:S05]  /*0370*/  BSYNC.RECONVERGENT B2 ;  /* 0x0000000000027941 */ /* 0x000fea0003800200 */
.L_x_245:
        /* <DEDUP_REMOVED lines=8> */
.L_x_250:
        /* <DEDUP_REMOVED lines=43> */
.L_x_249:
[----:B------:R-:W-:Y:S05]  /*06b0*/  BSYNC.RECONVERGENT B2 ;  /* 0x0000000000027941 */ /* 0x000fea0003800200 */
.L_x_248:
        /* <DEDUP_REMOVED lines=26> */
.L_x_252:
[----:B------:R-:W-:Y:S05]  /*0860*/  BSYNC.RECONVERGENT B2 ;  /* 0x0000000000027941 */ /* 0x000fea0003800200 */
.L_x_251:
        /* <DEDUP_REMOVED lines=12> */
.L_x_244:
[----:B------:R-:W-:Y:S05]  /*0930*/  BSYNC.RECONVERGENT B1 ;  /* 0x0000000000017941 */ /* 0x000fea0003800200 */
.L_x_243:
        /* <DEDUP_REMOVED lines=10> */
[----:B------:R-:W1:Y:S06]  /*09e0*/  SHFL.DOWN PT, R3, R0, 0x2, 0x1f ;  /* 0x08401f0000037f89 */ /* 0x000e6c00000e0000 */
[----:B------:R-:W2:Y:S01]  /*09f0*/  @!P1 S2R R6, SR_CgaCtaId ;  /* 0x0000000000069919 */ /* 0x000ea20000008800 */
[----:B0-----:R-:W-:Y:S02]  /*0a00*/  @!P1 MOV R5, 0x400 ;  /* 0x0000040000059802 */ /* 0x001fe40000000f00 */
[----:B------:R-:W-:-:S04]  /*0a10*/  @!P1 SHF.R.U32.HI R4, RZ, 0x3, R2 ;  /* 0x00000003ff049819 */ /* 0x000fc80000011602 */
[----:B------:R-:W-:Y:S01]  /*0a20*/  @!P1 LOP3.LUT R4, R4, 0x7c, RZ, 0xc0, !PT ;  /* 0x0000007c04049812 */ /* 0x000fe200078ec0ff */
[----:B-1----:R-:W-:Y:S01]  /*0a30*/  @!P0 FADD R0, R0, R3 ;  /* 0x0000000300008221 */ /* 0x002fe20000000000 */
[----:B------:R-:W-:-:S04]  /*0a40*/  ISETP.GT.AND P0, PT, R8, 0x1b, PT ;  /* 0x0000001b0800780c */ /* 0x000fc80003f04270 */
[----:B------:R-:W0:Y:S01]  /*0a50*/  SHFL.DOWN PT, R3, R0, 0x4, 0x1f ;  /* 0x08801f0000037f89 */ /* 0x000e2200000e0000 */
[----:B--2---:R-:W-:-:S04]  /*0a60*/  @!P1 LEA R5, R6, R5, 0x18 ;  /* 0x0000000506059211 */ /* 0x004fc800078ec0ff */
        /* <DEDUP_REMOVED lines=16> */
[----:B0-----:R-:W0:Y:S04]  /*0b70*/  LDS.128 R4, [UR4+0x10] ;  /* 0x00001004ff047984 */ /* 0x001e280008000c00 */
[----:B------:R-:W1:Y:S04]  /*0b80*/  LDS.128 R12, [UR4+0x20] ;  /* 0x00002004ff0c7984 */ /* 0x000e680008000c00 */
[----:B------:R-:W2:Y:S04]  /*0b90*/  LDS.128 R8, [UR4+0x30] ;  /* 0x00003004ff087984 */ /* 0x000ea80008000c00 */
        /* <DEDUP_REMOVED lines=17> */
.L_x_253:
        /* <DEDUP_REMOVED lines=45> */
[----:B------:R-:W0:Y:S04]  /*0f80*/  LDS.128 R16, [UR4+0x10] ;  /* 0x00001004ff107984 */ /* 0x000e280008000c00 */
[----:B----4-:R-:W1:Y:S04]  /*0f90*/  LDS.128 R4, [UR4+0x20] ;  /* 0x00002004ff047984 */ /* 0x010e680008000c00 */
[----:B------:R-:W2:Y:S04]  /*0fa0*/  LDS.128 R8, [UR4+0x30] ;  /* 0x00003004ff087984 */ /* 0x000ea80008000c00 */
[----:B------:R-:W3:Y:S01]  /*0fb0*/  LDS.128 R12, [UR4+0x40] ;  /* 0x00004004ff0c7984 */ /* 0x000ee20008000c00 */
[----:B0-----:R-:W-:Y:S01]  /*0fc0*/  @P2 FADD R0, R0, R17 ;  /* 0x0000001100002221 */ /* 0x001fe20000000000 */
[----:B------:R-:W-:-:S03]  /*0fd0*/  ISETP.GT.AND P2, PT, R3, 0x80, PT ;  /* 0x000000800300780c */ /* 0x000fc60003f44270 */
[----:B------:R-:W-:Y:S01]  /*0fe0*/  @P3 FADD R0, R0, R18 ;  /* 0x0000001200003221 */ /* 0x000fe20000000000 */
[----:B------:R-:W-:-:S03]  /*0ff0*/  ISETP.GT.AND P3, PT, R3, 0xa0, PT ;  /* 0x000000a00300780c */ /* 0x000fc60003f64270 */
[----:B------:R-:W-:Y:S01]  /*1000*/  @P1 FADD R0, R0, R19 ;  /* 0x0000001300001221 */ /* 0x000fe20000000000 */
[----:B------:R-:W-:-:S05]  /*1010*/  ISETP.GT.AND P1, PT, R3, 0xe0, PT ;  /* 0x000000e00300780c */ /* 0x000fca0003f24270 */
[----:B-1----:R-:W-:Y:S01]  /*1020*/  @P2 FADD R0, R0, R4 ;  /* 0x0000000400002221 */ /* 0x002fe20000000000 */
[----:B------:R-:W-:-:S03]  /*1030*/  ISETP.GT.AND P2, PT, R3, 0x100, PT ;  /* 0x000001000300780c */ /* 0x000fc60003f44270 */
[----:B------:R-:W-:Y:S01]  /*1040*/  @P3 FADD R0, R0, R5 ;  /* 0x0000000500003221 */ /* 0x000fe20000000000 */
[----:B------:R-:W-:-:S03]  /*1050*/  ISETP.GT.AND P3, PT, R3, 0x120, PT ;  /* 0x000001200300780c */ /* 0x000fc60003f64270 */
[----:B------:R-:W-:Y:S01]  /*1060*/  @P4 FADD R0, R0, R6 ;  /* 0x0000000600004221 */ /* 0x000fe20000000000 */
[----:B------:R-:W-:-:S03]  /*1070*/  ISETP.GT.AND P4, PT, R3, 0x140, PT ;  /* 0x000001400300780c */ /* 0x000fc60003f84270 */
[----:B------:R-:W-:Y:S01]  /*1080*/  @P1 FADD R0, R0, R7 ;  /* 0x0000000700001221 */ /* 0x000fe20000000000 */
[----:B------:R-:W-:-:S03]  /*1090*/  ISETP.GT.AND P1, PT, R3, 0x160, PT ;  /* 0x000001600300780c */ /* 0x000fc60003f24270 */
[----:B--2---:R-:W-:Y:S01]  /*10a0*/  @P2 FADD R0, R0, R8 ;  /* 0x0000000800002221 */ /* 0x004fe20000000000 */
[----:B------:R-:W-:-:S03]  /*10b0*/  ISETP.GT.AND P2, PT, R3, 0x180, PT ;  /* 0x000001800300780c */ /* 0x000fc60003f44270 */
[----:B------:R-:W-:Y:S01]  /*10c0*/  @P3 FADD R0, R0, R9 ;  /* 0x0000000900003221 */ /* 0x000fe20000000000 */
[----:B------:R-:W-:-:S03]  /*10d0*/  ISETP.GT.AND P3, PT, R3, 0x1a0, PT ;  /* 0x000001a00300780c */ /* 0x000fc60003f64270 */
[----:B------:R-:W-:Y:S01]  /*10e0*/  @P4 FADD R0, R0, R10 ;  /* 0x0000000a00004221 */ /* 0x000fe20000000000 */
[----:B------:R-:W-:-:S03]  /*10f0*/  ISETP.GT.AND P4, PT, R3, 0x1c0, PT ;  /* 0x000001c00300780c */ /* 0x000fc60003f84270 */
[----:B------:R-:W-:Y:S01]  /*1100*/  @P1 FADD R0, R0, R11 ;  /* 0x0000000b00001221 */ /* 0x000fe20000000000 */
[----:B------:R-:W-:-:S03]  /*1110*/  ISETP.GT.AND P1, PT, R3, 0x1e0, PT ;  /* 0x000001e00300780c */ /* 0x000fc60003f24270 */
[----:B---3--:R-:W-:-:S04]  /*1120*/  @P2 FADD R0, R0, R12 ;  /* 0x0000000c00002221 */ /* 0x008fc80000000000 */
[----:B------:R-:W-:-:S04]  /*1130*/  @P3 FADD R0, R0, R13 ;  /* 0x0000000d00003221 */ /* 0x000fc80000000000 */
[----:B------:R-:W-:-:S04]  /*1140*/  @P4 FADD R0, R0, R14 ;  /* 0x0000000e00004221 */ /* 0x000fc80000000000 */
[----:B------:R-:W-:Y:S01]  /*1150*/  @P1 FADD R0, R0, R15 ;  /* 0x0000000f00001221 */ /* 0x000fe20000000000 */
[----:B------:R-:W-:Y:S06]  /*1160*/  BRA `(.L_x_254) ;  /* 0x0000003000407947 */ /* 0x000fec0003800000 */
.L_x_240:
[----:B------:R-:W0:Y:S01]  /*1170*/  S2R R2, SR_TID.X ;  /* 0x0000000000027919 */ /* 0x000e220000002100 */
[----:B------:R-:W1:Y:S01]  /*1180*/  LDC.64 R4, c[0x0][0x380] ;  /* 0x0000e000ff047b82 */ /* 0x000e620000000a00 */
[----:B0-----:R-:W-:-:S05]  /*1190*/  SHF.L.U32 R7, R2, 0x1, RZ ;  /* 0x0000000102077819 */ /* 0x001fca00000006ff */
[----:B-1----:R-:W-:-:S05]  /*11a0*/  IMAD.WIDE.U32 R4, R7, 0x4, R4 ;  /* 0x0000000407047825 */ /* 0x002fca00078e0004 */
[----:B------:R-:W2:Y:S04]  /*11b0*/  LDG.E.64.CONSTANT R14, desc[UR6][R4.64] ;  /* 0x00000006040e7981 */ /* 0x000ea8000c1e9b00 */
[----:B------:R-:W3:Y:S04]  /*11c0*/  LDG.E.64.CONSTANT R16, desc[UR6][R4.64+0x1000] ;  /* 0x0010000604107981 */ /* 0x000ee8000c1e9b00 */
[----:B------:R-:W4:Y:S04]  /*11d0*/  LDG.E.64.CONSTANT R18, desc[UR6][R4.64+0x2000] ;  /* 0x0020000604127981 */ /* 0x000f28000c1e9b00 */
[----:B------:R-:W5:Y:S04]  /*11e0*/  LDG.E.64.CONSTANT R20, desc[UR6][R4.64+0x3000] ;  /* 0x0030000604147981 */ /* 0x000f68000c1e9b00 */
[----:B------:R-:W5:Y:S04]  /*11f0*/  LDG.E.64.CONSTANT R12, desc[UR6][R4.64+0x4000] ;  /* 0x00400006040c7981 */ /* 0x000f68000c1e9b00 */
[----:B------:R-:W5:Y:S04]  /*1200*/  LDG.E.64.CONSTANT R10, desc[UR6][R4.64+0x5000] ;  /* 0x00500006040a7981 */ /* 0x000f68000c1e9b00 */
[----:B------:R-:W5:Y:S04]  /*1210*/  LDG.E.64.CONSTANT R6, desc[UR6][R4.64+0x6000] ;  /* 0x0060000604067981 */ /* 0x000f68000c1e9b00 */
[----:B------:R-:W5:Y:S01]  /*1220*/  LDG.E.64.CONSTANT R8, desc[UR6][R4.64+0x7000] ;  /* 0x0070000604087981 */ /* 0x000f62000c1e9b00 */
[----:B------:R-:W-:Y:S01]  /*1230*/  ISETP.GE.U32.AND P0, PT, R3, 0x4000, PT ;  /* 0x000040000300780c */ /* 0x000fe20003f06070 */
[----:B--2---:R-:W-:Y:S01]  /*1240*/  FADD R14, R14, R15 ;  /* 0x0000000f0e0e7221 */ /* 0x004fe20000000000 */
[----:B---3--:R-:W-:Y:S01]  /*1250*/  FADD R17, R16, R17 ;  /* 0x0000001110117221 */ /* 0x008fe20000000000 */
[----:B----4-:R-:W-:-:S03]  /*1260*/  FADD R18, R18, R19 ;  /* 0x0000001312127221 */ /* 0x010fc60000000000 */
[----:B------:R-:W-:Y:S01]  /*1270*/  FADD R14, R14, R17 ;  /* 0x000000110e0e7221 */ /* 0x000fe20000000000 */
[----:B-----5:R-:W-:Y:S01]  /*1280*/  FADD R21, R20, R21 ;  /* 0x0000001514157221 */ /* 0x020fe20000000000 */
[----:B------:R-:W-:Y:S02]  /*1290*/  HFMA2 R20, -RZ, RZ, 0, 0.0078125 ;  /* 0x00002000ff147431 */ /* 0x000fe400000001ff */
[----:B------:R-:W-:Y:S01]  /*12a0*/  FADD R12, R12, R13 ;  /* 0x0000000d0c0c7221 */ /* 0x000fe20000000000 */
[----:B------:R-:W-:Y:S01]  /*12b0*/  FADD R21, R18, R21 ;  /* 0x0000001512157221 */ /* 0x000fe20000000000 */
[----:B------:R-:W-:-:S03]  /*12c0*/  FADD R11, R10, R11 ;  /* 0x0000000b0a0b7221 */ /* 0x000fc60000000000 */
[----:B------:R-:W-:Y:S01]  /*12d0*/  FADD R14, R14, R21 ;  /* 0x000000150e0e7221 */ /* 0x000fe20000000000 */
[----:B------:R-:W-:Y:S01]  /*12e0*/  FADD R6, R6, R7 ;  /* 0x0000000706067221 */ /* 0x000fe20000000000 */
[----:B------:R-:W-:Y:S01]  /*12f0*/  FADD R11, R12, R11 ;  /* 0x0000000b0c0b7221 */ /* 0x000fe20000000000 */
[----:B------:R-:W-:-:S04]  /*1300*/  FADD R9, R8, R9 ;  /* 0x0000000908097221 */ /* 0x000fc80000000000 */
[----:B------:R-:W-:-:S04]  /*1310*/  FADD R6, R6, R9 ;  /* 0x0000000906067221 */ /* 0x000fc80000000000 */
[----:B------:R-:W-:-:S04]  /*1320*/  FADD R11, R11, R6 ;  /* 0x000000060b0b7221 */ /* 0x000fc80000000000 */
[----:B------:R-:W-:Y:S01]  /*1330*/  FADD R0, R14, R11 ;  /* 0x0000000b0e007221 */ /* 0x000fe20000000000 */
[----:B------:R-:W-:Y:S06]  /*1340*/  @!P0 BRA `(.L_x_255) ;  /* 0x00000000008c8947 */ /* 0x000fec0003800000 */
[----:B------:R-:W0:Y:S01]  /*1350*/  LDC R24, c[0x0][0x390] ;  /* 0x0000e400ff187b82 */ /* 0x000e220000000800 */
[----:B------:R-:W-:Y:S02]  /*1360*/  IADD3 R21, PT, PT, R3, -0x2000, RZ ;  /* 0xffffe00003157810 */ /* 0x000fe40007ffe0ff */
[----:B------:R-:W-:-:S07]  /*1370*/  MOV R20, 0x2000 ;  /* 0x0000200000147802 */ /* 0x000fce0000000f00 */
.L_x_257:
[----:B------:R-:W-:-:S05]  /*1380*/  IMAD.WIDE R26, R20, 0x4, R4 ;  /* 0x00000004141a7825 */ /* 0x000fca00078e0204 */
[----:B------:R-:W2:Y:S04]  /*1390*/  LDG.E.64.CONSTANT R14, desc[UR6][R26.64+0x6000] ;  /* 0x006000061a0e7981 */ /* 0x000ea8000c1e9b00 */
[----:B------:R-:W2:Y:S04]  /*13a0*/  LDG.E.64.CONSTANT R6, desc[UR6][R26.64+0x7000] ;  /* 0x007000061a067981 */ /* 0x000ea8000c1e9b00 */
[----:B------:R-:W3:Y:S04]  /*13b0*/  LDG.E.64.CONSTANT R22, desc[UR6][R26.64] ;  /* 0x000000061a167981 */ /* 0x000ee8000c1e9b00 */
[----:B------:R-:W4:Y:S04]  /*13c0*/  LDG.E.64.CONSTANT R18, desc[UR6][R26.64+0x1000] ;  /* 0x001000061a127981 */ /* 0x000f28000c1e9b00 */
[----:B------:R-:W5:Y:S04]  /*13d0*/  LDG.E.64.CONSTANT R16, desc[UR6][R26.64+0x2000] ;  /* 0x002000061a107981 */ /* 0x000f68000c1e9b00 */
[----:B------:R-:W5:Y:S04]  /*13e0*/  LDG.E.64.CONSTANT R12, desc[UR6][R26.64+0x3000] ;  /* 0x003000061a0c7981 */ /* 0x000f68000c1e9b00 */
[----:B------:R-:W5:Y:S04]  /*13f0*/  LDG.E.64.CONSTANT R10, desc[UR6][R26.64+0x4000] ;  /* 0x004000061a0a7981 */ /* 0x000f68000c1e9b00 */
[----:B------:R-:W5:Y:S01]  /*1400*/  LDG.E.64.CONSTANT R8, desc[UR6][R26.64+0x5000] ;  /* 0x005000061a087981 */ /* 0x000f62000c1e9b00 */
[----:B0-----:R-:W-:Y:S01]  /*1410*/  MOV R3, R24 ;  /* 0x0000001800037202 */ /* 0x001fe20000000f00 */
[----:B--2---:R-:W-:-:S03]  /*1420*/  FADD R15, R15, R6 ;  /* 0x000000060f0f7221 */ /* 0x004fc60000000000 */
[----:B------:R-:W-:Y:S01]  /*1430*/  IADD3 R6, PT, PT, -R20, R3, RZ ;  /* 0x0000000314067210 */ /* 0x000fe20007ffe1ff */
[----:B---3--:R-:W-:-:S03]  /*1440*/  FADD R0, R22, R0 ;  /* 0x0000000016007221 */ /* 0x008fc60000000000 */
[----:B------:R-:W-:Y:S01]  /*1450*/  ISETP.GE.AND P0, PT, R6, 0x2000, PT ;  /* 0x000020000600780c */ /* 0x000fe20003f06270 */
[----:B----4-:R-:W-:Y:S01]  /*1460*/  FADD R23, R23, R18 ;  /* 0x0000001217177221 */ /* 0x010fe20000000000 */
[----:B-----5:R-:W-:Y:S01]  /*1470*/  FADD R18, R19, R16 ;  /* 0x0000001013127221 */ /* 0x020fe20000000000 */
[----:B------:R-:W-:Y:S01]  /*1480*/  FADD R17, R17, R12 ;  /* 0x0000000c11117221 */ /* 0x000fe20000000000 */
[----:B------:R-:W-:Y:S01]  /*1490*/  FADD R12, R13, R10 ;  /* 0x0000000a0d0c7221 */ /* 0x000fe20000000000 */
[----:B------:R-:W-:Y:S01]  /*14a0*/  FADD R11, R11, R8 ;  /* 0x000000080b0b7221 */ /* 0x000fe20000000000 */
[----:B------:R-:W-:Y:S01]  /*14b0*/  FADD R8, R9, R14 ;  /* 0x0000000e09087221 */ /* 0x000fe20000000000 */
[----:B------:R-:W-:Y:S01]  /*14c0*/  FADD R0, R0, R23 ;  /* 0x0000001700007221 */ /* 0x000fe20000000000 */
[----:B------:R-:W-:Y:S01]  /*14d0*/  FADD R17, R18, R17 ;  /* 0x0000001112117221 */ /* 0x000fe20000000000 */
[----:B------:R-:W-:Y:S01]  /*14e0*/  FADD R11, R12, R11 ;  /* 0x0000000b0c0b7221 */ /* 0x000fe20000000000 */
[----:B------:R-:W-:-:S02]  /*14f0*/  FADD R8, R8, R15 ;  /* 0x0000000f08087221 */ /* 0x000fc40000000000 */
[----:B------:R-:W-:Y:S02]  /*1500*/  FADD R0, R0, R17 ;  /* 0x0000001100007221 */ /* 0x000fe40000000000 */
[----:B------:R-:W-:-:S04]  /*1510*/  FADD R11, R11, R8 ;  /* 0x000000080b0b7221 */ /* 0x000fc80000000000 */
[----:B------:R-:W-:-:S04]  /*1520*/  FADD R11, R0, R11 ;  /* 0x0000000b000b7221 */ /* 0x000fc80000000000 */
[----:B------:R-:W-:Y:S01]  /*1530*/  FADD R0, R7, R11 ;  /* 0x0000000b07007221 */ /* 0x000fe20000000000 */
[----:B------:R-:W-:Y:S06]  /*1540*/  @!P0 BRA `(.L_x_256) ;  /* 0x0000000800308947 */ /* 0x000fec0003800000 */
[----:B------:R-:W-:-:S04]  /*1550*/  IADD3 R20, PT, PT, R20, 0x2000, RZ ;  /* 0x0000200014147810 */ /* 0x000fc80007ffe0ff */
[----:B------:R-:W-:-:S13]  /*1560*/  ISETP.GT.AND P0, PT, R20, R21, PT ;  /* 0x000000151400720c */ /* 0x000fda0003f04270 */
[----:B------:R-:W-:Y:S05]  /*1570*/  @!P0 BRA `(.L_x_257) ;  /* 0xfffffffc00808947 */ /* 0x000fea000383ffff */
.L_x_255:
        /* <DEDUP_REMOVED lines=20> */
.L_x_261:
        /* <DEDUP_REMOVED lines=8> */
.L_x_260:
[----:B------:R-:W-:Y:S05]  /*1740*/  BSYNC.RECONVERGENT B2 ;  /* 0x0000000000027941 */ /* 0x000fea0003800200 */
.L_x_259:
[----:B------:R-:W-:Y:S05]  /*1750*/  @!P1 BRA `(.L_x_258) ;  /* 0x0000000400a89947 */ /* 0x000fea0003800000 */
[----:B------:R-:W0:Y:S01]  /*1760*/  LDCU.64 UR4, c[0x0][0x380] ;  /* 0x00007000ff0477ac */ /* 0x000e220008000a00 */
[----:B------:R-:W-:Y:S01]  /*1770*/  IADD3 R5, PT, PT, R11, -R10, RZ ;  /* 0x8000000a0b057210 */ /* 0x000fe20007ffe0ff */
[----:B------:R-:W-:Y:S01]  /*1780*/  BSSY.RECONVERGENT B2, `(.L_x_262) ;  /* 0x000003b000027945 */ /* 0x000fe20003800200 */
[----:B------:R-:W-:Y:S02]  /*1790*/  IADD3 R3, P0, PT, R10, R20, RZ ;  /* 0x000000140a037210 */ /* 0x000fe40007f1e0ff */
[----:B------:R-:W-:Y:S02]  /*17a0*/  ISETP.GT.AND P1, PT, R5, 0x1800, PT ;  /* 0x000018000500780c */ /* 0x000fe40003f24270 */
[----:B------:R-:W-:Y:S02]  /*17b0*/  IADD3.X R6, PT, PT, RZ, RZ, RZ, P0, !PT ;  /* 0x000000ffff067210 */ /* 0x000fe400007fe4ff */
[----:B0-----:R-:W-:-:S04]  /*17c0*/  LEA R4, P0, R3, UR4, 0x2 ;  /* 0x0000000403047c11 */ /* 0x001fc8000f8010ff */
[----:B------:R-:W-:Y:S02]  /*17d0*/  LEA.HI.X R3, R3, UR5, R6, 0x2, P0 ;  /* 0x0000000503037c11 */ /* 0x000fe400080f1406 */
[----:B------:R-:W-:-:S04]  /*17e0*/  IADD3 R4, P0, PT, R4, 0x1000, RZ ;  /* 0x0000100004047810 */ /* 0x000fc80007f1e0ff */
[----:B------:R-:W-:Y:S02]  /*17f0*/  IADD3.X R5, PT, PT, RZ, R3, RZ, P0, !PT ;  /* 0x00000003ff057210 */ /* 0x000fe400007fe4ff */
[----:B------:R-:W-:Y:S02]  /*1800*/  PLOP3.LUT P0, PT, PT, PT, PT, 0x80, 0x8 ;  /* 0x000000000008781c */ /* 0x000fe40003f0f070 */
[----:B------:R-:W-:Y:S01]  /*1810*/  IADD3 R3, PT, PT, R10, R20, RZ ;  /* 0x000000140a037210 */ /* 0x000fe20007ffe0ff */
[----:B------:R-:W-:Y:S10]  /*1820*/  @!P1 BRA `(.L_x_263) ;  /* 0x0000000000c09947 */ /* 0x000ff40003800000 */
[----:B------:R-:W-:Y:S02]  /*1830*/  PLOP3.LUT P0, PT, PT, PT, PT, 0x8, 0x80 ;  /* 0x000000000080781c */ /* 0x000fe40003f0e170 */
[----:B------:R-:W-:-:S11]  /*1840*/  IADD3 R13, PT, PT, R11, -0x1800, RZ ;  /* 0xffffe8000b0d7810 */ /* 0x000fd60007ffe0ff */
.L_x_264:
        /* <DEDUP_REMOVED lines=46> */
.L_x_263:
[----:B------:R-:W-:Y:S05]  /*1b30*/  BSYNC.RECONVERGENT B2 ;  /* 0x0000000000027941 */ /* 0x000fea0003800200 */
.L_x_262:
        /* <DEDUP_REMOVED lines=31> */
.L_x_266:
[----:B------:R-:W-:Y:S05]  /*1d30*/  BSYNC.RECONVERGENT B2 ;  /* 0x0000000000027941 */ /* 0x000fea0003800200 */
.L_x_265:
        /* <DEDUP_REMOVED lines=9> */
[----:B----4-:R-:W-:-:S04]  /*1dd0*/  FADD R0, R0, R3 ;  /* 0x0000000300007221 */ /* 0x010fc80000000000 */
[----:B--2---:R-:W-:-:S04]  /*1de0*/  FADD R0, R0, R9 ;  /* 0x0000000900007221 */ /* 0x004fc80000000000 */
[----:B---3--:R-:W-:-:S07]  /*1df0*/  FADD R0, R0, R11 ;  /* 0x0000000b00007221 */ /* 0x008fce0000000000 */
.L_x_258:
[----:B------:R-:W-:Y:S05]  /*1e00*/  BSYNC.RECONVERGENT B1 ;  /* 0x0000000000017941 */ /* 0x000fea0003800200 */
.L_x_256:
        /* <DEDUP_REMOVED lines=32> */
[----:B---3--:R-:W0:Y:S04]  /*2010*/  LDS.128 R4, [UR4+0x10] ;  /* 0x00001004ff047984 */ /* 0x008e280008000c00 */
        /* <DEDUP_REMOVED lines=19> */
.L_x_239:
        /* <DEDUP_REMOVED lines=12> */
.L_x_269:
[----:B------:R-:W-:Y:S05]  /*2210*/  BSYNC.RECONVERGENT B1 ;  /* 0x0000000000017941 */ /* 0x000fea0003800200 */
.L_x_268:
        /* <DEDUP_REMOVED lines=16> */
.L_x_274:
        /* <DEDUP_REMOVED lines=9> */
.L_x_273:
[----:B------:R-:W-:Y:S05]  /*23b0*/  BSYNC.RECONVERGENT B2 ;  /* 0x0000000000027941 */ /* 0x000fea0003800200 */
.L_x_272:
        /* <DEDUP_REMOVED lines=8> */
.L_x_277:
        /* <DEDUP_REMOVED lines=43> */
.L_x_276:
[----:B------:R-:W-:Y:S05]  /*26f0*/  BSYNC.RECONVERGENT B2 ;  /* 0x0000000000027941 */ /* 0x000fea0003800200 */
.L_x_275:
        /* <DEDUP_REMOVED lines=26> */
.L_x_279:
[----:B------:R-:W-:Y:S05]  /*28a0*/  BSYNC.RECONVERGENT B2 ;  /* 0x0000000000027941 */ /* 0x000fea0003800200 */
.L_x_278:
        /* <DEDUP_REMOVED lines=12> */
.L_x_271:
[----:B------:R-:W-:Y:S05]  /*2970*/  BSYNC.RECONVERGENT B1 ;  /* 0x0000000000017941 */ /* 0x000fea0003800200 */
.L_x_270:
[----:B------:R-:W-:Y:S02]  /*2980*/  ISETP.GE.AND P0, PT, R3, 0x200, PT ;  /* 0x000002000300780c */ /* 0x000fe40003f06270 */
[----:B0----5:R-:W-:-:S11]  /*2990*/  MOV R5, R0 ;  /* 0x0000000000057202 */ /* 0x021fd60000000f00 */
[----:B------:R-:W-:Y:S05]  /*29a0*/  @!P0 BRA `(.L_x_280) ;  /* 0x0000000000d08947 */ /* 0x000fea0003800000 */
[----:B------:R-:W0:Y:S01]  /*29b0*/  S2R R7, SR_LANEID ;  /* 0x0000000000077919 */ /* 0x000e220000000000 */
[----:B------:R-:W1:Y:S02]  /*29c0*/  SHFL.DOWN PT, R0, R5, 0x1, 0x1f ;  /* 0x08201f0005007f89 */ /* 0x000e6400000e0000 */
[----:B-1----:R-:W-:Y:S01]  /*29d0*/  FADD R0, R0, R5 ;  /* 0x0000000500007221 */ /* 0x002fe20000000000 */
[C---:B0-----:R-:W-:Y:S02]  /*29e0*/  ISETP.GT.AND P0, PT, R7.reuse, 0x1e, PT ;  /* 0x0000001e0700780c */ /* 0x041fe40003f04270 */
[----:B------:R-:W-:Y:S02]  /*29f0*/  ISETP.NE.AND P1, PT, R7, RZ, PT ;  /* 0x000000ff0700720c */ /* 0x000fe40003f25270 */
        /* <DEDUP_REMOVED lines=27> */
[----:B--2---:R-:W0:Y:S04]  /*2bb0*/  LDS.128 R4, [UR4+0x10] ;  /* 0x00001004ff047984 */ /* 0x004e280008000c00 */
        /* <DEDUP_REMOVED lines=19> */
.L_x_280:
[----:B------:R-:W0:Y:S01]  /*2cf0*/  S2R R4, SR_LANEID ;  /* 0x0000000000047919 */ /* 0x000e220000000000 */
[----:B------:R-:W-:-:S04]  /*2d00*/  LOP3.LUT R0, R2, 0x3e0, RZ, 0xc0, !PT ;  /* 0x000003e002007812 */ /* 0x000fc800078ec0ff */
[----:B------:R-:W-:Y:S02]  /*2d10*/  IADD3 R6, PT, PT, R0, 0x20, RZ ;  /* 0x0000002000067810 */ /* 0x000fe40007ffe0ff */
[----:B------:R-:W-:Y:S02]  /*2d20*/  LOP3.LUT R0, RZ, R0, RZ, 0x33, !PT ;  /* 0x00000000ff007212 */ /* 0x000fe400078e33ff */
[-C--:B------:R-:W-:Y:S02]  /*2d30*/  ISETP.GT.AND P0, PT, R6, R3.reuse, PT ;  /* 0x000000030600720c */ /* 0x080fe40003f04270 */
        /* <DEDUP_REMOVED lines=41> */
[----:B-1----:R-:W1:Y:S04]  /*2fd0*/  LDS.128 R4, [UR4+0x20] ;  /* 0x00002004ff047984 */ /* 0x002e680008000c00 */
        /* <DEDUP_REMOVED lines=29> */
.L_x_267:
        /* <DEDUP_REMOVED lines=28> */
[----:B------:R-:W-:Y:S02]  /*3370*/  HFMA2 R11, -RZ, RZ, 0, 0.0078125 ;  /* 0x00002000ff0b7431 */ /* 0x000fe400000001ff */
        /* <DEDUP_REMOVED lines=11> */
.L_x_283:
[----:B------:R-:W-:-:S05]  /*3430*/  IMAD.WIDE R2, R11, 0x4, R4 ;  /* 0x000000040b027825 */ /* 0x000fca00078e0204 */
        /* <DEDUP_REMOVED lines=15> */
[----:B------:R0:W5:Y:S02]  /*3530*/  LDG.E.CONSTANT R18, desc[UR6][R2.64+0x7800] ;  /* 0x0078000602127981 */ /* 0x000164000c1e9900 */
[----:B0-----:R-:W-:-:S04]  /*3540*/  MOV R3, R7 ;  /* 0x0000000700037202 */ /* 0x001fc80000000f00 */
[----:B------:R-:W-:-:S04]  /*3550*/  IADD3 R2, PT, PT, -R11, R3, RZ ;  /* 0x000000030b027210 */ /* 0x000fc80007ffe1ff */
[----:B------:R-:W-:Y:S01]  /*3560*/  ISETP.GE.AND P0, PT, R2, 0x2000, PT ;  /* 0x000020000200780c */ /* 0x000fe20003f06270 */
        /* <DEDUP_REMOVED lines=17> */
[----:B------:R-:W-:-:S04]  /*3680*/  IADD3 R11, PT, PT, R11, 0x2000, RZ ;  /* 0x000020000b0b7810 */ /* 0x000fc80007ffe0ff */
[----:B------:R-:W-:-:S13]  /*3690*/  ISETP.GT.AND P0, PT, R11, R6, PT ;  /* 0x000000060b00720c */ /* 0x000fda0003f04270 */
[----:B------:R-:W-:Y:S05]  /*36a0*/  @!P0 BRA `(.L_x_283) ;  /* 0xfffffffc00608947 */ /* 0x000fea000383ffff */
.L_x_281:
        /* <DEDUP_REMOVED lines=20> */
.L_x_287:
        /* <DEDUP_REMOVED lines=8> */
.L_x_286:
[----:B------:R-:W-:Y:S05]  /*3870*/  BSYNC.RECONVERGENT B2 ;  /* 0x0000000000027941 */ /* 0x000fea0003800200 */
.L_x_285:
        /* <DEDUP_REMOVED lines=16> */
.L_x_290:
        /* <DEDUP_REMOVED lines=46> */
.L_x_289:
[----:B------:R-:W-:Y:S05]  /*3c60*/  BSYNC.RECONVERGENT B2 ;  /* 0x0000000000027941 */ /* 0x000fea0003800200 */
.L_x_288:
        /* <DEDUP_REMOVED lines=31> */
.L_x_292:
[----:B------:R-:W-:Y:S05]  /*3e60*/  BSYNC.RECONVERGENT B2 ;  /* 0x0000000000027941 */ /* 0x000fea0003800200 */
.L_x_291:
        /* <DEDUP_REMOVED lines=12> */
.L_x_284:
[----:B------:R-:W-:Y:S05]  /*3f30*/  BSYNC.RECONVERGENT B1 ;  /* 0x0000000000017941 */ /* 0x000fea0003800200 */
.L_x_282:
        /* <DEDUP_REMOVED lines=51> */
.L_x_254:
[----:B------:R-:W-:Y:S05]  /*4270*/  BSYNC.RECONVERGENT B0 ;  /* 0x0000000000007941 */ /* 0x000fea0003800200 */
.L_x_238:
[----:B------:R-:W-:Y:S05]  /*4280*/  @P0 EXIT ;  /* 0x000000000000094d */ /* 0x000fea0003800000 */
[----:B0-23--:R-:W0:Y:S01]  /*4290*/  LDC.64 R2, c[0x0][0x388] ;  /* 0x0000e200ff027b82 */ /* 0x00de220000000a00 */
[----:B------:R-:W4:Y:S02]  /*42a0*/  LDCU UR4, c[0x0][0x398] ;  /* 0x00007300ff0477ac */ /* 0x000f240008000800 */
[----:B----4-:R-:W-:-:S05]  /*42b0*/  FADD R5, R0, UR4 ;  /* 0x0000000400057e21 */ /* 0x010fca0008000000 */
[----:B0-----:R-:W-:Y:S01]  /*42c0*/  STG.E desc[UR6][R2.64], R5 ;  /* 0x0000000502007986 */ /* 0x001fe2000c101906 */
[----:B------:R-:W-:Y:S05]  /*42d0*/  EXIT ;  /* 0x000000000000794d */ /* 0x000fea0003800000 */
.L_x_293:
        /* <DEDUP_REMOVED lines=10> */
.L_x_398:


//--------------------- .text._ZN3cub18CUB_300001_SM_10006detail6reduce18DeviceReduceKernelINS2_10policy_hubIfjN4cuda3std3__44plusIfEEE10Policy1000EN6thrust24THRUST_300001_SM_1000_NS6detail15normal_iteratorINSD_10device_ptrIKfEEEEjS9_f11variance_opEEvT0_PT3_T1_NS0_13GridEvenShareISO_EET2_T4_ --------------------------
	.section	.text._ZN3cub18CUB_300001_SM_10006detail6reduce18DeviceReduceKernelINS2_10policy_hubIfjN4cuda3std3__44plusIfEEE10Policy1000EN6thrust24THRUST_300001_SM_1000_NS6detail15normal_iteratorINSD_10device_ptrIKfEEEEjS9_f11variance_opEEvT0_PT3_T1_NS0_13GridEvenShareISO_EET2_T4_,"ax",@progbits
	.align	128
        .global         _ZN3cub18CUB_300001_SM_10006detail6reduce18DeviceReduceKernelINS2_10policy_hubIfjN4cuda3std3__44plusIfEEE10Policy1000EN6thrust24THRUST_300001_SM_1000_NS6detail15normal_iteratorINSD_10device_ptrIKfEEEEjS9_f11variance_opEEvT0_PT3_T1_NS0_13GridEvenShareISO_EET2_T4_
        .type           _ZN3cub18CUB_300001_SM_10006detail6reduce18DeviceReduceKernelINS2_10policy_hubIfjN4cuda3std3__44plusIfEEE10Policy1000EN6thrust24THRUST_300001_SM_1000_NS6detail15normal_iteratorINSD_10device_ptrIKfEEEEjS9_f11variance_opEEvT0_PT3_T1_NS0_13GridEvenShareISO_EET2_T4_,@function
        .size           _ZN3cub18CUB_300001_SM_10006detail6reduce18DeviceReduceKernelINS2_10policy_hubIfjN4cuda3std3__44plusIfEEE10Policy1000EN6thrust24THRUST_300001_SM_1000_NS6detail15normal_iteratorINSD_10device_ptrIKfEEEEjS9_f11variance_opEEvT0_PT3_T1_NS0_13GridEvenShareISO_EET2_T4_,(.L_x_399 - _ZN3cub18CUB_300001_SM_10006detail6reduce18DeviceReduceKernelINS2_10policy_hubIfjN4cuda3std3__44plusIfEEE10Policy1000EN6thrust24THRUST_300001_SM_1000_NS6detail15normal_iteratorINSD_10device_ptrIKfEEEEjS9_f11variance_opEEvT0_PT3_T1_NS0_13GridEvenShareISO_EET2_T4_)
        .other          _ZN3cub18CUB_300001_SM_10006detail6reduce18DeviceReduceKernelINS2_10policy_hubIfjN4cuda3std3__44plusIfEEE10Policy1000EN6thrust24THRUST_300001_SM_1000_NS6detail15normal_iteratorINSD_10device_ptrIKfEEEEjS9_f11variance_opEEvT0_PT3_T1_NS0_13GridEvenShareISO_EET2_T4_,@"STO_CUDA_ENTRY STV_DEFAULT"
_ZN3cub18CUB_300001_SM_10006detail6reduce18DeviceReduceKernelINS2_10policy_hubIfjN4cuda3std3__44plusIfEEE10Policy1000EN6thrust24THRUST_300001_SM_1000_NS6detail15normal_iteratorINSD_10device_ptrIKfEEEEjS9_f11variance_opEEvT0_PT3_T1_NS0_13GridEvenShareISO_EET2_T4_:
.text._ZN3cub18CUB_300001_SM_10006detail6reduce18DeviceReduceKernelINS2_10policy_hubIfjN4cuda3std3__44plusIfEEE10Policy1000EN6thrust24THRUST_300001_SM_1000_NS6detail15normal_iteratorINSD_10device_ptrIKfEEEEjS9_f11variance_opEEvT0_PT3_T1_NS0_13GridEvenShareISO_EET2_T4_:
[----:B------:R-:W-:Y:S08]  /*0000*/  LDC R1, c[0x0][0x37c] ;  /* 0x0000df00ff017b82 */ /* 0x000ff00000000800 */
[----:B------:R-:W0:Y:S01]  /*0010*/  S2UR UR14, SR_CTAID.X ;  /* 0x00000000000e79c3 */ /* 0x000e220000002500 */
[----:B------:R-:W1:Y:S01]  /*0020*/  LDCU.64 UR8, c[0x0][0x3a8] ;  /* 0x00007500ff0877ac */ /* 0x000e620008000a00 */
[----:B------:R-:W-:Y:S01]  /*0030*/  BSSY.RECONVERGENT B0, `(.L_x_294) ;  /* 0x0000304000007945 */ /* 0x000fe20003800200 */
[----:B------:R-:W2:Y:S01]  /*0040*/  LDCU.64 UR12, c[0x0][0x358] ;  /* 0x00006b00ff0c77ac */ /* 0x000ea20008000a00 */
[----:B-1----:R-:W-:-:S02]  /*0050*/  USHF.L.U32 UR5, UR9, 0xd, URZ ;  /* 0x0000000d09057899 */ /* 0x002fc400080006ff */
[----:B0-----:R-:W-:-:S04]  /*0060*/  UIMAD UR10, UR14, -0x2000, UR8 ;  /* 0xffffe0000e0a78a4 */ /* 0x001fc8000f8e0208 */
[----:B------:R-:W-:-:S09]  /*0070*/  UISETP.GT.U32.AND UP0, UPT, UR10, 0x1fff, UPT ;  /* 0x00001fff0a00788c */ /* 0x000fd2000bf04070 */
[----:B--2---:R-:W-:Y:S05]  /*0080*/  BRA.U UP0, `(.L_x_295) ;  /* 0x0000001500b87547 */ /* 0x004fea000b800000 */
[----:B------:R-:W0:Y:S01]  /*0090*/  S2R R0, SR_TID.X ;  /* 0x0000000000007919 */ /* 0x000e220000002100 */
[----:B------:R-:W1:Y:S01]  /*00a0*/  LDCU UR5, c[0x0][0x3c0] ;  /* 0x00007800ff0577ac */ /* 0x000e620008000800 */
[----:B------:R-:W-:Y:S01]  /*00b0*/  BSSY.RECONVERGENT B1, `(.L_x_296) ;  /* 0x000000e000017945 */ /* 0x000fe20003800200 */
[----:B------:R-:W-:Y:S01]  /*00c0*/  HFMA2 R6, -RZ, RZ, 0, 0 ;  /* 0x00000000ff067431 */ /* 0x000fe200000001ff */
[----:B0-----:R-:W-:Y:S02]  /*00d0*/  ISETP.GE.U32.AND P0, PT, R0, UR10, PT ;  /* 0x0000000a00007c0c */ /* 0x001fe4000bf06070 */
[----:B------:R-:W-:-:S11]  /*00e0*/  MOV R7, R0 ;  /* 0x0000000000077202 */ /* 0x000fd60000000f00 */
[----:B-1----:R-:W-:Y:S05]  /*00f0*/  @P0 BRA `(.L_x_297) ;  /* 0x0000000000240947 */ /* 0x002fea0003800000 */
[----:B------:R-:W0:Y:S01]  /*0100*/  LDC.64 R2, c[0x0][0x380] ;  /* 0x0000e000ff027b82 */ /* 0x000e220000000a00 */
[----:B------:R-:W-:Y:S01]  /*0110*/  MOV R5, UR14 ;  /* 0x0000000e00057c02 */ /* 0x000fe20008000f00 */
[----:B------:R-:W1:Y:S03]  /*0120*/  LDCU UR4, c[0x0][0x3c0] ;  /* 0x00007800ff0477ac */ /* 0x000e660008000800 */
[----:B------:R-:W-:-:S05]  /*0130*/  LEA R5, R5, R0, 0xd ;  /* 0x0000000005057211 */ /* 0x000fca00078e68ff */
[----:B0-----:R-:W-:-:S06]  /*0140*/  IMAD.WIDE.U32 R2, R5, 0x4, R2 ;  /* 0x0000000405027825 */ /* 0x001fcc00078e0002 */
[----:B------:R-:W1:Y:S01]  /*0150*/  LDG.E R2, desc[UR12][R2.64] ;  /* 0x0000000c02027981 */ /* 0x000e62000c1e1900 */
[----:B------:R-:W-:Y:S01]  /*0160*/  IADD3 R7, PT, PT, R0, 0x200, RZ ;  /* 0x0000020000077810 */ /* 0x000fe20007ffe0ff */
[----:B-1----:R-:W-:-:S04]  /*0170*/  FADD R6, R2, -UR4 ;  /* 0x8000000402067e21 */ /* 0x002fc80008000000 */
[----:B------:R-:W-:-:S07]  /*0180*/  FMUL R6, R6, R6 ;  /* 0x0000000606067220 */ /* 0x000fce0000400000 */
.L_x_297:
[----:B------:R-:W-:Y:S05]  /*0190*/  BSYNC.RECONVERGENT B1 ;  /* 0x0000000000017941 */ /* 0x000fea0003800200 */
.L_x_296:
[----:B------:R-:W-:Y:S01]  /*01a0*/  ISETP.GE.U32.AND P0, PT, R7, UR10, PT ;  /* 0x0000000a07007c0c */ /* 0x000fe2000bf06070 */
[----:B------:R-:W-:-:S12]  /*01b0*/  BSSY.RECONVERGENT B1, `(.L_x_298) ;  /* 0x00000ca000017945 */ /* 0x000fd80003800200 */
[----:B------:R-:W-:Y:S05]  /*01c0*/  @P0 BRA `(.L_x_299) ;  /* 0x0000000c00200947 */ /* 0x000fea0003800000 */
[----:B------:R-:W-:Y:S01]  /*01d0*/  LOP3.LUT R2, RZ, R7, RZ, 0x33, !PT ;  /* 0x00000007ff027212 */ /* 0x000fe200078e33ff */
[----:B------:R-:W-:Y:S01]  /*01e0*/  BSSY.RECONVERGENT B2, `(.L_x_300) ;  /* 0x0000065000027945 */ /* 0x000fe20003800200 */
[----:B------:R-:W-:Y:S02]  /*01f0*/  MOV R3, UR14 ;  /* 0x0000000e00037c02 */ /* 0x000fe40008000f00 */
[----:B------:R-:W-:-:S05]  /*0200*/  IADD3 R2, PT, PT, R2, UR8, RZ ;  /* 0x0000000802027c10 */ /* 0x000fca000fffe0ff */
[----:B------:R-:W-:-:S05]  /*0210*/  IMAD R2, R3, -0x2000, R2 ;  /* 0xffffe00003027824 */ /* 0x000fca00078e0202 */
[C---:B------:R-:W-:Y:S02]  /*0220*/  ISETP.GE.U32.AND P0, PT, R2.reuse, 0x1e00, PT ;  /* 0x00001e000200780c */ /* 0x040fe40003f06070 */
[----:B------:R-:W-:-:S04]  /*0230*/  LEA.HI R3, R2, 0x1, RZ, 0x17 ;  /* 0x0000000102037811 */ /* 0x000fc800078fb8ff */
[----:B------:R-:W-:-:S07]  /*0240*/  LOP3.LUT R4, R3, 0xf, RZ, 0xc0, !PT ;  /* 0x0000000f03047812 */ /* 0x000fce00078ec0ff */
[----:B------:R-:W-:Y:S05]  /*0250*/  @!P0 BRA `(.L_x_301) ;  /* 0x0000000400748947 */ /* 0x000fea0003800000 */
[----:B------:R-:W0:Y:S01]  /*0260*/  LDC.64 R12, c[0x0][0x380] ;  /* 0x0000e000ff0c7b82 */ /* 0x000e220000000a00 */
[----:B------:R-:W-:Y:S01]  /*0270*/  MOV R2, UR14 ;  /* 0x0000000e00027c02 */ /* 0x000fe20008000f00 */
[----:B------:R-:W-:Y:S01]  /*0280*/  BSSY.RECONVERGENT B3, `(.L_x_302) ;  /* 0x0000059000037945 */ /* 0x000fe20003800200 */
[----:B------:R-:W-:Y:S02]  /*0290*/  LOP3.LUT R8, R3, 0xfffff0, RZ, 0xc0, !PT ;  /* 0x00fffff003087812 */ /* 0x000fe400078ec0ff */
[----:B------:R-:W-:Y:S02]  /*02a0*/  LEA R2, R2, R7, 0xd ;  /* 0x0000000702027211 */ /* 0x000fe400078e68ff */
[----:B------:R-:W-:Y:S02]  /*02b0*/  LOP3.LUT R5, R7, 0x1000, RZ, 0xfc, !PT ;  /* 0x0000100007057812 */ /* 0x000fe400078efcff */
[----:B------:R-:W-:-:S07]  /*02c0*/  IADD3 R8, PT, PT, -R8, RZ, RZ ;  /* 0x000000ff08087210 */ /* 0x000fce0007ffe1ff */
.L_x_303:
[C---:B------:R-:W-:Y:S01]  /*02d0*/  IADD3 R17, PT, PT, R2.reuse, 0x200, RZ ;  /* 0x0000020002117810 */ /* 0x040fe20007ffe0ff */
[C---:B0-----:R-:W-:Y:S01]  /*02e0*/  IMAD.WIDE.U32 R14, R2.reuse, 0x4, R12 ;  /* 0x00000004020e7825 */ /* 0x041fe200078e000c */
        /* <DEDUP_REMOVED lines=12> */
[C---:B0-----:R-:W-:Y:S01]  /*03b0*/  IADD3 R15, PT, PT, R2.reuse, 0xc00, RZ ;  /* 0x00000c00020f7810 */ /* 0x041fe20007ffe0ff */
[--C-:B------:R-:W-:Y:S02]  /*03c0*/  IMAD.WIDE.U32 R22, R23, 0x4, R12.reuse ;  /* 0x0000000417167825 */ /* 0x100fe400078e000c */
[----:B------:R-:W5:Y:S01]  /*03d0*/  LDG.E R27, desc[UR12][R18.64] ;  /* 0x0000000c121b7981 */ /* 0x000f62000c1e1900 */
[C---:B------:R-:W-:Y:S01]  /*03e0*/  IADD3 R21, PT, PT, R2.reuse, 0xe00, RZ ;  /* 0x00000e0002157810 */ /* 0x040fe20007ffe0ff */
[--C-:B-1----:R-:W-:Y:S02]  /*03f0*/  IMAD.WIDE.U32 R16, R15, 0x4, R12.reuse ;  /* 0x000000040f107825 */ /* 0x102fe400078e000c */
[----:B------:R-:W5:Y:S01]  /*0400*/  LDG.E R26, desc[UR12][R22.64] ;  /* 0x0000000c161a7981 */ /* 0x000f62000c1e1900 */
[----:B----4-:R-:W-:Y:S01]  /*0410*/  IADD3 R11, PT, PT, R2, 0x1000, RZ ;  /* 0x00001000020b7810 */ /* 0x010fe20007ffe0ff */
[----:B------:R-:W-:-:S02]  /*0420*/  IMAD.WIDE.U32 R14, R21, 0x4, R12 ;  /* 0x00000004150e7825 */ /* 0x000fc400078e000c */
[----:B------:R0:W4:Y:S01]  /*0430*/  LDG.E R25, desc[UR12][R16.64] ;  /* 0x0000000c10197981 */ /* 0x000122000c1e1900 */
[----:B------:R-:W-:-:S03]  /*0440*/  IADD3 R21, PT, PT, R2, 0x1200, RZ ;  /* 0x0000120002157810 */ /* 0x000fc60007ffe0ff */
[----:B------:R1:W4:Y:S01]  /*0450*/  LDG.E R24, desc[UR12][R14.64] ;  /* 0x0000000c0e187981 */ /* 0x000322000c1e1900 */
[----:B------:R-:W-:Y:S01]  /*0460*/  IADD3 R29, PT, PT, R2, 0x1600, RZ ;  /* 0x00001600021d7810 */ /* 0x000fe20007ffe0ff */
[----:B------:R-:W-:-:S04]  /*0470*/  IMAD.WIDE.U32 R20, R21, 0x4, R12 ;  /* 0x0000000415147825 */ /* 0x000fc800078e000c */
[--C-:B0-----:R-:W-:Y:S01]  /*0480*/  IMAD.WIDE.U32 R16, R11, 0x4, R12.reuse ;  /* 0x000000040b107825 */ /* 0x101fe200078e000c */
[----:B------:R-:W-:Y:S01]  /*0490*/  IADD3 R11, PT, PT, R2, 0x1400, RZ ;  /* 0x00001400020b7810 */ /* 0x000fe20007ffe0ff */
[----:B------:R-:W4:Y:S04]  /*04a0*/  LDG.E R18, desc[UR12][R20.64] ;  /* 0x0000000c14127981 */ /* 0x000f28000c1e1900 */
[----:B------:R0:W4:Y:S01]  /*04b0*/  LDG.E R19, desc[UR12][R16.64] ;  /* 0x0000000c10137981 */ /* 0x000122000c1e1900 */
[----:B------:R-:W-:-:S04]  /*04c0*/  IMAD.WIDE.U32 R22, R11, 0x4, R12 ;  /* 0x000000040b167825 */ /* 0x000fc800078e000c */
[----:B-1----:R-:W-:Y:S01]  /*04d0*/  IMAD.WIDE.U32 R14, R29, 0x4, R12 ;  /* 0x000000041d0e7825 */ /* 0x002fe200078e000c */
[----:B------:R-:W4:Y:S01]  /*04e0*/  LDG.E R11, desc[UR12][R22.64] ;  /* 0x0000000c160b7981 */ /* 0x000f22000c1e1900 */
[----:B0-----:R-:W-:-:S03]  /*04f0*/  IADD3 R17, PT, PT, R2, 0x1800, RZ ;  /* 0x0000180002117810 */ /* 0x001fc60007ffe0ff */
[----:B------:R0:W4:Y:S01]  /*0500*/  LDG.E R29, desc[UR12][R14.64] ;  /* 0x0000000c0e1d7981 */ /* 0x000122000c1e1900 */
[----:B------:R-:W-:Y:S01]  /*0510*/  IADD3 R21, PT, PT, R2, 0x1a00, RZ ;  /* 0x00001a0002157810 */ /* 0x000fe20007ffe0ff */
[----:B0-----:R-:W-:-:S04]  /*0520*/  IMAD.WIDE.U32 R14, R17, 0x4, R12 ;  /* 0x00000004110e7825 */ /* 0x001fc800078e000c */
[----:B------:R-:W-:Y:S01]  /*0530*/  IMAD.WIDE.U32 R16, R21, 0x4, R12 ;  /* 0x0000000415107825 */ /* 0x000fe200078e000c */
[C---:B------:R-:W-:Y:S01]  /*0540*/  IADD3 R21, PT, PT, R2.reuse, 0x1c00, RZ ;  /* 0x00001c0002157810 */ /* 0x040fe20007ffe0ff */
[----:B------:R-:W4:Y:S01]  /*0550*/  LDG.E R14, desc[UR12][R14.64] ;  /* 0x0000000c0e0e7981 */ /* 0x000f22000c1e1900 */
[----:B------:R-:W-:-:S03]  /*0560*/  IADD3 R23, PT, PT, R2, 0x1e00, RZ ;  /* 0x00001e0002177810 */ /* 0x000fc60007ffe0ff */
[--C-:B------:R-:W-:Y:S01]  /*0570*/  IMAD.WIDE.U32 R20, R21, 0x4, R12.reuse ;  /* 0x0000000415147825 */ /* 0x100fe200078e000c */
[----:B------:R-:W4:Y:S03]  /*0580*/  LDG.E R16, desc[UR12][R16.64] ;  /* 0x0000000c10107981 */ /* 0x000f26000c1e1900 */
[----:B------:R-:W-:Y:S02]  /*0590*/  IMAD.WIDE.U32 R22, R23, 0x4, R12 ;  /* 0x0000000417167825 */ /* 0x000fe400078e000c */
[----:B------:R-:W4:Y:S04]  /*05a0*/  LDG.E R20, desc[UR12][R20.64] ;  /* 0x0000000c14147981 */ /* 0x000f28000c1e1900 */
[----:B------:R-:W4:Y:S01]  /*05b0*/  LDG.E R22, desc[UR12][R22.64] ;  /* 0x0000000c16167981 */ /* 0x000f22000c1e1900 */
[----:B------:R-:W-:-:S04]  /*05c0*/  IADD3 R8, PT, PT, R8, 0x10, RZ ;  /* 0x0000001008087810 */ /* 0x000fc80007ffe0ff */
[----:B------:R-:W-:Y:S02]  /*05d0*/  ISETP.NE.AND P0, PT, R8, RZ, PT ;  /* 0x000000ff0800720c */ /* 0x000fe40003f05270 */
[----:B------:R-:W-:Y:S02]  /*05e0*/  IADD3 R5, PT, PT, R5, 0x2000, RZ ;  /* 0x0000200005057810 */ /* 0x000fe40007ffe0ff */
[----:B------:R-:W-:Y:S01]  /*05f0*/  IADD3 R2, PT, PT, R2, 0x2000, RZ ;  /* 0x0000200002027810 */ /* 0x000fe20007ffe0ff */
[----:B--2---:R-:W-:-:S04]  /*0600*/  FADD R7, R7, -UR5 ;  /* 0x8000000507077e21 */ /* 0x004fc80008000000 */
[----:B------:R-:W-:Y:S01]  /*0610*/  FFMA R6, R7, R7, R6 ;  /* 0x0000000707067223 */ /* 0x000fe20000000006 */
[----:B---3--:R-:W-:-:S04]  /*0620*/  FADD R9, R9, -UR5 ;  /* 0x8000000509097e21 */ /* 0x008fc80008000000 */
[----:B------:R-:W-:Y:S01]  /*0630*/  FFMA R6, R9, R9, R6 ;  /* 0x0000000909067223 */ /* 0x000fe20000000006 */
[----:B-----5:R-:W-:-:S04]  /*0640*/  FADD R7, R10, -UR5 ;  /* 0x800000050a077e21 */ /* 0x020fc80008000000 */
[----:B------:R-:W-:Y:S01]  /*0650*/  FFMA R6, R7, R7, R6 ;  /* 0x0000000707067223 */ /* 0x000fe20000000006 */
[----:B------:R-:W-:Y:S01]  /*0660*/  FADD R7, R28, -UR5 ;  /* 0x800000051c077e21 */ /* 0x000fe20008000000 */
[----:B------:R-:W-:-:S03]  /*0670*/  FADD R27, R27, -UR5 ;  /* 0x800000051b1b7e21 */ /* 0x000fc60008000000 */
[----:B------:R-:W-:Y:S01]  /*0680*/  FFMA R6, R7, R7, R6 ;  /* 0x0000000707067223 */ /* 0x000fe20000000006 */
[----:B------:R-:W-:-:S03]  /*0690*/  FADD R7, R26, -UR5 ;  /* 0x800000051a077e21 */ /* 0x000fc60008000000 */
[----:B------:R-:W-:Y:S01]  /*06a0*/  FFMA R6, R27, R27, R6 ;  /* 0x0000001b1b067223 */ /* 0x000fe20000000006 */
[----:B----4-:R-:W-:-:S03]  /*06b0*/  FADD R25, R25, -UR5 ;  /* 0x8000000519197e21 */ /* 0x010fc60008000000 */
[----:B------:R-:W-:Y:S01]  /*06c0*/  FFMA R6, R7, R7, R6 ;  /* 0x0000000707067223 */ /* 0x000fe20000000006 */
[----:B------:R-:W-:-:S03]  /*06d0*/  FADD R7, R24, -UR5 ;  /* 0x8000000518077e21 */ /* 0x000fc60008000000 */
[----:B------:R-:W-:-:S04]  /*06e0*/  FFMA R6, R25, R25, R6 ;  /* 0x0000001919067223 */ /* 0x000fc80000000006 */
[----:B------:R-:W-:Y:S01]  /*06f0*/  FFMA R6, R7, R7, R6 ;  /* 0x0000000707067223 */ /* 0x000fe20000000006 */
[----:B------:R-:W-:Y:S01]  /*0700*/  FADD R7, R18, -UR5 ;  /* 0x8000000512077e21 */ /* 0x000fe20008000000 */
[----:B------:R-:W-:-:S04]  /*0710*/  FADD R19, R19, -UR5 ;  /* 0x8000000513137e21 */ /* 0x000fc80008000000 */
[----:B------:R-:W-:Y:S01]  /*0720*/  FFMA R6, R19, R19, R6 ;  /* 0x0000001313067223 */ /* 0x000fe20000000006 */
[----:B------:R-:W-:-:S03]  /*0730*/  FADD R11, R11, -UR5 ;  /* 0x800000050b0b7e21 */ /* 0x000fc60008000000 */
[----:B------:R-:W-:Y:S01]  /*0740*/  FFMA R6, R7, R7, R6 ;  /* 0x0000000707067223 */ /* 0x000fe20000000006 */
[----:B------:R-:W-:-:S03]  /*0750*/  FADD R29, R29, -UR5 ;  /* 0x800000051d1d7e21 */ /* 0x000fc60008000000 */
[----:B------:R-:W-:-:S04]  /*0760*/  FFMA R6, R11, R11, R6 ;  /* 0x0000000b0b067223 */ /* 0x000fc80000000006 */
[----:B------:R-:W-:Y:S01]  /*0770*/  FFMA R6, R29, R29, R6 ;  /* 0x0000001d1d067223 */ /* 0x000fe20000000006 */
[----:B------:R-:W-:-:S04]  /*0780*/  FADD R7, R14, -UR5 ;  /* 0x800000050e077e21 */ /* 0x000fc80008000000 */
[----:B------:R-:W-:Y:S01]  /*0790*/  FFMA R6, R7, R7, R6 ;  /* 0x0000000707067223 */ /* 0x000fe20000000006 */
[----:B------:R-:W-:-:S04]  /*07a0*/  FADD R7, R16, -UR5 ;  /* 0x8000000510077e21 */ /* 0x000fc80008000000 */
[----:B------:R-:W-:Y:S01]  /*07b0*/  FFMA R6, R7, R7, R6 ;  /* 0x0000000707067223 */ /* 0x000fe20000000006 */
[----:B------:R-:W-:Y:S01]  /*07c0*/  FADD R7, R20, -UR5 ;  /* 0x8000000514077e21 */ /* 0x000fe20008000000 */
[----:B------:R-:W-:-:S03]  /*07d0*/  FADD R9, R22, -UR5 ;  /* 0x8000000516097e21 */ /* 0x000fc60008000000 */
[----:B------:R-:W-:-:S04]  /*07e0*/  FFMA R6, R7, R7, R6 ;  /* 0x0000000707067223 */ /* 0x000fc80000000006 */
[----:B------:R-:W-:Y:S01]  /*07f0*/  FFMA R6, R9, R9, R6 ;  /* 0x0000000909067223 */ /* 0x000fe20000000006 */
[----:B------:R-:W-:Y:S06]  /*0800*/  @P0 BRA `(.L_x_303) ;  /* 0xfffffff800b00947 */ /* 0x000fec000383ffff */
[----:B------:R-:W-:Y:S05]  /*0810*/  BSYNC.RECONVERGENT B3 ;  /* 0x0000000000037941 */ /* 0x000fea0003800200 */
.L_x_302:
[----:B------:R-:W-:-:S07]  /*0820*/  IADD3 R7, PT, PT, R5, -0x1000, RZ ;  /* 0xfffff00005077810 */ /* 0x000fce0007ffe0ff */
.L_x_301:
[----:B------:R-:W-:Y:S05]  /*0830*/  BSYNC.RECONVERGENT B2 ;  /* 0x0000000000027941 */ /* 0x000fea0003800200 */
.L_x_300:
[----:B------:R-:W-:-:S13]  /*0840*/  ISETP.NE.AND P0, PT, R4, RZ, PT ;  /* 0x000000ff0400720c */ /* 0x000fda0003f05270 */
[----:B------:R-:W-:Y:S05]  /*0850*/  @!P0 BRA `(.L_x_299) ;  /* 0x00000004007c8947 */ /* 0x000fea0003800000 */
[----:B------:R-:W-:Y:S01]  /*0860*/  ISETP.GE.U32.AND P0, PT, R4, 0x8, PT ;  /* 0x000000080400780c */ /* 0x000fe20003f06070 */
[----:B------:R-:W-:Y:S01]  /*0870*/  BSSY.RECONVERGENT B2, `(.L_x_304) ;  /* 0x0000030000027945 */ /* 0x000fe20003800200 */
[----:B------:R-:W-:-:S04]  /*0880*/  LOP3.LUT R22, R3, 0x7, RZ, 0xc0, !PT ;  /* 0x0000000703167812 */ /* 0x000fc800078ec0ff */
[----:B------:R-:W-:-:S07]  /*0890*/  ISETP.NE.AND P1, PT, R22, RZ, PT ;  /* 0x000000ff1600720c */ /* 0x000fce0003f25270 */
[----:B------:R-:W-:Y:S06]  /*08a0*/  @!P0 BRA `(.L_x_305) ;  /* 0x0000000000b08947 */ /* 0x000fec0003800000 */
[----:B------:R-:W0:Y:S01]  /*08b0*/  LDC.64 R4, c[0x0][0x380] ;  /* 0x0000e000ff047b82 */ /* 0x000e220000000a00 */
[----:B------:R-:W-:Y:S01]  /*08c0*/  MOV R2, UR14 ;  /* 0x0000000e00027c02 */ /* 0x000fe20008000f00 */
[----:B------:R-:W1:Y:S03]  /*08d0*/  LDCU UR4, c[0x0][0x3c0] ;  /* 0x00007800ff0477ac */ /* 0x000e660008000800 */
[----:B------:R-:W-:-:S04]  /*08e0*/  LEA R9, R2, R7, 0xd ;  /* 0x0000000702097211 */ /* 0x000fc800078e68ff */
[C---:B------:R-:W-:Y:S02]  /*08f0*/  IADD3 R17, PT, PT, R9.reuse, 0x200, RZ ;  /* 0x0000020009117810 */ /* 0x040fe40007ffe0ff */
[C---:B------:R-:W-:Y:S02]  /*0900*/  IADD3 R19, PT, PT, R9.reuse, 0x400, RZ ;  /* 0x0000040009137810 */ /* 0x040fe40007ffe0ff */
[C---:B------:R-:W-:Y:S01]  /*0910*/  IADD3 R21, PT, PT, R9.reuse, 0x600, RZ ;  /* 0x0000060009157810 */ /* 0x040fe20007ffe0ff */
[----:B0-----:R-:W-:-:S04]  /*0920*/  IMAD.WIDE.U32 R14, R9, 0x4, R4 ;  /* 0x00000004090e7825 */ /* 0x001fc800078e0004 */
[--C-:B------:R-:W-:Y:S01]  /*0930*/  IMAD.WIDE.U32 R16, R17, 0x4, R4.reuse ;  /* 0x0000000411107825 */ /* 0x100fe200078e0004 */
[----:B------:R0:W1:Y:S03]  /*0940*/  LDG.E R2, desc[UR12][R14.64] ;  /* 0x0000000c0e027981 */ /* 0x000066000c1e1900 */
[--C-:B------:R-:W-:Y:S01]  /*0950*/  IMAD.WIDE.U32 R18, R19, 0x4, R4.reuse ;  /* 0x0000000413127825 */ /* 0x100fe200078e0004 */
[----:B------:R2:W3:Y:S01]  /*0960*/  LDG.E R10, desc[UR12][R16.64] ;  /* 0x0000000c100a7981 */ /* 0x0004e2000c1e1900 */
[----:B------:R-:W-:Y:S02]  /*0970*/  IADD3 R25, PT, PT, R9, 0x800, RZ ;  /* 0x0000080009197810 */ /* 0x000fe40007ffe0ff */
[----:B------:R-:W-:Y:S01]  /*0980*/  IMAD.WIDE.U32 R20, R21, 0x4, R4 ;  /* 0x0000000415147825 */ /* 0x000fe200078e0004 */
[----:B------:R-:W4:Y:S01]  /*0990*/  LDG.E R12, desc[UR12][R18.64] ;  /* 0x0000000c120c7981 */ /* 0x000f22000c1e1900 */
[----:B------:R-:W-:-:S02]  /*09a0*/  IADD3 R23, PT, PT, R9, 0xa00, RZ ;  /* 0x00000a0009177810 */ /* 0x000fc40007ffe0ff */
[--C-:B------:R-:W-:Y:S01]  /*09b0*/  IMAD.WIDE.U32 R24, R25, 0x4, R4.reuse ;  /* 0x0000000419187825 */ /* 0x100fe200078e0004 */
[----:B------:R-:W5:Y:S01]  /*09c0*/  LDG.E R11, desc[UR12][R20.64] ;  /* 0x0000000c140b7981 */ /* 0x000f62000c1e1900 */
[----:B------:R-:W-:Y:S02]  /*09d0*/  IADD3 R27, PT, PT, R9, 0xc00, RZ ;  /* 0x00000c00091b7810 */ /* 0x000fe40007ffe0ff */
[--C-:B0-----:R-:W-:Y:S01]  /*09e0*/  IMAD.WIDE.U32 R14, R23, 0x4, R4.reuse ;  /* 0x00000004170e7825 */ /* 0x101fe200078e0004 */
[----:B------:R-:W5:Y:S01]  /*09f0*/  LDG.E R13, desc[UR12][R24.64] ;  /* 0x0000000c180d7981 */ /* 0x000f62000c1e1900 */
[----:B--2---:R-:W-:Y:S02]  /*0a00*/  IADD3 R17, PT, PT, R9, 0xe00, RZ ;  /* 0x00000e0009117810 */ /* 0x004fe40007ffe0ff */
[--C-:B------:R-:W-:Y:S02]  /*0a10*/  IMAD.WIDE.U32 R8, R27, 0x4, R4.reuse ;  /* 0x000000041b087825 */ /* 0x100fe400078e0004 */
[----:B------:R-:W2:Y:S02]  /*0a20*/  LDG.E R14, desc[UR12][R14.64] ;  /* 0x0000000c0e0e7981 */ /* 0x000ea4000c1e1900 */
[----:B------:R-:W-:-:S02]  /*0a30*/  IMAD.WIDE.U32 R4, R17, 0x4, R4 ;  /* 0x0000000411047825 */ /* 0x000fc400078e0004 */
[----:B------:R-:W2:Y:S04]  /*0a40*/  LDG.E R8, desc[UR12][R8.64] ;  /* 0x0000000c08087981 */ /* 0x000ea8000c1e1900 */
[----:B------:R2:W2:Y:S01]  /*0a50*/  LDG.E R4, desc[UR12][R4.64] ;  /* 0x0000000c04047981 */ /* 0x0004a2000c1e1900 */
[----:B------:R-:W-:Y:S01]  /*0a60*/  IADD3 R7, PT, PT, R7, 0x1000, RZ ;  /* 0x0000100007077810 */ /* 0x000fe20007ffe0ff */
[----:B-1----:R-:W-:-:S04]  /*0a70*/  FADD R17, R2, -UR4 ;  /* 0x8000000402117e21 */ /* 0x002fc80008000000 */
[----:B------:R-:W-:Y:S01]  /*0a80*/  FFMA R6, R17, R17, R6 ;  /* 0x0000001111067223 */ /* 0x000fe20000000006 */
[----:B---3--:R-:W-:-:S04]  /*0a90*/  FADD R17, R10, -UR4 ;  /* 0x800000040a117e21 */ /* 0x008fc80008000000 */
[----:B------:R-:W-:Y:S01]  /*0aa0*/  FFMA R6, R17, R17, R6 ;  /* 0x0000001111067223 */ /* 0x000fe20000000006 */
[----:B----4-:R-:W-:Y:S01]  /*0ab0*/  FADD R17, R12, -UR4 ;  /* 0x800000040c117e21 */ /* 0x010fe20008000000 */
[----:B-----5:R-:W-:-:S03]  /*0ac0*/  FADD R11, R11, -UR4 ;  /* 0x800000040b0b7e21 */ /* 0x020fc60008000000 */
[----:B------:R-:W-:Y:S01]  /*0ad0*/  FFMA R6, R17, R17, R6 ;  /* 0x0000001111067223 */ /* 0x000fe20000000006 */
[----:B------:R-:W-:-:S03]  /*0ae0*/  FADD R13, R13, -UR4 ;  /* 0x800000040d0d7e21 */ /* 0x000fc60008000000 */
[----:B------:R-:W-:Y:S01]  /*0af0*/  FFMA R6, R11, R11, R6 ;  /* 0x0000000b0b067223 */ /* 0x000fe20000000006 */
[----:B--2---:R-:W-:-:S03]  /*0b00*/  FADD R5, R14, -UR4 ;  /* 0x800000040e057e21 */ /* 0x004fc60008000000 */
[----:B------:R-:W-:Y:S01]  /*0b10*/  FFMA R6, R13, R13, R6 ;  /* 0x0000000d0d067223 */ /* 0x000fe20000000006 */
[----:B------:R-:W-:-:S03]  /*0b20*/  FADD R9, R8, -UR4 ;  /* 0x8000000408097e21 */ /* 0x000fc60008000000 */
[----:B------:R-:W-:Y:S01]  /*0b30*/  FFMA R6, R5, R5, R6 ;  /* 0x0000000505067223 */ /* 0x000fe20000000006 */
[----:B------:R-:W-:-:S03]  /*0b40*/  FADD R5, R4, -UR4 ;  /* 0x8000000404057e21 */ /* 0x000fc60008000000 */
[----:B------:R-:W-:-:S04]  /*0b50*/  FFMA R6, R9, R9, R6 ;  /* 0x0000000909067223 */ /* 0x000fc80000000006 */
[----:B------:R-:W-:-:S07]  /*0b60*/  FFMA R6, R5, R5, R6 ;  /* 0x0000000505067223 */ /* 0x000fce0000000006 */
.L_x_305:
[----:B------:R-:W-:Y:S05]  /*0b70*/  BSYNC.RECONVERGENT B2 ;  /* 0x0000000000027941 */ /* 0x000fea0003800200 */
.L_x_304:
        /* <DEDUP_REMOVED lines=14> */
[--C-:B------:R-:W-:Y:S02]  /*0c60*/  IMAD.WIDE.U32 R10, R11, 0x4, R4.reuse ;  /* 0x000000040b0a7825 */ /* 0x100fe400078e0004 */
[----:B------:R-:W1:Y:S02]  /*0c70*/  LDG.E R8, desc[UR12][R8.64] ;  /* 0x0000000c08087981 */ /* 0x000e64000c1e1900 */
[--C-:B------:R-:W-:Y:S02]  /*0c80*/  IMAD.WIDE.U32 R12, R15, 0x4, R4.reuse ;  /* 0x000000040f0c7825 */ /* 0x100fe400078e0004 */
[----:B------:R-:W2:Y:S02]  /*0c90*/  LDG.E R10, desc[UR12][R10.64] ;  /* 0x0000000c0a0a7981 */ /* 0x000ea4000c1e1900 */
[----:B------:R-:W-:Y:S02]  /*0ca0*/  IMAD.WIDE.U32 R4, R17, 0x4, R4 ;  /* 0x0000000411047825 */ /* 0x000fe400078e0004 */
        /* <DEDUP_REMOVED lines=11> */
.L_x_307:
[----:B------:R-:W-:Y:S05]  /*0d60*/  BSYNC.RECONVERGENT B2 ;  /* 0x0000000000027941 */ /* 0x000fea0003800200 */
.L_x_306:
[----:B------:R-:W-:Y:S05]  /*0d70*/  @!P1 BRA `(.L_x_299) ;  /* 0x0000000000349947 */ /* 0x000fea0003800000 */
[----:B------:R-:W0:Y:S01]  /*0d80*/  LDC.64 R4, c[0x0][0x380] ;  /* 0x0000e000ff047b82 */ /* 0x000e220000000a00 */
[----:B------:R-:W-:Y:S02]  /*0d90*/  MOV R2, UR14 ;  /* 0x0000000e00027c02 */ /* 0x000fe40008000f00 */
[----:B------:R-:W-:Y:S02]  /*0da0*/  IADD3 R8, PT, PT, -R3, RZ, RZ ;  /* 0x000000ff03087210 */ /* 0x000fe40007ffe1ff */
[----:B------:R-:W-:-:S07]  /*0db0*/  LEA R7, R2, R7, 0xd ;  /* 0x0000000702077211 */ /* 0x000fce00078e68ff */
.L_x_308:
[C---:B0-----:R-:W-:Y:S01]  /*0dc0*/  IMAD.WIDE.U32 R2, R7.reuse, 0x4, R4 ;  /* 0x0000000407027825 */ /* 0x041fe200078e0004 */
        /* <DEDUP_REMOVED lines=8> */
.L_x_299:
[----:B------:R-:W-:Y:S05]  /*0e50*/  BSYNC.RECONVERGENT B1 ;  /* 0x0000000000017941 */ /* 0x000fea0003800200 */
.L_x_298:
[----:B------:R-:W-:-:S09]  /*0e60*/  UISETP.GE.U32.AND UP0, UPT, UR10, 0x200, UPT ;  /* 0x000002000a00788c */ /* 0x000fd2000bf06070 */
[----:B------:R-:W-:Y:S05]  /*0e70*/  BRA.U !UP0, `(.L_x_309) ;  /* 0x0000000108d07547 */ /* 0x000fea000b800000 */
        /* <DEDUP_REMOVED lines=32> */
[----:B-1----:R-:W0:Y:S04]  /*1080*/  LDS.128 R4, [UR4+0x10] ;  /* 0x00001004ff047984 */ /* 0x002e280008000c00 */
        /* <DEDUP_REMOVED lines=19> */
.L_x_309:
[----:B------:R-:W0:Y:S01]  /*11c0*/  S2R R8, SR_LANEID ;  /* 0x0000000000087919 */ /* 0x000e220000000000 */
[----:B------:R-:W-:-:S04]  /*11d0*/  LOP3.LUT R2, R0, 0x3e0, RZ, 0xc0, !PT ;  /* 0x000003e000027812 */ /* 0x000fc800078ec0ff */
[----:B------:R-:W-:Y:S02]  /*11e0*/  IADD3 R3, PT, PT, R2, 0x20, RZ ;  /* 0x0000002002037810 */ /* 0x000fe40007ffe0ff */
[----:B------:R-:W-:Y:S02]  /*11f0*/  LOP3.LUT R2, RZ, R2, RZ, 0x33, !PT ;  /* 0x00000002ff027212 */ /* 0x000fe400078e33ff */
[----:B------:R-:W-:Y:S02]  /*1200*/  ISETP.GT.U32.AND P0, PT, R3, UR10, PT ;  /* 0x0000000a03007c0c */ /* 0x000fe4000bf04070 */
[----:B------:R-:W-:-:S04]  /*1210*/  IADD3 R2, PT, PT, R2, UR10, RZ ;  /* 0x0000000a02027c10 */ /* 0x000fc8000fffe0ff */
        /* <DEDUP_REMOVED lines=34> */
[----:B------:R-:W-:Y:S02]  /*1440*/  UISETP.GT.U32.AND UP1, UPT, UR10, 0x20, UPT ;  /* 0x000000200a00788c */ /* 0x000fe4000bf24070 */
[----:B------:R-:W-:-:S04]  /*1450*/  UISETP.GT.U32.AND UP0, UPT, UR10, 0x40, UPT ;  /* 0x000000400a00788c */ /* 0x000fc8000bf04070 */
[----:B------:R-:W-:Y:S01]  /*1460*/  PLOP3.LUT P2, PT, PT, PT, UP1, 0x80, 0x8 ;  /* 0x000000000008781c */ /* 0x000fe20003f4f018 */
[----:B------:R-:W-:Y:S01]  /*1470*/  UISETP.GT.U32.AND UP1, UPT, UR10, 0x60, UPT ;  /* 0x000000600a00788c */ /* 0x000fe2000bf24070 */
[----:B------:R-:W-:Y:S01]  /*1480*/  PLOP3.LUT P3, PT, PT, PT, UP0, 0x80, 0x8 ;  /* 0x000000000008781c */ /* 0x000fe20003f6f008 */
[----:B------:R-:W-:-:S04]  /*1490*/  UISETP.GT.U32.AND UP0, UPT, UR10, 0x80, UPT ;  /* 0x000000800a00788c */ /* 0x000fc8000bf04070 */
[----:B------:R-:W-:Y:S01]  /*14a0*/  PLOP3.LUT P1, PT, PT, PT, UP1, 0x80, 0x8 ;  /* 0x000000000008781c */ /* 0x000fe20003f2f018 */
[----:B------:R-:W-:Y:S02]  /*14b0*/  UISETP.GT.U32.AND UP1, UPT, UR10, 0xa0, UPT ;  /* 0x000000a00a00788c */ /* 0x000fe4000bf24070 */
[----:B-1----:R-:W-:-:S09]  /*14c0*/  ULEA UR4, UR5, UR4, 0x18 ;  /* 0x0000000405047291 */ /* 0x002fd2000f8ec0ff */
[----:B------:R-:W1:Y:S04]  /*14d0*/  LDS.128 R16, [UR4+0x10] ;  /* 0x00001004ff107984 */ /* 0x000e680008000c00 */
[----:B0-----:R-:W0:Y:S04]  /*14e0*/  LDS.128 R4, [UR4+0x20] ;  /* 0x00002004ff047984 */ /* 0x001e280008000c00 */
[----:B------:R-:W2:Y:S04]  /*14f0*/  LDS.128 R8, [UR4+0x30] ;  /* 0x00003004ff087984 */ /* 0x000ea80008000c00 */
[----:B------:R-:W3:Y:S01]  /*1500*/  LDS.128 R12, [UR4+0x40] ;  /* 0x00004004ff0c7984 */ /* 0x000ee20008000c00 */
[----:B-1----:R-:W-:Y:S01]  /*1510*/  @P2 FADD R2, R2, R17 ;  /* 0x0000001102022221 */ /* 0x002fe20000000000 */
[----:B------:R-:W-:Y:S01]  /*1520*/  PLOP3.LUT P2, PT, PT, PT, UP0, 0x80, 0x8 ;  /* 0x000000000008781c */ /* 0x000fe20003f4f008 */
[----:B------:R-:W-:-:S02]  /*1530*/  UISETP.GT.U32.AND UP0, UPT, UR10, 0xc0, UPT ;  /* 0x000000c00a00788c */ /* 0x000fc4000bf04070 */
[----:B------:R-:W-:Y:S01]  /*1540*/  @P3 FADD R2, R2, R18 ;  /* 0x0000001202023221 */ /* 0x000fe20000000000 */
[----:B------:R-:W-:Y:S01]  /*1550*/  PLOP3.LUT P3, PT, PT, PT, UP1, 0x80, 0x8 ;  /* 0x000000000008781c */ /* 0x000fe20003f6f018 */
[----:B------:R-:W-:Y:S02]  /*1560*/  UISETP.GT.U32.AND UP1, UPT, UR10, 0xe0, UPT ;  /* 0x000000e00a00788c */ /* 0x000fe4000bf24070 */
[----:B------:R-:W-:Y:S01]  /*1570*/  PLOP3.LUT P4, PT, PT, PT, UP0, 0x80, 0x8 ;  /* 0x000000000008781c */ /* 0x000fe20003f8f008 */
[----:B------:R-:W-:Y:S01]  /*1580*/  @P1 FADD R2, R2, R19 ;  /* 0x0000001302021221 */ /* 0x000fe20000000000 */
[----:B------:R-:W-:Y:S02]  /*1590*/  UISETP.GT.U32.AND UP0, UPT, UR10, 0x100, UPT ;  /* 0x000001000a00788c */ /* 0x000fe4000bf04070 */
[----:B------:R-:W-:Y:S01]  /*15a0*/  PLOP3.LUT P1, PT, PT, PT, UP1, 0x80, 0x8 ;  /* 0x000000000008781c */ /* 0x000fe20003f2f018 */
[----:B------:R-:W-:Y:S01]  /*15b0*/  UISETP.GT.U32.AND UP1, UPT, UR10, 0x120, UPT ;  /* 0x000001200a00788c */ /* 0x000fe2000bf24070 */
[----:B0-----:R-:W-:-:S02]  /*15c0*/  @P2 FADD R2, R2, R4 ;  /* 0x0000000402022221 */ /* 0x001fc40000000000 */
[----:B------:R-:W-:Y:S01]  /*15d0*/  PLOP3.LUT P2, PT, PT, PT, UP0, 0x80, 0x8 ;  /* 0x000000000008781c */ /* 0x000fe20003f4f008 */
[----:B------:R-:W-:Y:S01]  /*15e0*/  UISETP.GT.U32.AND UP0, UPT, UR10, 0x140, UPT ;  /* 0x000001400a00788c */ /* 0x000fe2000bf04070 */
[----:B------:R-:W-:Y:S01]  /*15f0*/  @P3 FADD R2, R2, R5 ;  /* 0x0000000502023221 */ /* 0x000fe20000000000 */
[----:B------:R-:W-:Y:S01]  /*1600*/  PLOP3.LUT P3, PT, PT, PT, UP1, 0x80, 0x8 ;  /* 0x000000000008781c */ /* 0x000fe20003f6f018 */
[----:B------:R-:W-:Y:S02]  /*1610*/  UISETP.GT.U32.AND UP1, UPT, UR10, 0x160, UPT ;  /* 0x000001600a00788c */ /* 0x000fe4000bf24070 */
[----:B------:R-:W-:Y:S01]  /*1620*/  @P4 FADD R2, R2, R6 ;  /* 0x0000000602024221 */ /* 0x000fe20000000000 */
[----:B------:R-:W-:Y:S01]  /*1630*/  PLOP3.LUT P4, PT, PT, PT, UP0, 0x80, 0x8 ;  /* 0x000000000008781c */ /* 0x000fe20003f8f008 */
[----:B------:R-:W-:Y:S02]  /*1640*/  UISETP.GT.U32.AND UP0, UPT, UR10, 0x180, UPT ;  /* 0x000001800a00788c */ /* 0x000fe4000bf04070 */
[----:B------:R-:W-:Y:S01]  /*1650*/  @P1 FADD R2, R2, R7 ;  /* 0x0000000702021221 */ /* 0x000fe20000000000 */
[----:B------:R-:W-:Y:S01]  /*1660*/  PLOP3.LUT P1, PT, PT, PT, UP1, 0x80, 0x8 ;  /* 0x000000000008781c */ /* 0x000fe20003f2f018 */
[----:B------:R-:W-:-:S02]  /*1670*/  UISETP.GT.U32.AND UP1, UPT, UR10, 0x1a0, UPT ;  /* 0x000001a00a00788c */ /* 0x000fc4000bf24070 */
[----:B--2---:R-:W-:Y:S01]  /*1680*/  @P2 FADD R2, R2, R8 ;  /* 0x0000000802022221 */ /* 0x004fe20000000000 */
[----:B------:R-:W-:Y:S01]  /*1690*/  PLOP3.LUT P2, PT, PT, PT, UP0, 0x80, 0x8 ;  /* 0x000000000008781c */ /* 0x000fe20003f4f008 */
[----:B------:R-:W-:Y:S02]  /*16a0*/  UISETP.GT.U32.AND UP0, UPT, UR10, 0x1c0, UPT ;  /* 0x000001c00a00788c */ /* 0x000fe4000bf04070 */
[----:B------:R-:W-:Y:S01]  /*16b0*/  @P3 FADD R2, R2, R9 ;  /* 0x0000000902023221 */ /* 0x000fe20000000000 */
[----:B------:R-:W-:Y:S01]  /*16c0*/  PLOP3.LUT P3, PT, PT, PT, UP1, 0x80, 0x8 ;  /* 0x000000000008781c */ /* 0x000fe20003f6f018 */
[----:B------:R-:W-:Y:S02]  /*16d0*/  UISETP.GT.U32.AND UP1, UPT, UR10, 0x1e0, UPT ;  /* 0x000001e00a00788c */ /* 0x000fe4000bf24070 */
[----:B------:R-:W-:Y:S01]  /*16e0*/  @P4 FADD R2, R2, R10 ;  /* 0x0000000a02024221 */ /* 0x000fe20000000000 */
[----:B------:R-:W-:-:S03]  /*16f0*/  PLOP3.LUT P4, PT, PT, PT, UP0, 0x80, 0x8 ;  /* 0x000000000008781c */ /* 0x000fc60003f8f008 */
[----:B------:R-:W-:Y:S01]  /*1700*/  @P1 FADD R2, R2, R11 ;  /* 0x0000000b02021221 */ /* 0x000fe20000000000 */
[----:B------:R-:W-:-:S03]  /*1710*/  PLOP3.LUT P1, PT, PT, PT, UP1, 0x80, 0x8 ;  /* 0x000000000008781c */ /* 0x000fc60003f2f018 */
[----:B---3--:R-:W-:-:S04]  /*1720*/  @P2 FADD R2, R2, R12 ;  /* 0x0000000c02022221 */ /* 0x008fc80000000000 */
[----:B------:R-:W-:-:S04]  /*1730*/  @P3 FADD R2, R2, R13 ;  /* 0x0000000d02023221 */ /* 0x000fc80000000000 */
[----:B------:R-:W-:-:S04]  /*1740*/  @P4 FADD R2, R2, R14 ;  /* 0x0000000e02024221 */ /* 0x000fc80000000000 */
[----:B------:R-:W-:Y:S01]  /*1750*/  @P1 FADD R2, R2, R15 ;  /* 0x0000000f02021221 */ /* 0x000fe20000000000 */
[----:B------:R-:W-:Y:S06]  /*1760*/  BRA `(.L_x_310) ;  /* 0x0000001800407947 */ /* 0x000fec0003800000 */
.L_x_295:
[----:B------:R-:W0:Y:S01]  /*1770*/  S2R R0, SR_TID.X ;  /* 0x0000000000007919 */ /* 0x000e220000002100 */
[----:B------:R-:W1:Y:S01]  /*1780*/  LDCU.64 UR6, c[0x0][0x380] ;  /* 0x00007000ff0677ac */ /* 0x000e620008000a00 */
[----:B------:R-:W-:Y:S01]  /*1790*/  MOV R3, UR14 ;  /* 0x0000000e00037c02 */ /* 0x000fe20008000f00 */
[----:B------:R-:W2:Y:S01]  /*17a0*/  LDCU UR9, c[0x0][0x3c0] ;  /* 0x00007800ff0977ac */ /* 0x000ea20008000800 */
[----:B-1----:R-:W-:Y:S02]  /*17b0*/  MOV R12, UR6 ;  /* 0x00000006000c7c02 */ /* 0x002fe40008000f00 */
[----:B------:R-:W-:Y:S02]  /*17c0*/  MOV R13, UR7 ;  /* 0x00000007000d7c02 */ /* 0x000fe40008000f00 */
[----:B0-----:R-:W-:-:S05]  /*17d0*/  LEA R3, R3, R0, 0xd ;  /* 0x0000000003037211 */ /* 0x001fca00078e68ff */
[----:B------:R-:W-:-:S05]  /*17e0*/  IMAD.WIDE.U32 R2, R3, 0x4, R12 ;  /* 0x0000000403027825 */ /* 0x000fca00078e000c */
        /* <DEDUP_REMOVED lines=16> */
[----:B------:R-:W-:Y:S01]  /*18f0*/  UISETP.GE.U32.AND UP0, UPT, UR10, UR5, UPT ;  /* 0x000000050a00728c */ /* 0x000fe2000bf06070 */
[----:B--2---:R-:W-:Y:S01]  /*1900*/  FADD R15, R15, -UR9 ;  /* 0x800000090f0f7e21 */ /* 0x004fe20008000000 */
[----:B---3--:R-:W-:-:S03]  /*1910*/  FADD R17, R17, -UR9 ;  /* 0x8000000911117e21 */ /* 0x008fc60008000000 */
[----:B------:R-:W-:Y:S01]  /*1920*/  FMUL R15, R15, R15 ;  /* 0x0000000f0f0f7220 */ /* 0x000fe20000400000 */
[----:B----4-:R-:W-:Y:S01]  /*1930*/  FADD R19, R19, -UR9 ;  /* 0x8000000913137e21 */ /* 0x010fe20008000000 */
[----:B-----5:R-:W-:Y:S01]  /*1940*/  FADD R21, R21, -UR9 ;  /* 0x8000000915157e21 */ /* 0x020fe20008000000 */
[----:B------:R-:W-:Y:S01]  /*1950*/  FADD R4, R4, -UR9 ;  /* 0x8000000904047e21 */ /* 0x000fe20008000000 */
[----:B------:R-:W-:Y:S01]  /*1960*/  FADD R6, R6, -UR9 ;  /* 0x8000000906067e21 */ /* 0x000fe20008000000 */
[----:B------:R-:W-:Y:S01]  /*1970*/  FADD R8, R8, -UR9 ;  /* 0x8000000908087e21 */ /* 0x000fe20008000000 */
[----:B------:R-:W-:Y:S01]  /*1980*/  FADD R11, R11, -UR9 ;  /* 0x800000090b0b7e21 */ /* 0x000fe20008000000 */
[----:B0-----:R-:W-:Y:S01]  /*1990*/  FMUL R3, R17, R17 ;  /* 0x0000001111037220 */ /* 0x001fe20000400000 */
        /* <DEDUP_REMOVED lines=29> */
[----:B------:R-:W-:Y:S06]  /*1b70*/  BRA.U !UP0, `(.L_x_311) ;  /* 0x0000001108747547 */ /* 0x000fec000b800000 */
[----:B------:R-:W-:Y:S01]  /*1b80*/  ULEA UR6, UR14, UR5, 0xd ;  /* 0x000000050e067291 */ /* 0x000fe2000f8e68ff */
[----:B------:R-:W-:Y:S01]  /*1b90*/  LOP3.LUT R2, RZ, R0, RZ, 0x33, !PT ;  /* 0x00000000ff027212 */ /* 0x000fe200078e33ff */
[----:B------:R-:W-:Y:S01]  /*1ba0*/  UIADD3 UR11, UPT, UPT, UR8, -0x2000, URZ ;  /* 0xffffe000080b7890 */ /* 0x000fe2000fffe0ff */
[----:B------:R-:W-:Y:S01]  /*1bb0*/  MOV R3, UR5 ;  /* 0x0000000500037c02 */ /* 0x000fe20008000f00 */
[----:B------:R-:W-:Y:S02]  /*1bc0*/  UMOV UR4, URZ ;  /* 0x000000ff00047c82 */ /* 0x000fe40008000000 */
[----:B------:R-:W-:Y:S01]  /*1bd0*/  UISETP.GT.U32.AND UP0, UPT, UR6, UR11, UPT ;  /* 0x0000000b0600728c */ /* 0x000fe2000bf04070 */
[----:B------:R-:W-:Y:S01]  /*1be0*/  IADD3 R2, PT, PT, -R3, UR8, R2 ;  /* 0x0000000803027c10 */ /* 0x000fe2000fffe102 */
[----:B------:R-:W-:Y:S01]  /*1bf0*/  UMOV UR7, UR6 ;  /* 0x0000000600077c82 */ /* 0x000fe20008000000 */
[----:B------:R-:W-:Y:S02]  /*1c00*/  MOV R3, UR14 ;  /* 0x0000000e00037c02 */ /* 0x000fe40008000f00 */
[----:B------:R-:W-:-:S02]  /*1c10*/  MOV R7, UR6 ;  /* 0x0000000600077c02 */ /* 0x000fc40008000f00 */
[----:B------:R-:W-:Y:S01]  /*1c20*/  MOV R5, UR6 ;  /* 0x0000000600057c02 */ /* 0x000fe20008000f00 */
[----:B------:R-:W-:Y:S01]  /*1c30*/  IMAD R3, R3, -0x2000, R2 ;  /* 0xffffe00003037824 */ /* 0x000fe200078e0202 */
[----:B------:R-:W-:Y:S01]  /*1c40*/  IADD3 R2, PT, PT, R7, 0x1000, R0 ;  /* 0x0000100007027810 */ /* 0x000fe20007ffe000 */
[----:B------:R-:W-:Y:S06]  /*1c50*/  BRA.U UP0, `(.L_x_312) ;  /* 0x00000005001c7547 */ /* 0x000fec000b800000 */
[----:B------:R-:W0:Y:S01]  /*1c60*/  LDC.64 R12, c[0x0][0x380] ;  /* 0x0000e000ff0c7b82 */ /* 0x000e220000000a00 */
[----:B------:R-:W1:Y:S01]  /*1c70*/  LDCU UR9, c[0x0][0x3c0] ;  /* 0x00007800ff0977ac */ /* 0x000e620008000800 */
[----:B------:R-:W2:Y:S01]  /*1c80*/  LDCU UR8, c[0x0][0x3a8] ;  /* 0x00007500ff0877ac */ /* 0x000ea20008000800 */
[----:B------:R-:W-:Y:S01]  /*1c90*/  NOP ;  /* 0x0000000000007918 */ /* 0x000fe20000000000 */
.L_x_313:
[----:B------:R-:W-:-:S05]  /*1ca0*/  IADD3 R7, PT, PT, R0, R5, RZ ;  /* 0x0000000500077210 */ /* 0x000fca0007ffe0ff */
[----:B0-----:R-:W-:-:S05]  /*1cb0*/  IMAD.WIDE.U32 R6, R7, 0x4, R12 ;  /* 0x0000000407067825 */ /* 0x001fca00078e000c */
[----:B------:R-:W1:Y:S04]  /*1cc0*/  LDG.E R24, desc[UR12][R6.64] ;  /* 0x0000000c06187981 */ /* 0x000e68000c1e1900 */
[----:B------:R-:W3:Y:S04]  /*1cd0*/  LDG.E R20, desc[UR12][R6.64+0x3000] ;  /* 0x0030000c06147981 */ /* 0x000ee8000c1e1900 */
[----:B------:R-:W4:Y:S04]  /*1ce0*/  LDG.E R19, desc[UR12][R6.64+0x2800] ;  /* 0x0028000c06137981 */ /* 0x000f28000c1e1900 */
[----:B------:R-:W5:Y:S04]  /*1cf0*/  LDG.E R8, desc[UR12][R6.64+0x4000] ;  /* 0x0040000c06087981 */ /* 0x000f68000c1e1900 */
[----:B------:R-:W2:Y:S04]  /*1d00*/  LDG.E R11, desc[UR12][R6.64+0x7000] ;  /* 0x0070000c060b7981 */ /* 0x000ea8000c1e1900 */
        /* <DEDUP_REMOVED lines=10> */
[----:B------:R0:W2:Y:S01]  /*1db0*/  LDG.E R18, desc[UR12][R6.64+0x7800] ;  /* 0x0078000c06127981 */ /* 0x0000a2000c1e1900 */
[----:B-1----:R-:W-:-:S04]  /*1dc0*/  FADD R24, R24, -UR9 ;  /* 0x8000000918187e21 */ /* 0x002fc80008000000 */
[----:B------:R-:W-:Y:S01]  /*1dd0*/  FFMA R17, R24, R24, R17 ;  /* 0x0000001818117223 */ /* 0x000fe20000000011 */
[----:B---3--:R-:W-:Y:S01]  /*1de0*/  FADD R24, R20, -UR9 ;  /* 0x8000000914187e21 */ /* 0x008fe20008000000 */
[----:B----4-:R-:W-:-:S03]  /*1df0*/  FADD R19, R19, -UR9 ;  /* 0x8000000913137e21 */ /* 0x010fc60008000000 */
[----:B------:R-:W-:Y:S01]  /*1e00*/  FMUL R24, R24, R24 ;  /* 0x0000001818187220 */ /* 0x000fe20000400000 */
[----:B-----5:R-:W-:-:S03]  /*1e10*/  FADD R8, R8, -UR9 ;  /* 0x8000000908087e21 */ /* 0x020fc60008000000 */
[----:B0-----:R-:W-:Y:S01]  /*1e20*/  FFMA R7, R19, R19, R24 ;  /* 0x0000001313077223 */ /* 0x001fe20000000018 */
[----:B--2---:R-:W-:Y:S01]  /*1e30*/  FADD R19, R11, -UR9 ;  /* 0x800000090b137e21 */ /* 0x004fe20008000000 */
[----:B------:R-:W-:Y:S01]  /*1e40*/  FMUL R11, R8, R8 ;  /* 0x00000008080b7220 */ /* 0x000fe20000400000 */
[----:B------:R-:W-:Y:S01]  /*1e50*/  FADD R25, R25, -UR9 ;  /* 0x8000000919197e21 */ /* 0x000fe20008000000 */
        /* <DEDUP_REMOVED lines=10> */
[----:B------:R-:W-:Y:S01]  /*1f00*/  FFMA R11, R4, R4, R11 ;  /* 0x00000004040b7223 */ /* 0x000fe2000000000b */
[----:B------:R-:W-:Y:S01]  /*1f10*/  FADD R22, R22, -UR9 ;  /* 0x8000000916167e21 */ /* 0x000fe20008000000 */
[----:B------:R-:W-:Y:S01]  /*1f20*/  IADD3 R4, PT, PT, -R5, UR8, RZ ;  /* 0x0000000805047c10 */ /* 0x000fe2000fffe1ff */
        /* <DEDUP_REMOVED lines=8> */
[----:B------:R-:W-:Y:S01]  /*1fb0*/  ISETP.GE.U32.AND P0, PT, R4, UR5, PT ;  /* 0x0000000504007c0c */ /* 0x000fe2000bf06070 */
[----:B------:R-:W-:Y:S01]  /*1fc0*/  FADD R6, R17, R6 ;  /* 0x0000000611067221 */ /* 0x000fe20000000000 */
[----:B------:R-:W-:Y:S01]  /*1fd0*/  FADD R7, R22, R7 ;  /* 0x0000000716077221 */ /* 0x000fe20000000000 */
[----:B------:R-:W-:Y:S01]  /*1fe0*/  FADD R11, R11, R16 ;  /* 0x000000100b0b7221 */ /* 0x000fe20000000000 */
[----:B------:R-:W-:-:S02]  /*1ff0*/  FADD R14, R15, R14 ;  /* 0x0000000e0f0e7221 */ /* 0x000fc40000000000 */
[----:B------:R-:W-:Y:S02]  /*2000*/  FADD R6, R6, R7 ;  /* 0x0000000706067221 */ /* 0x000fe40000000000 */
[----:B------:R-:W-:Y:S01]  /*2010*/  FADD R11, R11, R14 ;  /* 0x0000000e0b0b7221 */ /* 0x000fe20000000000 */
[----:B------:R-:W-:-:S03]  /*2020*/  FADD R18, R18, -UR9 ;  /* 0x8000000912127e21 */ /* 0x000fc60008000000 */
[----:B------:R-:W-:-:S04]  /*2030*/  FADD R11, R6, R11 ;  /* 0x0000000b060b7221 */ /* 0x000fc80000000000 */
[----:B------:R-:W-:Y:S01]  /*2040*/  FFMA R17, R18, R18, R11 ;  /* 0x0000001212117223 */ /* 0x000fe2000000000b */
[----:B------:R-:W-:Y:S06]  /*2050*/  @!P0 BRA `(.L_x_311) ;  /* 0x0000000c003c8947 */ /* 0x000fec0003800000 */
[----:B------:R-:W-:Y:S01]  /*2060*/  IADD3 R5, PT, PT, R5, UR5, RZ ;  /* 0x0000000505057c10 */ /* 0x000fe2000fffe0ff */
[----:B------:R-:W-:Y:S01]  /*2070*/  UIADD3 UR4, UPT, UPT, UR4, 0x1, URZ ;  /* 0x0000000104047890 */ /* 0x000fe2000fffe0ff */
[----:B------:R-:W-:Y:S01]  /*2080*/  IADD3 R3, PT, PT, R3, -UR5, RZ ;  /* 0x8000000503037c10 */ /* 0x000fe2000fffe0ff */
[----:B------:R-:W-:Y:S01]  /*2090*/  UIADD3 UR7, UPT, UPT, UR5, UR7, URZ ;  /* 0x0000000705077290 */ /* 0x000fe2000fffe0ff */
[----:B------:R-:W-:Y:S02]  /*20a0*/  ISETP.GT.U32.AND P0, PT, R5, UR11, PT ;  /* 0x0000000b05007c0c */ /* 0x000fe4000bf04070 */
[----:B------:R-:W-:-:S11]  /*20b0*/  IADD3 R2, PT, PT, R2, UR5, RZ ;  /* 0x0000000502027c10 */ /* 0x000fd6000fffe0ff */
[----:B------:R-:W-:Y:S05]  /*20c0*/  @!P0 BRA `(.L_x_313) ;  /* 0xfffffff800f48947 */ /* 0x000fea000383ffff */
.L_x_312:
[----:B------:R-:W-:Y:S01]  /*20d0*/  IADD3 R7, PT, PT, -R5, UR8, RZ ;  /* 0x0000000805077c10 */ /* 0x000fe2000fffe1ff */
[----:B------:R-:W-:Y:S03]  /*20e0*/  BSSY.RECONVERGENT B1, `(.L_x_311) ;  /* 0x00000c6000017945 */ /* 0x000fe60003800200 */
[----:B------:R-:W-:-:S04]  /*20f0*/  ISETP.GE.AND P0, PT, R0, R7, PT ;  /* 0x000000070000720c */ /* 0x000fc80003f06270 */
[----:B------:R-:W-:-:S13]  /*2100*/  ISETP.GE.U32.OR P0, PT, R5, UR8, P0 ;  /* 0x0000000805007c0c */ /* 0x000fda0008706470 */
[----:B------:R-:W-:Y:S05]  /*2110*/  @P0 BRA `(.L_x_314) ;  /* 0x0000000c00080947 */ /* 0x000fea0003800000 */
[----:B------:R-:W0:Y:S01]  /*2120*/  LDC R7, c[0x0][0x3ac] ;  /* 0x0000eb00ff077b82 */ /* 0x000e220000000800 */
[----:B------:R-:W-:Y:S01]  /*2130*/  LOP3.LUT R4, RZ, R0, RZ, 0x33, !PT ;  /* 0x00000000ff047212 */ /* 0x000fe200078e33ff */
[----:B------:R-:W-:Y:S01]  /*2140*/  BSSY.RECONVERGENT B2, `(.L_x_315) ;  /* 0x0000065000027945 */ /* 0x000fe20003800200 */
[----:B------:R-:W-:-:S04]  /*2150*/  MOV R9, UR6 ;  /* 0x0000000600097c02 */ /* 0x000fc80008000f00 */
[----:B------:R-:W-:Y:S01]  /*2160*/  IADD3 R4, PT, PT, -R9, UR8, R4 ;  /* 0x0000000809047c10 */ /* 0x000fe2000fffe104 */
[----:B0-----:R-:W-:-:S04]  /*2170*/  IMAD R7, R7, UR4, RZ ;  /* 0x0000000407077c24 */ /* 0x001fc8000f8e02ff */
[----:B------:R-:W-:-:S05]  /*2180*/  IMAD R4, R7, -0x2000, R4 ;  /* 0xffffe00007047824 */ /* 0x000fca00078e0204 */
[C---:B------:R-:W-:Y:S02]  /*2190*/  ISETP.GE.U32.AND P0, PT, R4.reuse, 0x1e00, PT ;  /* 0x00001e000400780c */ /* 0x040fe40003f06070 */
[----:B------:R-:W-:Y:S02]  /*21a0*/  LEA.HI R6, R4, 0x1, RZ, 0x17 ;  /* 0x0000000104067811 */ /* 0x000fe400078fb8ff */
[----:B------:R-:W-:Y:S02]  /*21b0*/  MOV R4, R0 ;  /* 0x0000000000047202 */ /* 0x000fe40000000f00 */
[----:B------:R-:W-:-:S07]  /*21c0*/  LOP3.LUT R7, R6, 0xf, RZ, 0xc0, !PT ;  /* 0x0000000f06077812 */ /* 0x000fce00078ec0ff */
[----:B------:R-:W-:Y:S05]  /*21d0*/  @!P0 BRA `(.L_x_316) ;  /* 0x00000004006c8947 */ /* 0x000fea0003800000 */
[----:B------:R-:W-:Y:S01]  /*21e0*/  LEA.HI R4, R3, 0x1, RZ, 0x17 ;  /* 0x0000000103047811 */ /* 0x000fe200078fb8ff */
[----:B------:R-:W-:Y:S01]  /*21f0*/  BSSY.RECONVERGENT B3, `(.L_x_317) ;  /* 0x0000058000037945 */ /* 0x000fe20003800200 */
[----:B------:R-:W-:Y:S02]  /*2200*/  LOP3.LUT R8, R0, 0x1000, RZ, 0xfc, !PT ;  /* 0x0000100000087812 */ /* 0x000fe400078efcff */
[----:B------:R-:W-:-:S04]  /*2210*/  LOP3.LUT R4, R4, 0xfffff0, RZ, 0xc0, !PT ;  /* 0x00fffff004047812 */ /* 0x000fc800078ec0ff */
[----:B------:R-:W-:-:S07]  /*2220*/  IADD3 R10, PT, PT, -R4, RZ, RZ ;  /* 0x000000ff040a7210 */ /* 0x000fce0007ffe1ff */
.L_x_318:
[C---:B------:R-:W-:Y:S02]  /*2230*/  IADD3 R25, PT, PT, R2.reuse, -0x1000, RZ ;  /* 0xfffff00002197810 */ /* 0x040fe40007ffe0ff */
[----:B------:R-:W-:-:S03]  /*2240*/  IADD3 R15, PT, PT, R2, -0xe00, RZ ;  /* 0xfffff200020f7810 */ /* 0x000fc60007ffe0ff */
[----:B------:R-:W-:-:S04]  /*2250*/  IMAD.WIDE.U32 R24, R25, 0x4, R12 ;  /* 0x0000000419187825 */ /* 0x000fc800078e000c */
[--C-:B------:R-:W-:Y:S02]  /*2260*/  IMAD.WIDE.U32 R14, R15, 0x4, R12.reuse ;  /* 0x000000040f0e7825 */ /* 0x100fe400078e000c */
[----:B------:R-:W2:Y:S04]  /*2270*/  LDG.E R24, desc[UR12][R24.64] ;  /* 0x0000000c18187981 */ /* 0x000ea8000c1e1900 */
[----:B------:R0:W3:Y:S01]  /*2280*/  LDG.E R16, desc[UR12][R14.64] ;  /* 0x0000000c0e107981 */ /* 0x0000e2000c1e1900 */
[C---:B------:R-:W-:Y:S02]  /*2290*/  IADD3 R19, PT, PT, R2.reuse, -0xc00, RZ ;  /* 0xfffff40002137810 */ /* 0x040fe40007ffe0ff */
[C---:B------:R-:W-:Y:S02]  /*22a0*/  IADD3 R29, PT, PT, R2.reuse, -0xa00, RZ ;  /* 0xfffff600021d7810 */ /* 0x040fe40007ffe0ff */
[C---:B------:R-:W-:Y:S01]  /*22b0*/  IADD3 R23, PT, PT, R2.reuse, -0x800, RZ ;  /* 0xfffff80002177810 */ /* 0x040fe20007ffe0ff */
[----:B------:R-:W-:Y:S01]  /*22c0*/  IMAD.WIDE.U32 R18, R19, 0x4, R12 ;  /* 0x0000000413127825 */ /* 0x000fe200078e000c */
[----:B------:R-:W-:-:S03]  /*22d0*/  IADD3 R21, PT, PT, R2, -0x600, RZ ;  /* 0xfffffa0002157810 */ /* 0x000fc60007ffe0ff */
[--C-:B------:R-:W-:Y:S01]  /*22e0*/  IMAD.WIDE.U32 R28, R29, 0x4, R12.reuse ;  /* 0x000000041d1c7825 */ /* 0x100fe200078e000c */
[----:B------:R-:W4:Y:S03]  /*22f0*/  LDG.E R9, desc[UR12][R18.64] ;  /* 0x0000000c12097981 */ /* 0x000f26000c1e1900 */
[--C-:B------:R-:W-:Y:S01]  /*2300*/  IMAD.WIDE.U32 R22, R23, 0x4, R12.reuse ;  /* 0x0000000417167825 */ /* 0x100fe200078e000c */
[----:B------:R1:W5:Y:S01]  /*2310*/  LDG.E R11, desc[UR12][R28.64] ;  /* 0x0000000c1c0b7981 */ /* 0x000362000c1e1900 */
[C---:B0-----:R-:W-:Y:S02]  /*2320*/  IADD3 R15, PT, PT, R2.reuse, -0x400, RZ ;  /* 0xfffffc00020f7810 */ /* 0x041fe40007ffe0ff */
[----:B------:R-:W-:Y:S01]  /*2330*/  IMAD.WIDE.U32 R20, R21, 0x4, R12 ;  /* 0x0000000415147825 */ /* 0x000fe200078e000c */
[----:B------:R-:W5:Y:S01]  /*2340*/  LDG.E R4, desc[UR12][R22.64] ;  /* 0x0000000c16047981 */ /* 0x000f62000c1e1900 */
[----:B------:R-:W-:-:S02]  /*2350*/  IADD3 R25, PT, PT, R2, -0x200, RZ ;  /* 0xfffffe0002197810 */ /* 0x000fc40007ffe0ff */
[----:B------:R-:W-:Y:S01]  /*2360*/  IMAD.WIDE.U32 R14, R15, 0x4, R12 ;  /* 0x000000040f0e7825 */ /* 0x000fe200078e000c */
[----:B------:R0:W5:Y:S01]  /*2370*/  LDG.E R27, desc[UR12][R20.64] ;  /* 0x0000000c141b7981 */ /* 0x000162000c1e1900 */
[----:B-1----:R-:W-:-:S03]  /*2380*/  IADD3 R29, PT, PT, R2, 0x200, RZ ;  /* 0x00000200021d7810 */ /* 0x002fc60007ffe0ff */
[----:B------:R1:W5:Y:S01]  /*2390*/  LDG.E R26, desc[UR12][R14.64] ;  /* 0x0000000c0e1a7981 */ /* 0x000362000c1e1900 */
[----:B0-----:R-:W-:-:S04]  /*23a0*/  IMAD.WIDE.U32 R20, R25, 0x4, R12 ;  /* 0x0000000419147825 */ /* 0x001fc800078e000c */
[C-C-:B-1----:R-:W-:Y:S01]  /*23b0*/  IMAD.WIDE.U32 R14, R2.reuse, 0x4, R12.reuse ;  /* 0x00000004020e7825 */ /* 0x142fe200078e000c */
[----:B------:R0:W5:Y:S01]  /*23c0*/  LDG.E R19, desc[UR12][R20.64] ;  /* 0x0000000c14137981 */ /* 0x000162000c1e1900 */
[C---:B------:R-:W-:Y:S02]  /*23d0*/  IADD3 R23, PT, PT, R2.reuse, 0x400, RZ ;  /* 0x0000040002177810 */ /* 0x040fe40007ffe0ff */
[--C-:B------:R-:W-:Y:S01]  /*23e0*/  IMAD.WIDE.U32 R28, R29, 0x4, R12.reuse ;  /* 0x000000041d1c7825 */ /* 0x100fe200078e000c */
[----:B------:R1:W5:Y:S01]  /*23f0*/  LDG.E R18, desc[UR12][R14.64] ;  /* 0x0000000c0e127981 */ /* 0x000362000c1e1900 */
[C---:B------:R-:W-:Y:S02]  /*2400*/  IADD3 R25, PT, PT, R2.reuse, 0x600, RZ ;  /* 0x0000060002197810 */ /* 0x040fe40007ffe0ff */
[--C-:B------:R-:W-:Y:S02]  /*2410*/  IMAD.WIDE.U32 R22, R23, 0x4, R12.reuse ;  /* 0x0000000417167825 */ /* 0x100fe400078e000c */
[----:B------:R-:W5:Y:S02]  /*2420*/  LDG.E R28, desc[UR12][R28.64] ;  /* 0x0000000c1c1c7981 */ /* 0x000f64000c1e1900 */
[----:B0-----:R-:W-:Y:S01]  /*2430*/  IMAD.WIDE.U32 R20, R25, 0x4, R12 ;  /* 0x0000000419147825 */ /* 0x001fe200078e000c */
[----:B------:R-:W-:-:S05]  /*2440*/  IADD3 R25, PT, PT, R2, 0x800, RZ ;  /* 0x0000080002197810 */ /* 0x000fca0007ffe0ff */
[----:B-1----:R-:W-:Y:S01]  /*2450*/  IMAD.WIDE.U32 R14, R25, 0x4, R12 ;  /* 0x00000004190e7825 */ /* 0x002fe200078e000c */
[----:B------:R-:W5:Y:S04]  /*2460*/  LDG.E R21, desc[UR12][R20.64] ;  /* 0x0000000c14157981 */ /* 0x000f68000c1e1900 */
[----:B------:R0:W5:Y:S01]  /*2470*/  LDG.E R29, desc[UR12][R22.64] ;  /* 0x0000000c161d7981 */ /* 0x000162000c1e1900 */
[----:B------:R-:W-:-:S03]  /*2480*/  IADD3 R25, PT, PT, R2, 0xc00, RZ ;  /* 0x00000c0002197810 */ /* 0x000fc60007ffe0ff */
[----:B------:R-:W5:Y:S02]  /*2490*/  LDG.E R14, desc[UR12][R14.64] ;  /* 0x0000000c0e0e7981 */ /* 0x000f64000c1e1900 */
[----:B0-----:R-:W-:Y:S01]  /*24a0*/  IMAD.WIDE.U32 R22, R25, 0x4, R12 ;  /* 0x0000000419167825 */ /* 0x001fe200078e000c */
[----:B------:R-:W-:-:S05]  /*24b0*/  IADD3 R25, PT, PT, R2, 0xe00, RZ ;  /* 0x00000e0002197810 */ /* 0x000fca0007ffe0ff */
[----:B------:R-:W5:Y:S01]  /*24c0*/  LDG.E R22, desc[UR12][R22.64] ;  /* 0x0000000c16167981 */ /* 0x000f62000c1e1900 */
[----:B--2---:R-:W-:-:S04]  /*24d0*/  FADD R24, R24, -UR9 ;  /* 0x8000000918187e21 */ /* 0x004fc80008000000 */
[----:B------:R-:W-:Y:S01]  /*24e0*/  FFMA R17, R24, R24, R17 ;  /* 0x0000001818117223 */ /* 0x000fe20000000011 */
[----:B---3--:R-:W-:Y:S01]  /*24f0*/  FADD R16, R16, -UR9 ;  /* 0x8000000910107e21 */ /* 0x008fe20008000000 */
[----:B------:R-:W-:-:S03]  /*2500*/  IADD3 R24, PT, PT, R2, 0xa00, RZ ;  /* 0x00000a0002187810 */ /* 0x000fc60007ffe0ff */
[----:B------:R-:W-:Y:S02]  /*2510*/  FFMA R20, R16, R16, R17 ;  /* 0x0000001010147223 */ /* 0x000fe40000000011 */
[----:B------:R-:W-:-:S06]  /*2520*/  IMAD.WIDE.U32 R16, R24, 0x4, R12 ;  /* 0x0000000418107825 */ /* 0x000fcc00078e000c */
[----:B------:R-:W2:Y:S01]  /*2530*/  LDG.E R16, desc[UR12][R16.64] ;  /* 0x0000000c10107981 */ /* 0x000ea2000c1e1900 */
[----:B------:R-:W-:-:S06]  /*2540*/  IMAD.WIDE.U32 R24, R25, 0x4, R12 ;  /* 0x0000000419187825 */ /* 0x000fcc00078e000c */
[----:B------:R-:W3:Y:S01]  /*2550*/  LDG.E R24, desc[UR12][R24.64] ;  /* 0x0000000c18187981 */ /* 0x000ee2000c1e1900 */
[----:B----4-:R-:W-:Y:S01]  /*2560*/  FADD R9, R9, -UR9 ;  /* 0x8000000909097e21 */ /* 0x010fe20008000000 */
        /* <DEDUP_REMOVED lines=15> */
[----:B------:R-:W-:Y:S01]  /*2660*/  FADD R21, R21, -UR9 ;  /* 0x8000000915157e21 */ /* 0x000fe20008000000 */
[----:B------:R-:W-:Y:S01]  /*2670*/  FADD R29, R29, -UR9 ;  /* 0x800000091d1d7e21 */ /* 0x000fe20008000000 */
[----:B------:R-:W-:-:S03]  /*2680*/  IADD3 R10, PT, PT, R10, 0x10, RZ ;  /* 0x000000100a0a7810 */ /* 0x000fc60007ffe0ff */
[----:B------:R-:W-:Y:S01]  /*2690*/  FFMA R20, R29, R29, R20 ;  /* 0x0000001d1d147223 */ /* 0x000fe20000000014 */
[----:B------:R-:W-:-:S03]  /*26a0*/  FADD R9, R14, -UR9 ;  /* 0x800000090e097e21 */ /* 0x000fc60008000000 */
[----:B------:R-:W-:Y:S01]  /*26b0*/  FFMA R20, R21, R21, R20 ;  /* 0x0000001515147223 */ /* 0x000fe20000000014 */
[----:B------:R-:W-:-:S03]  /*26c0*/  ISETP.NE.AND P0, PT, R10, RZ, PT ;  /* 0x000000ff0a00720c */ /* 0x000fc60003f05270 */
[----:B------:R-:W-:Y:S01]  /*26d0*/  FFMA R20, R9, R9, R20 ;  /* 0x0000000909147223 */ /* 0x000fe20000000014 */
[----:B------:R-:W-:Y:S02]  /*26e0*/  IADD3 R8, PT, PT, R8, 0x2000, RZ ;  /* 0x0000200008087810 */ /* 0x000fe40007ffe0ff */
[----:B------:R-:W-:Y:S01]  /*26f0*/  IADD3 R2, PT, PT, R2, 0x2000, RZ ;  /* 0x0000200002027810 */ /* 0x000fe20007ffe0ff */
[----:B--2---:R-:W-:-:S04]  /*2700*/  FADD R9, R16, -UR9 ;  /* 0x8000000910097e21 */ /* 0x004fc80008000000 */
[----:B------:R-:W-:Y:S01]  /*2710*/  FFMA R20, R9, R9, R20 ;  /* 0x0000000909147223 */ /* 0x000fe20000000014 */
[----:B------:R-:W-:Y:S01]  /*2720*/  FADD R9, R22, -UR9 ;  /* 0x8000000916097e21 */ /* 0x000fe20008000000 */
[----:B---3--:R-:W-:-:S03]  /*2730*/  FADD R17, R24, -UR9 ;  /* 0x8000000918117e21 */ /* 0x008fc60008000000 */
[----:B------:R-:W-:-:S04]  /*2740*/  FFMA R20, R9, R9, R20 ;  /* 0x0000000909147223 */ /* 0x000fc80000000014 */
[----:B------:R-:W-:Y:S01]  /*2750*/  FFMA R17, R17, R17, R20 ;  /* 0x0000001111117223 */ /* 0x000fe20000000014 */
[----:B------:R-:W-:Y:S06]  /*2760*/  @P0 BRA `(.L_x_318) ;  /* 0xfffffff800b00947 */ /* 0x000fec000383ffff */
[----:B------:R-:W-:Y:S05]  /*2770*/  BSYNC.RECONVERGENT B3 ;  /* 0x0000000000037941 */ /* 0x000fea0003800200 */
.L_x_317:
[----:B------:R-:W-:-:S07]  /*2780*/  IADD3 R4, PT, PT, R8, -0x1000, RZ ;  /* 0xfffff00008047810 */ /* 0x000fce0007ffe0ff */
.L_x_316:
[----:B------:R-:W-:Y:S05]  /*2790*/  BSYNC.RECONVERGENT B2 ;  /* 0x0000000000027941 */ /* 0x000fea0003800200 */
.L_x_315:
        /* <DEDUP_REMOVED lines=17> */
[----:B------:R-:W-:Y:S01]  /*28b0*/  IMAD.WIDE.U32 R20, R21, 0x4, R12 ;  /* 0x0000000415147825 */ /* 0x000fe200078e000c */
[----:B------:R-:W4:Y:S01]  /*28c0*/  LDG.E R16, desc[UR12][R22.64] ;  /* 0x0000000c16107981 */ /* 0x000f22000c1e1900 */
[----:B------:R-:W-:-:S02]  /*28d0*/  IADD3 R27, PT, PT, R9, 0xa00, RZ ;  /* 0x00000a00091b7810 */ /* 0x000fc40007ffe0ff */
[--C-:B------:R-:W-:Y:S01]  /*28e0*/  IMAD.WIDE.U32 R24, R25, 0x4, R12.reuse ;  /* 0x0000000419187825 */ /* 0x100fe200078e000c */
[----:B------:R2:W5:Y:S01]  /*28f0*/  LDG.E R18, desc[UR12][R20.64] ;  /* 0x0000000c14127981 */ /* 0x000562000c1e1900 */
[----:B------:R-:W-:Y:S02]  /*2900*/  IADD3 R29, PT, PT, R9, 0xc00, RZ ;  /* 0x00000c00091d7810 */ /* 0x000fe40007ffe0ff */
[--C-:B0-----:R-:W-:Y:S01]  /*2910*/  IMAD.WIDE.U32 R10, R27, 0x4, R12.reuse ;  /* 0x000000041b0a7825 */ /* 0x101fe200078e000c */
[----:B------:R-:W5:Y:S01]  /*2920*/  LDG.E R19, desc[UR12][R24.64] ;  /* 0x0000000c18137981 */ /* 0x000f62000c1e1900 */
[----:B-1----:R-:W-:Y:S02]  /*2930*/  IADD3 R15, PT, PT, R9, 0xe00, RZ ;  /* 0x00000e00090f7810 */ /* 0x002fe40007ffe0ff */
[--C-:B------:R-:W-:Y:S02]  /*2940*/  IMAD.WIDE.U32 R8, R29, 0x4, R12.reuse ;  /* 0x000000041d087825 */ /* 0x100fe400078e000c */
[----:B------:R-:W5:Y:S02]  /*2950*/  LDG.E R10, desc[UR12][R10.64] ;  /* 0x0000000c0a0a7981 */ /* 0x000f64000c1e1900 */
[----:B------:R-:W-:-:S02]  /*2960*/  IMAD.WIDE.U32 R14, R15, 0x4, R12 ;  /* 0x000000040f0e7825 */ /* 0x000fc400078e000c */
        /* <DEDUP_REMOVED lines=15> */
[----:B------:R-:W-:Y:S01]  /*2a60*/  FFMA R17, R10, R10, R17 ;  /* 0x0000000a0a117223 */ /* 0x000fe20000000011 */
[----:B------:R-:W-:-:S03]  /*2a70*/  FADD R14, R14, -UR9 ;  /* 0x800000090e0e7e21 */ /* 0x000fc60008000000 */
[----:B------:R-:W-:-:S04]  /*2a80*/  FFMA R17, R8, R8, R17 ;  /* 0x0000000808117223 */ /* 0x000fc80000000011 */
[----:B------:R-:W-:-:S07]  /*2a90*/  FFMA R17, R14, R14, R17 ;  /* 0x0000000e0e117223 */ /* 0x000fce0000000011 */
.L_x_320:
[----:B------:R-:W-:Y:S05]  /*2aa0*/  BSYNC.RECONVERGENT B2 ;  /* 0x0000000000027941 */ /* 0x000fea0003800200 */
.L_x_319:
        /* <DEDUP_REMOVED lines=26> */
.L_x_322:
[----:B------:R-:W-:Y:S05]  /*2c50*/  BSYNC.RECONVERGENT B2 ;  /* 0x0000000000027941 */ /* 0x000fea0003800200 */
.L_x_321:
[----:B------:R-:W-:Y:S05]  /*2c60*/  @!P1 BRA `(.L_x_314) ;  /* 0x0000000000349947 */ /* 0x000fea0003800000 */
[----:B------:R-:W-:Y:S02]  /*2c70*/  LOP3.LUT R2, R3, 0xffff, RZ, 0xc0, !PT ;  /* 0x0000ffff03027812 */ /* 0x000fe400078ec0ff */
[----:B------:R-:W-:Y:S02]  /*2c80*/  IADD3 R5, PT, PT, R4, UR7, RZ ;  /* 0x0000000704057c10 */ /* 0x000fe4000fffe0ff */
[----:B------:R-:W-:-:S04]  /*2c90*/  LEA.HI R2, R2, 0x1, RZ, 0x17 ;  /* 0x0000000102027811 */ /* 0x000fc800078fb8ff */
[----:B------:R-:W-:-:S04]  /*2ca0*/  LOP3.LUT R2, R2, 0x3, RZ, 0xc0, !PT ;  /* 0x0000000302027812 */ /* 0x000fc800078ec0ff */
[----:B------:R-:W-:-:S07]  /*2cb0*/  IADD3 R4, PT, PT, -R2, RZ, RZ ;  /* 0x000000ff02047210 */ /* 0x000fce0007ffe1ff */
.L_x_323:
[----:B------:R-:W-:-:S06]  /*2cc0*/  IMAD.WIDE.U32 R2, R5, 0x4, R12 ;  /* 0x0000000405027825 */ /* 0x000fcc00078e000c */
[----:B------:R-:W2:Y:S01]  /*2cd0*/  LDG.E R2, desc[UR12][R2.64] ;  /* 0x0000000c02027981 */ /* 0x000ea2000c1e1900 */
[----:B------:R-:W-:Y:S02]  /*2ce0*/  IADD3 R4, PT, PT, R4, 0x1, RZ ;  /* 0x0000000104047810 */ /* 0x000fe40007ffe0ff */
[----:B------:R-:W-:Y:S02]  /*2cf0*/  IADD3 R5, PT, PT, R5, 0x200, RZ ;  /* 0x0000020005057810 */ /* 0x000fe40007ffe0ff */
[----:B------:R-:W-:Y:S01]  /*2d00*/  ISETP.NE.AND P0, PT, R4, RZ, PT ;  /* 0x000000ff0400720c */ /* 0x000fe20003f05270 */
[----:B--2---:R-:W-:-:S04]  /*2d10*/  FADD R6, R2, -UR9 ;  /* 0x8000000902067e21 */ /* 0x004fc80008000000 */
[----:B------:R-:W-:-:S08]  /*2d20*/  FFMA R17, R6, R6, R17 ;  /* 0x0000000606117223 */ /* 0x000fd00000000011 */
[----:B------:R-:W-:Y:S05]  /*2d30*/  @P0 BRA `(.L_x_323) ;  /* 0xfffffffc00e00947 */ /* 0x000fea000383ffff */
.L_x_314:
[----:B------:R-:W-:Y:S05]  /*2d40*/  BSYNC.RECONVERGENT B1 ;  /* 0x0000000000017941 */ /* 0x000fea0003800200 */
.L_x_311:
        /* <DEDUP_REMOVED lines=50> */
.L_x_310:
[----:B------:R-:W-:Y:S05]  /*3070*/  BSYNC.RECONVERGENT B0 ;  /* 0x0000000000007941 */ /* 0x000fea0003800200 */
.L_x_294:
[----:B------:R-:W-:Y:S05]  /*3080*/  @P0 EXIT ;  /* 0x000000000000094d */ /* 0x000fea0003800000 */
[----:B------:R-:W3:Y:S02]  /*3090*/  LDCU.64 UR4, c[0x0][0x388] ;  /* 0x00007100ff0477ac */ /* 0x000ee40008000a00 */
[----:B---3--:R-:W-:-:S06]  /*30a0*/  UIMAD.WIDE.U32 UR4, UR14, 0x4, UR4 ;  /* 0x000000040e0478a5 */ /* 0x008fcc000f8e0004 */
[----:B-12---:R-:W-:Y:S02]  /*30b0*/  MOV R4, UR4 ;  /* 0x0000000400047c02 */ /* 0x006fe40008000f00 */
[----:B0-----:R-:W-:-:S05]  /*30c0*/  MOV R5, UR5 ;  /* 0x0000000500057c02 */ /* 0x001fca0008000f00 */
[----:B------:R-:W-:Y:S01]  /*30d0*/  STG.E desc[UR12][R4.64], R2 ;  /* 0x0000000204007986 */ /* 0x000fe2000c10190c */
[----:B------:R-:W-:Y:S05]  /*30e0*/  EXIT ;  /* 0x000000000000794d */ /* 0x000fea0003800000 */
.L_x_324:
        /* <DEDUP_REMOVED lines=9> */
.L_x_399:


//--------------------- .text._ZN3cub18CUB_300001_SM_10006detail6reduce28DeviceReduceSingleTileKernelINS2_10policy_hubIfjN4cuda3std3__44plusIfEEE10Policy1000EN6thrust24THRUST_300001_SM_1000_NS6detail15normal_iteratorINSD_10device_ptrIKfEEEEPfjS9_ff11variance_opEEvT0_T1_T2_T3_T4_T6_ --------------------------
	.section	.text._ZN3cub18CUB_300001_SM_10006detail6reduce28DeviceReduceSingleTileKernelINS2_10policy_hubIfjN4cuda3std3__44plusIfEEE10Policy1000EN6thrust24THRUST_300001_SM_1000_NS6detail15normal_iteratorINSD_10device_ptrIKfEEEEPfjS9_ff11variance_opEEvT0_T1_T2_T3_T4_T6_,"ax",@progbits
	.align	128
        .global         _ZN3cub18CUB_300001_SM_10006detail6reduce28DeviceReduceSingleTileKernelINS2_10policy_hubIfjN4cuda3std3__44plusIfEEE10Policy1000EN6thrust24THRUST_300001_SM_1000_NS6detail15normal_iteratorINSD_10device_ptrIKfEEEEPfjS9_ff11variance_opEEvT0_T1_T2_T3_T4_T6_
        .type           _ZN3cub18CUB_300001_SM_10006detail6reduce28DeviceReduceSingleTileKernelINS2_10policy_hubIfjN4cuda3std3__44plusIfEEE10Policy1000EN6thrust24THRUST_300001_SM_1000_NS6detail15normal_iteratorINSD_10device_ptrIKfEEEEPfjS9_ff11variance_opEEvT0_T1_T2_T3_T4_T6_,@function
        .size           _ZN3cub18CUB_300001_SM_10006detail6reduce28DeviceReduceSingleTileKernelINS2_10policy_hubIfjN4cuda3std3__44plusIfEEE10Policy1000EN6thrust24THRUST_300001_SM_1000_NS6detail15normal_iteratorINSD_10device_ptrIKfEEEEPfjS9_ff11variance_opEEvT0_T1_T2_T3_T4_T6_,(.L_x_400 - _ZN3cub18CUB_300001_SM_10006detail6reduce28DeviceReduceSingleTileKernelINS2_10policy_hubIfjN4cuda3std3__44plusIfEEE10Policy1000EN6thrust24THRUST_300001_SM_1000_NS6detail15normal_iteratorINSD_10device_ptrIKfEEEEPfjS9_ff11variance_opEEvT0_T1_T2_T3_T4_T6_)
        .other          _ZN3cub18CUB_300001_SM_10006detail6reduce28DeviceReduceSingleTileKernelINS2_10policy_hubIfjN4cuda3std3__44plusIfEEE10Policy1000EN6thrust24THRUST_300001_SM_1000_NS6detail15normal_iteratorINSD_10device_ptrIKfEEEEPfjS9_ff11variance_opEEvT0_T1_T2_T3_T4_T6_,@"STO_CUDA_ENTRY STV_DEFAULT"
_ZN3cub18CUB_300001_SM_10006detail6reduce28DeviceReduceSingleTileKernelINS2_10policy_hubIfjN4cuda3std3__44plusIfEEE10Policy1000EN6thrust24THRUST_300001_SM_1000_NS6detail15normal_iteratorINSD_10device_ptrIKfEEEEPfjS9_ff11variance_opEEvT0_T1_T2_T3_T4_T6_:
.text._ZN3cub18CUB_300001_SM_10006detail6reduce28DeviceReduceSingleTileKernelINS2_10policy_hubIfjN4cuda3std3__44plusIfEEE10Policy1000EN6thrust24THRUST_300001_SM_1000_NS6detail15normal_iteratorINSD_10device_ptrIKfEEEEPfjS9_ff11variance_opEEvT0_T1_T2_T3_T4_T6_:
        /* <DEDUP_REMOVED lines=13> */
.L_x_325:
[----:B------:R-:W-:Y:S01]  /*00d0*/  ISETP.GT.U32.AND P0, PT, R4, 0x1fff, PT ;  /* 0x00001fff0400780c */ /* 0x000fe20003f04070 */
[----:B------:R-:W-:-:S12]  /*00e0*/  BSSY.RECONVERGENT B0, `(.L_x_326) ;  /* 0x000029f000007945 */ /* 0x000fd80003800200 */
        /* <DEDUP_REMOVED lines=15> */
.L_x_329:
[----:B------:R-:W-:Y:S05]  /*01e0*/  BSYNC.RECONVERGENT B1 ;  /* 0x0000000000017941 */ /* 0x000fea0003800200 */
.L_x_328:
        /* <DEDUP_REMOVED lines=17> */
.L_x_334:
        /* <DEDUP_REMOVED lines=23> */
[----:B---3--:R-:W-:-:S04]  /*0470*/  FADD R25, R24, -UR5 ;  /* 0x8000000518197e21 */ /* 0x008fc80008000000 */
[----:B------:R-:W-:Y:S01]  /*0480*/  FFMA R0, R25, R25, R0 ;  /* 0x0000001919007223 */ /* 0x000fe20000000000 */
[----:B----4-:R-:W-:Y:S01]  /*0490*/  FADD R25, R26, -UR5 ;  /* 0x800000051a197e21 */ /* 0x010fe20008000000 */
        /* <DEDUP_REMOVED lines=27> */
[----:B------:R-:W-:Y:S06]  /*0650*/  @P0 BRA `(.L_x_334) ;  /* 0xfffffffc00280947 */ /* 0x000fec000383ffff */
.L_x_333:
[----:B------:R-:W-:Y:S05]  /*0660*/  BSYNC.RECONVERGENT B2 ;  /* 0x0000000000027941 */ /* 0x000fea0003800200 */
.L_x_332:
        /* <DEDUP_REMOVED lines=18> */
[----:B-1----:R-:W-:-:S04]  /*0790*/  FADD R9, R8, -UR4 ;  /* 0x8000000408097e21 */ /* 0x002fc80008000000 */
        /* <DEDUP_REMOVED lines=15> */
.L_x_336:
[----:B------:R-:W-:Y:S05]  /*0890*/  BSYNC.RECONVERGENT B2 ;  /* 0x0000000000027941 */ /* 0x000fea0003800200 */
.L_x_335:
        /* <DEDUP_REMOVED lines=22> */
.L_x_338:
[----:B------:R-:W-:Y:S05]  /*0a00*/  BSYNC.RECONVERGENT B2 ;  /* 0x0000000000027941 */ /* 0x000fea0003800200 */
.L_x_337:
[----:B------:R-:W-:Y:S05]  /*0a10*/  @!P1 BRA `(.L_x_331) ;  /* 0x0000000000389947 */ /* 0x000fea0003800000 */
[----:B------:R-:W0:Y:S01]  /*0a20*/  LDC.64 R2, c[0x0][0x380] ;  /* 0x0000e000ff027b82 */ /* 0x000e220000000a00 */
[----:B------:R-:W-:Y:S01]  /*0a30*/  IADD3 R6, PT, PT, -R6, RZ, RZ ;  /* 0x000000ff06067210 */ /* 0x000fe20007ffe1ff */
[----:B0-----:R-:W-:-:S03]  /*0a40*/  IMAD.WIDE.U32 R2, R7, 0x4, R2 ;  /* 0x0000000407027825 */ /* 0x001fc600078e0002 */
[----:B------:R-:W-:-:S07]  /*0a50*/  MOV R8, R2 ;  /* 0x0000000200087202 */ /* 0x000fce0000000f00 */
.L_x_339:
[----:B------:R-:W-:Y:S01]  /*0a60*/  MOV R2, R8 ;  /* 0x0000000800027202 */ /* 0x000fe20000000f00 */
[----:B------:R-:W0:Y:S05]  /*0a70*/  LDCU UR4, c[0x0][0x39c] ;  /* 0x00007380ff0477ac */ /* 0x000e2a0008000800 */
[----:B------:R1:W0:Y:S01]  /*0a80*/  LDG.E R2, desc[UR6][R2.64] ;  /* 0x0000000602027981 */ /* 0x000222000c1e1900 */
[----:B------:R-:W-:Y:S02]  /*0a90*/  IADD3 R6, PT, PT, R6, 0x1, RZ ;  /* 0x0000000106067810 */ /* 0x000fe40007ffe0ff */
[----:B------:R-:W-:Y:S02]  /*0aa0*/  IADD3 R8, P1, PT, R8, 0x800, RZ ;  /* 0x0000080008087810 */ /* 0x000fe40007f3e0ff */
[----:B------:R-:W-:-:S02]  /*0ab0*/  ISETP.NE.AND P0, PT, R6, RZ, PT ;  /* 0x000000ff0600720c */ /* 0x000fc40003f05270 */
[----:B-1----:R-:W-:Y:S01]  /*0ac0*/  IADD3.X R3, PT, PT, RZ, R3, RZ, P1, !PT ;  /* 0x00000003ff037210 */ /* 0x002fe20000ffe4ff */
[----:B0-----:R-:W-:-:S04]  /*0ad0*/  FADD R7, R2, -UR4 ;  /* 0x8000000402077e21 */ /* 0x001fc80008000000 */
[----:B------:R-:W-:-:S06]  /*0ae0*/  FFMA R0, R7, R7, R0 ;  /* 0x0000000707007223 */ /* 0x000fcc0000000000 */
[----:B------:R-:W-:Y:S05]  /*0af0*/  @P0 BRA `(.L_x_339) ;  /* 0xfffffffc00d80947 */ /* 0x000fea000383ffff */
.L_x_331:
[----:B------:R-:W-:Y:S05]  /*0b00*/  BSYNC.RECONVERGENT B1 ;  /* 0x0000000000017941 */ /* 0x000fea0003800200 */
.L_x_330:
[----:B------:R-:W-:Y:S02]  /*0b10*/  ISETP.GE.U32.AND P0, PT, R4, 0x200, PT ;  /* 0x000002000400780c */ /* 0x000fe40003f06070 */
        /* <DEDUP_REMOVED lines=54> */
.L_x_340:
[----:B------:R-:W0:Y:S01]  /*0e80*/  S2R R6, SR_LANEID ;  /* 0x0000000000067919 */ /* 0x000e220000000000 */
[----:B------:R-:W-:-:S04]  /*0e90*/  LOP3.LUT R0, R5, 0x3e0, RZ, 0xc0, !PT ;  /* 0x000003e005007812 */ /* 0x000fc800078ec0ff */
        /* <DEDUP_REMOVED lines=74> */
.L_x_327:
[----:B------:R-:W0:Y:S01]  /*1340*/  S2R R0, SR_TID.X ;  /* 0x0000000000007919 */ /* 0x000e220000002100 */
[----:B------:R-:W1:Y:S02]  /*1350*/  LDCU.64 UR4, c[0x0][0x380] ;  /* 0x00007000ff0477ac */ /* 0x000e640008000a00 */
[----:B-1----:R-:W-:Y:S01]  /*1360*/  MOV R12, UR4 ;  /* 0x00000004000c7c02 */ /* 0x002fe20008000f00 */
[----:B------:R-:W1:Y:S01]  /*1370*/  LDCU UR4, c[0x0][0x39c] ;  /* 0x00007380ff0477ac */ /* 0x000e620008000800 */
[----:B------:R-:W-:-:S03]  /*1380*/  MOV R13, UR5 ;  /* 0x00000005000d7c02 */ /* 0x000fc60008000f00 */
        /* <DEDUP_REMOVED lines=17> */
[----:B------:R-:W-:Y:S01]  /*14a0*/  UMOV UR5, 0x2000 ;  /* 0x0000200000057882 */ /* 0x000fe20000000000 */
[----:B-1----:R-:W-:Y:S01]  /*14b0*/  FADD R20, R20, -UR4 ;  /* 0x8000000414147e21 */ /* 0x002fe20008000000 */
[----:B--2---:R-:W-:-:S03]  /*14c0*/  FADD R22, R22, -UR4 ;  /* 0x8000000416167e21 */ /* 0x004fc60008000000 */
[----:B------:R-:W-:Y:S01]  /*14d0*/  FMUL R20, R20, R20 ;  /* 0x0000001414147220 */ /* 0x000fe20000400000 */
[----:B---3--:R-:W-:Y:S01]  /*14e0*/  FADD R18, R18, -UR4 ;  /* 0x8000000412127e21 */ /* 0x008fe20008000000 */
[----:B------:R-:W-:Y:S01]  /*14f0*/  FMUL R22, R22, R22 ;  /* 0x0000001616167220 */ /* 0x000fe20000400000 */
[----:B----4-:R-:W-:Y:S02]  /*1500*/  FADD R17, R17, -UR4 ;  /* 0x8000000411117e21 */ /* 0x010fe40008000000 */
[----:B0-----:R-:W-:Y:S01]  /*1510*/  FMUL R3, R18, R18 ;  /* 0x0000001212037220 */ /* 0x001fe20000400000 */
[----:B-----5:R-:W-:Y:S01]  /*1520*/  FADD R19, R19, -UR4 ;  /* 0x8000000413137e21 */ /* 0x020fe20008000000 */
[----:B------:R-:W-:Y:S01]  /*1530*/  FMUL R18, R17, R17 ;  /* 0x0000001111127220 */ /* 0x000fe20000400000 */
[----:B------:R-:W-:Y:S02]  /*1540*/  FADD R21, R21, -UR4 ;  /* 0x8000000415157e21 */ /* 0x000fe40008000000 */
[----:B------:R-:W-:Y:S01]  /*1550*/  FFMA R20, R19, R19, R20 ;  /* 0x0000001313147223 */ /* 0x000fe20000000014 */
[----:B------:R-:W-:Y:S01]  /*1560*/  FADD R16, R16, -UR4 ;  /* 0x8000000410107e21 */ /* 0x000fe20008000000 */
[----:B------:R-:W-:Y:S01]  /*1570*/  FFMA R21, R21, R21, R22 ;  /* 0x0000001515157223 */ /* 0x000fe20000000016 */
[----:B------:R-:W-:-:S02]  /*1580*/  FADD R15, R15, -UR4 ;  /* 0x800000040f0f7e21 */ /* 0x000fc40008000000 */
[----:B------:R-:W-:Y:S01]  /*1590*/  FFMA R3, R16, R16, R3 ;  /* 0x0000001010037223 */ /* 0x000fe20000000003 */
[----:B------:R-:W-:Y:S01]  /*15a0*/  FADD R2, R20, R21 ;  /* 0x0000001514027221 */ /* 0x000fe20000000000 */
[----:B------:R-:W-:Y:S01]  /*15b0*/  FFMA R16, R15, R15, R18 ;  /* 0x0000000f0f107223 */ /* 0x000fe20000000012 */
[----:B------:R-:W-:Y:S01]  /*15c0*/  FADD R7, R7, -UR4 ;  /* 0x8000000407077e21 */ /* 0x000fe20008000000 */
[----:B------:R-:W-:Y:S01]  /*15d0*/  IADD3 R21, PT, PT, R4, -0x2000, RZ ;  /* 0xffffe00004157810 */ /* 0x000fe20007ffe0ff */
[----:B------:R-:W-:Y:S01]  /*15e0*/  FADD R11, R11, -UR4 ;  /* 0x800000040b0b7e21 */ /* 0x000fe20008000000 */
[----:B------:R-:W-:Y:S01]  /*15f0*/  FADD R15, R10, -UR4 ;  /* 0x800000040a0f7e21 */ /* 0x000fe20008000000 */
[----:B------:R-:W-:Y:S02]  /*1600*/  FADD R14, R14, -UR4 ;  /* 0x800000040e0e7e21 */ /* 0x000fe40008000000 */
[----:B------:R-:W-:Y:S01]  /*1610*/  FMUL R11, R11, R11 ;  /* 0x0000000b0b0b7220 */ /* 0x000fe20000400000 */
[----:B------:R-:W-:Y:S01]  /*1620*/  FMUL R15, R15, R15 ;  /* 0x0000000f0f0f7220 */ /* 0x000fe20000400000 */
[----:B------:R-:W-:Y:S01]  /*1630*/  FADD R10, R6, -UR4 ;  /* 0x80000004060a7e21 */ /* 0x000fe20008000000 */
[----:B------:R-:W-:Y:S01]  /*1640*/  FMUL R6, R7, R7 ;  /* 0x0000000707067220 */ /* 0x000fe20000400000 */
[----:B------:R-:W-:Y:S01]  /*1650*/  FMUL R14, R14, R14 ;  /* 0x0000000e0e0e7220 */ /* 0x000fe20000400000 */
[----:B------:R-:W-:Y:S01]  /*1660*/  ISETP.GE.U32.AND P0, PT, R21, 0x2000, PT ;  /* 0x000020001500780c */ /* 0x000fe20003f06070 */
[----:B------:R-:W-:Y:S01]  /*1670*/  FADD R5, R5, -UR4 ;  /* 0x8000000405057e21 */ /* 0x000fe20008000000 */
[----:B------:R-:W-:Y:S01]  /*1680*/  FADD R8, R8, -UR4 ;  /* 0x8000000408087e21 */ /* 0x000fe20008000000 */
[----:B------:R-:W-:-:S02]  /*1690*/  FADD R9, R9, -UR4 ;  /* 0x8000000409097e21 */ /* 0x000fc40008000000 */
[----:B------:R-:W-:Y:S01]  /*16a0*/  FFMA R6, R5, R5, R6 ;  /* 0x0000000505067223 */ /* 0x000fe20000000006 */
[----:B------:R-:W-:Y:S01]  /*16b0*/  FFMA R11, R8, R8, R11 ;  /* 0x00000008080b7223 */ /* 0x000fe2000000000b */
[----:B------:R-:W-:Y:S01]  /*16c0*/  FFMA R15, R10, R10, R15 ;  /* 0x0000000a0a0f7223 */ /* 0x000fe2000000000f */
[----:B------:R-:W-:Y:S01]  /*16d0*/  FFMA R14, R9, R9, R14 ;  /* 0x00000009090e7223 */ /* 0x000fe2000000000e */
[----:B------:R-:W-:Y:S01]  /*16e0*/  FADD R3, R3, R16 ;  /* 0x0000001003037221 */ /* 0x000fe20000000000 */
[----:B------:R-:W-:Y:S02]  /*16f0*/  FADD R6, R6, R11 ;  /* 0x0000000b06067221 */ /* 0x000fe40000000000 */
[----:B------:R-:W-:Y:S01]  /*1700*/  FADD R15, R15, R14 ;  /* 0x0000000e0f0f7221 */ /* 0x000fe20000000000 */
[----:B------:R-:W-:-:S03]  /*1710*/  FADD R2, R2, R3 ;  /* 0x0000000302027221 */ /* 0x000fc60000000000 */
[----:B------:R-:W-:-:S04]  /*1720*/  FADD R15, R6, R15 ;  /* 0x0000000f060f7221 */ /* 0x000fc80000000000 */
[----:B------:R-:W-:Y:S01]  /*1730*/  FADD R6, R2, R15 ;  /* 0x0000000f02067221 */ /* 0x000fe20000000000 */
[----:B------:R-:W-:Y:S06]  /*1740*/  @!P0 BRA `(.L_x_342) ;  /* 0x00000004000c8947 */ /* 0x000fec0003800000 */
[----:B------:R-:W0:Y:S01]  /*1750*/  LDC R4, c[0x0][0x390] ;  /* 0x0000e400ff047b82 */ /* 0x000e220000000800 */
[----:B------:R-:W1:Y:S01]  /*1760*/  LDCU UR4, c[0x0][0x39c] ;  /* 0x00007380ff0477ac */ /* 0x000e620008000800 */
[----:B------:R-:W-:-:S06]  /*1770*/  UMOV UR5, 0x2000 ;  /* 0x0000200000057882 */ /* 0x000fcc0000000000 */
[----:B------:R-:W2:Y:S02]  /*1780*/  LDC.64 R12, c[0x0][0x380] ;  /* 0x0000e000ff0c7b82 */ /* 0x000ea40000000a00 */
.L_x_344:
[----:B------:R-:W-:-:S05]  /*1790*/  IADD3 R3, PT, PT, R0, UR5, RZ ;  /* 0x0000000500037c10 */ /* 0x000fca000fffe0ff */
[----:B--2---:R-:W-:-:S05]  /*17a0*/  IMAD.WIDE.U32 R2, R3, 0x4, R12 ;  /* 0x0000000403027825 */ /* 0x004fca00078e000c */
        /* <DEDUP_REMOVED lines=22> */
[----:B0-----:R-:W-:Y:S01]  /*1910*/  FFMA R3, R17, R17, R18 ;  /* 0x0000001111037223 */ /* 0x001fe20000000012 */
[----:B-----5:R-:W-:Y:S01]  /*1920*/  FADD R24, R24, -UR4 ;  /* 0x8000000418187e21 */ /* 0x020fe20008000000 */
[----:B------:R-:W-:Y:S01]  /*1930*/  FFMA R6, R23, R23, R6 ;  /* 0x0000001717067223 */ /* 0x000fe20000000006 */
[----:B------:R-:W-:Y:S02]  /*1940*/  FADD R19, R19, -UR4 ;  /* 0x8000000413137e21 */ /* 0x000fe40008000000 */
[----:B------:R-:W-:Y:S01]  /*1950*/  FFMA R25, R24, R24, R25 ;  /* 0x0000001818197223 */ /* 0x000fe20000000019 */
        /* <DEDUP_REMOVED lines=10> */
[----:B------:R-:W-:Y:S01]  /*1a00*/  IADD3 R5, PT, PT, R4, -UR5, RZ ;  /* 0x8000000504057c10 */ /* 0x000fe2000fffe0ff */
[----:B------:R-:W-:Y:S01]  /*1a10*/  FADD R7, R7, -UR4 ;  /* 0x8000000407077e21 */ /* 0x000fe20008000000 */
[----:B------:R-:W-:Y:S01]  /*1a20*/  FADD R2, R6, R25 ;  /* 0x0000001906027221 */ /* 0x000fe20000000000 */
        /* <DEDUP_REMOVED lines=8> */
[----:B------:R-:W-:Y:S01]  /*1ab0*/  ISETP.GE.U32.AND P0, PT, R5, 0x2000, PT ;  /* 0x000020000500780c */ /* 0x000fe20003f06070 */
        /* <DEDUP_REMOVED lines=9> */
[----:B------:R-:W-:-:S06]  /*1b50*/  UIADD3 UR5, UPT, UPT, UR5, 0x2000, URZ ;  /* 0x0000200005057890 */ /* 0x000fcc000fffe0ff */
[----:B------:R-:W-:-:S13]  /*1b60*/  ISETP.LT.U32.AND P0, PT, R21, UR5, PT ;  /* 0x0000000515007c0c */ /* 0x000fda000bf01070 */
[----:B------:R-:W-:Y:S05]  /*1b70*/  @!P0 BRA `(.L_x_344) ;  /* 0xfffffffc00048947 */ /* 0x000fea000383ffff */
.L_x_342:
        /* <DEDUP_REMOVED lines=18> */
.L_x_349:
[C---:B------:R-:W-:Y:S01]  /*1ca0*/  IADD3 R29, PT, PT, R2.reuse, 0x200, RZ ;  /* 0x00000200021d7810 */ /* 0x040fe20007ffe0ff */
[C---:B------:R-:W-:Y:S01]  /*1cb0*/  IMAD.WIDE.U32 R10, R2.reuse, 0x4, R12 ;  /* 0x00000004020a7825 */ /* 0x040fe200078e000c */
[----:B------:R-:W-:-:S03]  /*1cc0*/  IADD3 R17, PT, PT, R2, 0x400, RZ ;  /* 0x0000040002117810 */ /* 0x000fc60007ffe0ff */
[--C-:B------:R-:W-:Y:S01]  /*1cd0*/  IMAD.WIDE.U32 R28, R29, 0x4, R12.reuse ;  /* 0x000000041d1c7825 */ /* 0x100fe200078e000c */
[----:B------:R0:W2:Y:S01]  /*1ce0*/  LDG.E R7, desc[UR6][R10.64] ;  /* 0x000000060a077981 */ /* 0x0000a2000c1e1900 */
[C---:B------:R-:W-:Y:S02]  /*1cf0*/  IADD3 R9, PT, PT, R2.reuse, 0x600, RZ ;  /* 0x0000060002097810 */ /* 0x040fe40007ffe0ff */
[----:B------:R-:W-:Y:S02]  /*1d00*/  IMAD.WIDE.U32 R16, R17, 0x4, R12 ;  /* 0x0000000411107825 */ /* 0x000fe400078e000c */
[----:B------:R-:W3:Y:S01]  /*1d10*/  LDG.E R28, desc[UR6][R28.64] ;  /* 0x000000061c1c7981 */ /* 0x000ee2000c1e1900 */
[----:B------:R-:W-:-:S03]  /*1d20*/  IADD3 R19, PT, PT, R2, 0x800, RZ ;  /* 0x0000080002137810 */ /* 0x000fc60007ffe0ff */
[----:B------:R-:W4:Y:S01]  /*1d30*/  LDG.E R27, desc[UR6][R16.64] ;  /* 0x00000006101b7981 */ /* 0x000f22000c1e1900 */
[----:B0-----:R-:W-:Y:S01]  /*1d40*/  IMAD.WIDE.U32 R10, R9, 0x4, R12 ;  /* 0x00000004090a7825 */ /* 0x001fe200078e000c */
[----:B------:R-:W-:-:S03]  /*1d50*/  IADD3 R21, PT, PT, R2, 0xa00, RZ ;  /* 0x00000a0002157810 */ /* 0x000fc60007ffe0ff */
[--C-:B------:R-:W-:Y:S01]  /*1d60*/  IMAD.WIDE.U32 R18, R19, 0x4, R12.reuse ;  /* 0x0000000413127825 */ /* 0x100fe200078e000c */
[----:B------:R0:W5:Y:S01]  /*1d70*/  LDG.E R26, desc[UR6][R10.64] ;  /* 0x000000060a1a7981 */ /* 0x000162000c1e1900 */
[C---:B------:R-:W-:Y:S02]  /*1d80*/  IADD3 R15, PT, PT, R2.reuse, 0xc00, RZ ;  /* 0x00000c00020f7810 */ /* 0x040fe40007ffe0ff */
[--C-:B------:R-:W-:Y:S01]  /*1d90*/  IMAD.WIDE.U32 R20, R21, 0x4, R12.reuse ;  /* 0x0000000415147825 */ /* 0x100fe200078e000c */
[----:B------:R1:W5:Y:S01]  /*1da0*/  LDG.E R25, desc[UR6][R18.64] ;  /* 0x0000000612197981 */ /* 0x000362000c1e1900 */
[C---:B------:R-:W-:Y:S02]  /*1db0*/  IADD3 R9, PT, PT, R2.reuse, 0xe00, RZ ;  /* 0x00000e0002097810 */ /* 0x040fe40007ffe0ff */
[----:B------:R-:W-:Y:S01]  /*1dc0*/  IMAD.WIDE.U32 R14, R15, 0x4, R12 ;  /* 0x000000040f0e7825 */ /* 0x000fe200078e000c */
[----:B------:R-:W5:Y:S01]  /*1dd0*/  LDG.E R24, desc[UR6][R20.64] ;  /* 0x0000000614187981 */ /* 0x000f62000c1e1900 */
[----:B0-----:R-:W-:-:S02]  /*1de0*/  IADD3 R11, PT, PT, R2, 0x1000, RZ ;  /* 0x00001000020b7810 */ /* 0x001fc40007ffe0ff */
[--C-:B------:R-:W-:Y:S01]  /*1df0*/  IMAD.WIDE.U32 R16, R9, 0x4, R12.reuse ;  /* 0x0000000409107825 */ /* 0x100fe200078e000c */
[----:B------:R0:W5:Y:S01]  /*1e00*/  LDG.E R23, desc[UR6][R14.64] ;  /* 0x000000060e177981 */ /* 0x000162000c1e1900 */
[C---:B------:R-:W-:Y:S02]  /*1e10*/  IADD3 R9, PT, PT, R2.reuse, 0x1200, RZ ;  /* 0x0000120002097810 */ /* 0x040fe40007ffe0ff */
[--C-:B------:R-:W-:Y:S01]  /*1e20*/  IMAD.WIDE.U32 R10, R11, 0x4, R12.reuse ;  /* 0x000000040b0a7825 */ /* 0x100fe200078e000c */
[----:B------:R0:W5:Y:S03]  /*1e30*/  LDG.E R22, desc[UR6][R16.64] ;  /* 0x0000000610167981 */ /* 0x000166000c1e1900 */
[----:B-1----:R-:W-:Y:S01]  /*1e40*/  IMAD.WIDE.U32 R18, R9, 0x4, R12 ;  /* 0x0000000409127825 */ /* 0x002fe200078e000c */
[C---:B------:R-:W-:Y:S01]  /*1e50*/  IADD3 R9, PT, PT, R2.reuse, 0x1400, RZ ;  /* 0x0000140002097810 */ /* 0x040fe20007ffe0ff */
[----:B------:R-:W5:Y:S01]  /*1e60*/  LDG.E R11, desc[UR6][R10.64] ;  /* 0x000000060a0b7981 */ /* 0x000f62000c1e1900 */
[----:B0-----:R-:W-:-:S03]  /*1e70*/  IADD3 R15, PT, PT, R2, 0x1600, RZ ;  /* 0x00001600020f7810 */ /* 0x001fc60007ffe0ff */
[--C-:B------:R-:W-:Y:S01]  /*1e80*/  IMAD.WIDE.U32 R20, R9, 0x4, R12.reuse ;  /* 0x0000000409147825 */ /* 0x100fe200078e000c */
[C---:B------:R-:W-:Y:S01]  /*1e90*/  IADD3 R29, PT, PT, R2.reuse, 0x1800, RZ ;  /* 0x00001800021d7810 */ /* 0x040fe20007ffe0ff */
[----:B------:R0:W5:Y:S02]  /*1ea0*/  LDG.E R10, desc[UR6][R18.64] ;  /* 0x00000006120a7981 */ /* 0x000164000c1e1900 */
[--C-:B------:R-:W-:Y:S02]  /*1eb0*/  IMAD.WIDE.U32 R14, R15, 0x4, R12.reuse ;  /* 0x000000040f0e7825 */ /* 0x100fe400078e000c */
[----:B------:R-:W5:Y:S02]  /*1ec0*/  LDG.E R9, desc[UR6][R20.64] ;  /* 0x0000000614097981 */ /* 0x000f64000c1e1900 */
[----:B------:R-:W-:Y:S02]  /*1ed0*/  IMAD.WIDE.U32 R16, R29, 0x4, R12 ;  /* 0x000000041d107825 */ /* 0x000fe400078e000c */
[----:B------:R1:W5:Y:S01]  /*1ee0*/  LDG.E R29, desc[UR6][R14.64] ;  /* 0x000000060e1d7981 */ /* 0x000362000c1e1900 */
[----:B0-----:R-:W-:-:S03]  /*1ef0*/  IADD3 R19, PT, PT, R2, 0x1a00, RZ ;  /* 0x00001a0002137810 */ /* 0x001fc60007ffe0ff */
[----:B------:R-:W5:Y:S02]  /*1f00*/  LDG.E R16, desc[UR6][R16.64] ;  /* 0x0000000610107981 */ /* 0x000f64000c1e1900 */
[----:B-1----:R-:W-:Y:S01]  /*1f10*/  IMAD.WIDE.U32 R14, R19, 0x4, R12 ;  /* 0x00000004130e7825 */ /* 0x002fe200078e000c */
[C---:B------:R-:W-:Y:S02]  /*1f20*/  IADD3 R19, PT, PT, R2.reuse, 0x1c00, RZ ;  /* 0x00001c0002137810 */ /* 0x040fe40007ffe0ff */
[----:B------:R-:W-:-:S03]  /*1f30*/  IADD3 R21, PT, PT, R2, 0x1e00, RZ ;  /* 0x00001e0002157810 */ /* 0x000fc60007ffe0ff */
[--C-:B------:R-:W-:Y:S01]  /*1f40*/  IMAD.WIDE.U32 R18, R19, 0x4, R12.reuse ;  /* 0x0000000413127825 */ /* 0x100fe200078e000c */
[----:B------:R-:W5:Y:S03]  /*1f50*/  LDG.E R14, desc[UR6][R14.64] ;  /* 0x000000060e0e7981 */ /* 0x000f66000c1e1900 */
[----:B------:R-:W-:Y:S02]  /*1f60*/  IMAD.WIDE.U32 R20, R21, 0x4, R12 ;  /* 0x0000000415147825 */ /* 0x000fe400078e000c */
[----:B------:R-:W5:Y:S04]  /*1f70*/  LDG.E R18, desc[UR6][R18.64] ;  /* 0x0000000612127981 */ /* 0x000f68000c1e1900 */
[----:B------:R-:W5:Y:S01]  /*1f80*/  LDG.E R20, desc[UR6][R20.64] ;  /* 0x0000000614147981 */ /* 0x000f62000c1e1900 */
        /* <DEDUP_REMOVED lines=8> */
[----:B----4-:R-:W-:-:S04]  /*2010*/  FADD R27, R27, -UR4 ;  /* 0x800000041b1b7e21 */ /* 0x010fc80008000000 */
        /* <DEDUP_REMOVED lines=29> */
.L_x_348:
[----:B------:R-:W-:-:S07]  /*21f0*/  IADD3 R2, PT, PT, R5, -0x1000, RZ ;  /* 0xfffff00005027810 */ /* 0x000fce0007ffe0ff */
.L_x_347:
[----:B------:R-:W-:Y:S05]  /*2200*/  BSYNC.RECONVERGENT B2 ;  /* 0x0000000000027941 */ /* 0x000fea0003800200 */
.L_x_346:
        /* <DEDUP_REMOVED lines=25> */
[----:B-1----:R-:W-:Y:S02]  /*23a0*/  IADD3 R17, PT, PT, R5, 0xe00, RZ ;  /* 0x00000e0005117810 */ /* 0x002fe40007ffe0ff */
[--C-:B------:R-:W-:Y:S02]  /*23b0*/  IMAD.WIDE.U32 R4, R27, 0x4, R12.reuse ;  /* 0x000000041b047825 */ /* 0x100fe400078e000c */
[----:B------:R-:W5:Y:S02]  /*23c0*/  LDG.E R14, desc[UR6][R14.64] ;  /* 0x000000060e0e7981 */ /* 0x000f64000c1e1900 */
[----:B------:R-:W-:-:S02]  /*23d0*/  IMAD.WIDE.U32 R16, R17, 0x4, R12 ;  /* 0x0000000411107825 */ /* 0x000fc400078e000c */
[----:B------:R0:W5:Y:S04]  /*23e0*/  LDG.E R4, desc[UR6][R4.64] ;  /* 0x0000000604047981 */ /* 0x000168000c1e1900 */
[----:B------:R-:W5:Y:S01]  /*23f0*/  LDG.E R16, desc[UR6][R16.64] ;  /* 0x0000000610107981 */ /* 0x000f62000c1e1900 */
[----:B------:R-:W-:Y:S01]  /*2400*/  IADD3 R2, PT, PT, R2, 0x1000, RZ ;  /* 0x0000100002027810 */ /* 0x000fe20007ffe0ff */
[----:B--2---:R-:W-:-:S04]  /*2410*/  FADD R7, R7, -UR4 ;  /* 0x8000000407077e21 */ /* 0x004fc80008000000 */
        /* <DEDUP_REMOVED lines=15> */
.L_x_351:
[----:B------:R-:W-:Y:S05]  /*2510*/  BSYNC.RECONVERGENT B2 ;  /* 0x0000000000027941 */ /* 0x000fea0003800200 */
.L_x_350:
        /* <DEDUP_REMOVED lines=10> */
[--C-:B------:R-:W-:Y:S02]  /*25c0*/  IMAD.WIDE.U32 R8, R9, 0x4, R12.reuse ;  /* 0x0000000409087825 */ /* 0x100fe400078e000c */
[----:B------:R-:W2:Y:S01]  /*25d0*/  LDG.E R4, desc[UR6][R4.64] ;  /* 0x0000000604047981 */ /* 0x000ea2000c1e1900 */
[----:B------:R-:W-:Y:S01]  /*25e0*/  IADD3 R15, PT, PT, R7, 0x600, RZ ;  /* 0x00000600070f7810 */ /* 0x000fe20007ffe0ff */
        /* <DEDUP_REMOVED lines=14> */
.L_x_353:
[----:B------:R-:W-:Y:S05]  /*26d0*/  BSYNC.RECONVERGENT B2 ;  /* 0x0000000000027941 */ /* 0x000fea0003800200 */
.L_x_352:
[----:B------:R-:W-:Y:S05]  /*26e0*/  @!P1 BRA `(.L_x_345) ;  /* 0x0000000000289947 */ /* 0x000fea0003800000 */
[----:B------:R-:W-:Y:S02]  /*26f0*/  IADD3 R5, PT, PT, R2, UR5, RZ ;  /* 0x0000000502057c10 */ /* 0x000fe4000fffe0ff */
[----:B------:R-:W-:-:S07]  /*2700*/  IADD3 R4, PT, PT, -R3, RZ, RZ ;  /* 0x000000ff03047210 */ /* 0x000fce0007ffe1ff */
.L_x_354:
        /* <DEDUP_REMOVED lines=8> */
.L_x_345:
[----:B------:R-:W-:Y:S05]  /*2790*/  BSYNC.RECONVERGENT B1 ;  /* 0x0000000000017941 */ /* 0x000fea0003800200 */
.L_x_343:
        /* <DEDUP_REMOVED lines=51> */
.L_x_341:
[----:B------:R-:W-:Y:S05]  /*2ad0*/  BSYNC.RECONVERGENT B0 ;  /* 0x0000000000007941 */ /* 0x000fea0003800200 */
.L_x_326:
[----:B------:R-:W-:Y:S05]  /*2ae0*/  @P0 EXIT ;  /* 0x000000000000094d */ /* 0x000fea0003800000 */
[----:B012---:R-:W0:Y:S01]  /*2af0*/  LDC.64 R2, c[0x0][0x388] ;  /* 0x0000e200ff027b82 */ /* 0x007e220000000a00 */
[----:B------:R-:W1:Y:S02]  /*2b00*/  LDCU UR4, c[0x0][0x398] ;  /* 0x00007300ff0477ac */ /* 0x000e640008000800 */
[----:B-1----:R-:W-:-:S05]  /*2b10*/  FADD R5, R0, UR4 ;  /* 0x0000000400057e21 */ /* 0x002fca0008000000 */
[----:B0-----:R-:W-:Y:S01]  /*2b20*/  STG.E desc[UR6][R2.64], R5 ;  /* 0x0000000502007986 */ /* 0x001fe2000c101906 */
[----:B------:R-:W-:Y:S05]  /*2b30*/  EXIT ;  /* 0x000000000000794d */ /* 0x000fea0003800000 */
.L_x_355:
        /* <DEDUP_REMOVED lines=12> */
.L_x_400:


//--------------------- .text._ZN3cub18CUB_300001_SM_10006detail9transform16transform_kernelINS2_10policy_hubILb1EN4cuda3std3__45tupleIJN6thrust24THRUST_300001_SM_1000_NS6detail15normal_iteratorINSA_10device_ptrIKfEEEEEEEE10policy1000El11variance_opNSC_INSD_IfEEEEJPSE_EEEvT0_iT1_T2_DpNS2_10kernel_argIT3_EE --------------------------
	.section	.text._ZN3cub18CUB_300001_SM_10006detail9transform16transform_kernelINS2_10policy_hubILb1EN4cuda3std3__45tupleIJN6thrust24THRUST_300001_SM_1000_NS6detail15normal_iteratorINSA_10device_ptrIKfEEEEEEEE10policy1000El11variance_opNSC_INSD_IfEEEEJPSE_EEEvT0_iT1_T2_DpNS2_10kernel_argIT3_EE,"ax",@progbits
	.align	128
        .global         _ZN3cub18CUB_300001_SM_10006detail9transform16transform_kernelINS2_10policy_hubILb1EN4cuda3std3__45tupleIJN6thrust24THRUST_300001_SM_1000_NS6detail15normal_iteratorINSA_10device_ptrIKfEEEEEEEE10policy1000El11variance_opNSC_INSD_IfEEEEJPSE_EEEvT0_iT1_T2_DpNS2_10kernel_argIT3_EE
        .type           _ZN3cub18CUB_300001_SM_10006detail9transform16transform_kernelINS2_10policy_hubILb1EN4cuda3std3__45tupleIJN6thrust24THRUST_300001_SM_1000_NS6detail15normal_iteratorINSA_10device_ptrIKfEEEEEEEE10policy1000El11variance_opNSC_INSD_IfEEEEJPSE_EEEvT0_iT1_T2_DpNS2_10kernel_argIT3_EE,@function
        .size           _ZN3cub18CUB_300001_SM_10006detail9transform16transform_kernelINS2_10policy_hubILb1EN4cuda3std3__45tupleIJN6thrust24THRUST_300001_SM_1000_NS6detail15normal_iteratorINSA_10device_ptrIKfEEEEEEEE10policy1000El11variance_opNSC_INSD_IfEEEEJPSE_EEEvT0_iT1_T2_DpNS2_10kernel_argIT3_EE,(.L_x_401 - _ZN3cub18CUB_300001_SM_10006detail9transform16transform_kernelINS2_10policy_hubILb1EN4cuda3std3__45tupleIJN6thrust24THRUST_300001_SM_1000_NS6detail15normal_iteratorINSA_10device_ptrIKfEEEEEEEE10policy1000El11variance_opNSC_INSD_IfEEEEJPSE_EEEvT0_iT1_T2_DpNS2_10kernel_argIT3_EE)
        .other          _ZN3cub18CUB_300001_SM_10006detail9transform16transform_kernelINS2_10policy_hubILb1EN4cuda3std3__45tupleIJN6thrust24THRUST_300001_SM_1000_NS6detail15normal_iteratorINSA_10device_ptrIKfEEEEEEEE10policy1000El11variance_opNSC_INSD_IfEEEEJPSE_EEEvT0_iT1_T2_DpNS2_10kernel_argIT3_EE,@"STO_CUDA_ENTRY STV_DEFAULT"
_ZN3cub18CUB_300001_SM_10006detail9transform16transform_kernelINS2_10policy_hubILb1EN4cuda3std3__45tupleIJN6thrust24THRUST_300001_SM_1000_NS6detail15normal_iteratorINSA_10device_ptrIKfEEEEEEEE10policy1000El11variance_opNSC_INSD_IfEEEEJPSE_EEEvT0_iT1_T2_DpNS2_10kernel_argIT3_EE:
.text._ZN3cub18CUB_300001_SM_10006detail9transform16transform_kernelINS2_10policy_hubILb1EN4cuda3std3__45tupleIJN6thrust24THRUST_300001_SM_1000_NS6detail15normal_iteratorINSA_10device_ptrIKfEEEEEEEE10policy1000El11variance_opNSC_INSD_IfEEEEJPSE_EEEvT0_iT1_T2_DpNS2_10kernel_argIT3_EE:
[----:B------:R-:W-:Y:S08]  /*0000*/  LDC R1, c[0x0][0x37c] ;  /* 0x0000df00ff017b82 */ /* 0x000ff00000000800 */
[----:B------:R-:W0:Y:S01]  /*0010*/  LDC R0, c[0x0][0x388] ;  /* 0x0000e200ff007b82 */ /* 0x000e220000000800 */
[----:B------:R-:W1:Y:S01]  /*0020*/  LDCU.64 UR6, c[0x0][0x380] ;  /* 0x00007000ff0677ac */ /* 0x000e620008000a00 */
[----:B------:R-:W2:Y:S01]  /*0030*/  S2R R7, SR_TID.X ;  /* 0x0000000000077919 */ /* 0x000ea20000002100 */
[----:B------:R-:W-:Y:S05]  /*0040*/  BSSY.RECONVERGENT B0, `(.L_x_356) ;  /* 0x000001a000007945 */ /* 0x000fea0003800200 */
[----:B------:R-:W3:Y:S01]  /*0050*/  S2UR UR4, SR_CTAID.X ;  /* 0x00000000000479c3 */ /* 0x000ee20000002500 */
[----:B0-----:R-:W-:-:S04]  /*0060*/  SHF.L.U32 R5, R0, 0x7, RZ ;  /* 0x0000000700057819 */ /* 0x001fc800000006ff */
[----:B------:R-:W-:Y:S01]  /*0070*/  SHF.R.S32.HI R4, RZ, 0x1f, R5 ;  /* 0x0000001fff047819 */ /* 0x000fe20000011405 */
[----:B---3--:R-:W-:Y:S01]  /*0080*/  IMAD.WIDE.U32 R2, R5, UR4, RZ ;  /* 0x0000000405027c25 */ /* 0x008fe2000f8e00ff */
[----:B--2---:R-:W-:-:S03]  /*0090*/  SHF.L.U32 R11, R7, 0x7, RZ ;  /* 0x00000007070b7819 */ /* 0x004fc600000006ff */
[----:B------:R-:W-:Y:S01]  /*00a0*/  IMAD R13, R4, UR4, RZ ;  /* 0x00000004040d7c24 */ /* 0x000fe2000f8e02ff */
[----:B-1----:R-:W-:-:S04]  /*00b0*/  IADD3 R6, P1, PT, -R2, UR6, RZ ;  /* 0x0000000602067c10 */ /* 0x002fc8000ff3e1ff */
[----:B------:R-:W-:Y:S02]  /*00c0*/  IADD3 R13, PT, PT, R3, R13, RZ ;  /* 0x0000000d030d7210 */ /* 0x000fe40007ffe0ff */
[----:B------:R-:W-:Y:S02]  /*00d0*/  ISETP.LT.U32.AND P0, PT, R6, R5, PT ;  /* 0x000000050600720c */ /* 0x000fe40003f01070 */
[----:B------:R-:W-:-:S04]  /*00e0*/  IADD3.X R9, PT, PT, ~R13, UR7, RZ, P1, !PT ;  /* 0x000000070d097c10 */ /* 0x000fc80008ffe5ff */
[----:B------:R-:W-:-:S04]  /*00f0*/  ISETP.LT.AND.EX P0, PT, R9, R4, PT, P0 ;  /* 0x000000040900720c */ /* 0x000fc80003f01300 */
[----:B------:R-:W-:-:S04]  /*0100*/  SEL R6, R6, R5, P0 ;  /* 0x0000000506067207 */ /* 0x000fc80000000000 */
[----:B------:R-:W-:-:S04]  /*0110*/  SHF.L.U32 R4, R6, 0x2, RZ ;  /* 0x0000000206047819 */ /* 0x000fc800000006ff */
[----:B------:R-:W-:-:S13]  /*0120*/  ISETP.GE.AND P0, PT, R11, R4, PT ;  /* 0x000000040b00720c */ /* 0x000fda0003f06270 */
[----:B------:R-:W-:Y:S05]  /*0130*/  @P0 BRA `(.L_x_357) ;  /* 0x0000000000280947 */ /* 0x000fea0003800000 */
[----:B------:R-:W0:Y:S02]  /*0140*/  LDC.64 R8, c[0x0][0x398] ;  /* 0x0000e600ff087b82 */ /* 0x000e240000000a00 */
[----:B0-----:R-:W-:-:S04]  /*0150*/  LEA R8, P0, R2, R8, 0x2 ;  /* 0x0000000802087211 */ /* 0x001fc800078010ff */
[----:B------:R-:W-:-:S03]  /*0160*/  LEA.HI.X R9, R2, R9, R13, 0x2, P0 ;  /* 0x0000000902097211 */ /* 0x000fc600000f140d */
[----:B------:R-:W-:-:S07]  /*0170*/  IMAD.WIDE.U32 R8, R7, 0x80, R8 ;  /* 0x0000008007087825 */ /* 0x000fce00078e0008 */
.L_x_358:
[----:B------:R-:W-:Y:S01]  /*0180*/  IADD3 R11, PT, PT, R11, 0x4000, RZ ;  /* 0x000040000b0b7810 */ /* 0x000fe20007ffe0ff */
[----:B------:R0:W-:Y:S03]  /*0190*/  CCTL.E.PF2 [R8] ;  /* 0x000000000800798f */ /* 0x0001e60000800100 */
[----:B------:R-:W-:Y:S02]  /*01a0*/  ISETP.GE.AND P0, PT, R11, R4, PT ;  /* 0x000000040b00720c */ /* 0x000fe40003f06270 */
[----:B0-----:R-:W-:-:S04]  /*01b0*/  IADD3 R8, P1, PT, R8, 0x4000, RZ ;  /* 0x0000400008087810 */ /* 0x001fc80007f3e0ff */
[----:B------:R-:W-:-:S07]  /*01c0*/  IADD3.X R9, PT, PT, RZ, R9, RZ, P1, !PT ;  /* 0x00000009ff097210 */ /* 0x000fce0000ffe4ff */
[----:B------:R-:W-:Y:S05]  /*01d0*/  @!P0 BRA `(.L_x_358) ;  /* 0xfffffffc00e88947 */ /* 0x000fea000383ffff */
.L_x_357:
[----:B------:R-:W-:Y:S05]  /*01e0*/  BSYNC.RECONVERGENT B0 ;  /* 0x0000000000007941 */ /* 0x000fea0003800200 */
.L_x_356:
[----:B------:R-:W0:Y:S01]  /*01f0*/  LDCU.128 UR8, c[0x0][0x390] ;  /* 0x00007200ff0877ac */ /* 0x000e220008000c00 */
[----:B------:R-:W-:Y:S02]  /*0200*/  ISETP.NE.AND P0, PT, R5, R6, PT ;  /* 0x000000060500720c */ /* 0x000fe40003f05270 */
[C---:B------:R-:W-:Y:S01]  /*0210*/  SHF.L.U32 R3, R2.reuse, 0x2, RZ ;  /* 0x0000000202037819 */ /* 0x040fe200000006ff */
[----:B------:R-:W1:Y:S01]  /*0220*/  LDCU.64 UR4, c[0x0][0x358] ;  /* 0x00006b00ff0477ac */ /* 0x000e620008000a00 */
[----:B------:R-:W-:Y:S02]  /*0230*/  SHF.L.U64.HI R8, R2, 0x2, R13 ;  /* 0x0000000202087819 */ /* 0x000fe4000001020d */
[C---:B0-----:R-:W-:Y:S02]  /*0240*/  IADD3 R4, P1, PT, R3.reuse, UR10, RZ ;  /* 0x0000000a03047c10 */ /* 0x041fe4000ff3e0ff */
[----:B------:R-:W-:Y:S02]  /*0250*/  IADD3 R2, P2, PT, R3, UR8, RZ ;  /* 0x0000000803027c10 */ /* 0x000fe4000ff5e0ff */
[----:B------:R-:W-:-:S02]  /*0260*/  IADD3.X R5, PT, PT, R8, UR11, RZ, P1, !PT ;  /* 0x0000000b08057c10 */ /* 0x000fc40008ffe4ff */
[----:B------:R-:W-:Y:S01]  /*0270*/  IADD3.X R3, PT, PT, R8, UR9, RZ, P2, !PT ;  /* 0x0000000908037c10 */ /* 0x000fe200097fe4ff */
[----:B-1----:R-:W-:Y:S08]  /*0280*/  @!P0 BRA `(.L_x_359) ;  /* 0x0000000c005c8947 */ /* 0x002ff00003800000 */
[----:B------:R-:W-:-:S13]  /*0290*/  ISETP.GE.AND P0, PT, R0, 0x1, PT ;  /* 0x000000010000780c */ /* 0x000fda0003f06270 */
[----:B------:R-:W-:Y:S05]  /*02a0*/  @!P0 EXIT ;  /* 0x000000000000894d */ /* 0x000fea0003800000 */
[C---:B------:R-:W-:Y:S01]  /*02b0*/  ISETP.GE.U32.AND P0, PT, R0.reuse, 0x8, PT ;  /* 0x000000080000780c */ /* 0x040fe20003f06070 */
[----:B------:R-:W-:Y:S01]  /*02c0*/  HFMA2 R8, -RZ, RZ, 0, 0 ;  /* 0x00000000ff087431 */ /* 0x000fe200000001ff */
[----:B------:R-:W-:-:S11]  /*02d0*/  LOP3.LUT R16, R0, 0x7, RZ, 0xc0, !PT ;  /* 0x0000000700107812 */ /* 0x000fd600078ec0ff */
[----:B------:R-:W-:Y:S05]  /*02e0*/  @!P0 BRA `(.L_x_360) ;  /* 0x0000000800048947 */ /* 0x000fea0003800000 */
[----:B------:R-:W-:-:S13]  /*02f0*/  ISETP.GE.AND P0, PT, R7, R6, PT ;  /* 0x000000060700720c */ /* 0x000fda0003f06270 */
[C---:B------:R-:W-:Y:S01]  /*0300*/  @!P0 IMAD.WIDE.U32 R8, R7.reuse, 0x4, R4 ;  /* 0x0000000407088825 */ /* 0x040fe200078e0004 */
[----:B------:R-:W0:Y:S05]  /*0310*/  @!P0 LDC R11, c[0x0][0x38c] ;  /* 0x0000e300ff0b8b82 */ /* 0x000e2a0000000800 */
[----:B------:R-:W0:Y:S01]  /*0320*/  @!P0 LDG.E R8, desc[UR4][R8.64] ;  /* 0x0000000408088981 */ /* 0x000e22000c1e1900 */
[C---:B------:R-:W-:Y:S01]  /*0330*/  IADD3 R13, PT, PT, R7.reuse, 0x80, RZ ;  /* 0x00000080070d7810 */ /* 0x040fe20007ffe0ff */
[----:B------:R-:W-:-:S03]  /*0340*/  @!P0 IMAD.WIDE.U32 R14, R7, 0x4, R2 ;  /* 0x00000004070e8825 */ /* 0x000fc600078e0002 */
[----:B------:R-:W-:-:S13]  /*0350*/  ISETP.GE.AND P1, PT, R13, R6, PT ;  /* 0x000000060d00720c */ /* 0x000fda0003f26270 */
[----:B------:R-:W1:Y:S01]  /*0360*/  @!P1 LDC R19, c[0x0][0x38c] ;  /* 0x0000e300ff139b82 */ /* 0x000e620000000800 */
[----:B0-----:R-:W-:-:S04]  /*0370*/  @!P0 FADD R10, R8, -R11 ;  /* 0x8000000b080a8221 */ /* 0x001fc80000000000 */
[----:B------:R-:W-:Y:S01]  /*0380*/  @!P0 FMUL R17, R10, R10 ;  /* 0x0000000a0a118220 */ /* 0x000fe20000400000 */
[----:B------:R-:W-:-:S04]  /*0390*/  IMAD.WIDE R10, R13, 0x4, R4 ;  /* 0x000000040d0a7825 */ /* 0x000fc800078e0204 */
[----:B------:R0:W-:Y:S04]  /*03a0*/  @!P0 STG.E desc[UR4][R14.64], R17 ;  /* 0x000000110e008986 */ /* 0x0001e8000c101904 */
[----:B------:R-:W1:Y:S01]  /*03b0*/  @!P1 LDG.E R12, desc[UR4][R10.64] ;  /* 0x000000040a0c9981 */ /* 0x000e62000c1e1900 */
[----:B------:R-:W-:-:S04]  /*03c0*/  IADD3 R9, PT, PT, R7, 0x100, RZ ;  /* 0x0000010007097810 */ /* 0x000fc80007ffe0ff */
[----:B------:R-:W-:Y:S01]  /*03d0*/  ISETP.GE.AND P0, PT, R9, R6, PT ;  /* 0x000000060900720c */ /* 0x000fe20003f06270 */
[----:B-1----:R-:W-:Y:S01]  /*03e0*/  @!P1 FADD R8, R12, -R19 ;  /* 0x800000130c089221 */ /* 0x002fe20000000000 */
[----:B------:R-:W-:-:S11]  /*03f0*/  IMAD.WIDE R12, R13, 0x4, R2 ;  /* 0x000000040d0c7825 */ /* 0x000fd600078e0202 */
[----:B------:R-:W1:Y:S01]  /*0400*/  @!P0 LDC R19, c[0x0][0x38c] ;  /* 0x0000e300ff138b82 */ /* 0x000e620000000800 */
[----:B------:R-:W-:-:S05]  /*0410*/  @!P1 FMUL R9, R8, R8 ;  /* 0x0000000808099220 */ /* 0x000fca0000400000 */
[----:B------:R2:W-:Y:S04]  /*0420*/  @!P1 STG.E desc[UR4][R12.64], R9 ;  /* 0x000000090c009986 */ /* 0x0005e8000c101904 */
[----:B------:R-:W1:Y:S01]  /*0430*/  @!P0 LDG.E R8, desc[UR4][R10.64+0x200] ;  /* 0x000200040a088981 */ /* 0x000e62000c1e1900 */
[----:B0-----:R-:W-:-:S04]  /*0440*/  IADD3 R15, PT, PT, R7, 0x180, RZ ;  /* 0x00000180070f7810 */ /* 0x001fc80007ffe0ff */
[----:B------:R-:W-:Y:S01]  /*0450*/  ISETP.GE.AND P1, PT, R15, R6, PT ;  /* 0x000000060f00720c */ /* 0x000fe20003f26270 */
[----:B-1----:R-:W-:-:S12]  /*0460*/  @!P0 FADD R8, R8, -R19 ;  /* 0x8000001308088221 */ /* 0x002fd80000000000 */
[----:B------:R-:W0:Y:S01]  /*0470*/  @!P1 LDC R19, c[0x0][0x38c] ;  /* 0x0000e300ff139b82 */ /* 0x000e220000000800 */
[----:B------:R-:W-:-:S05]  /*0480*/  @!P0 FMUL R15, R8, R8 ;  /* 0x00000008080f8220 */ /* 0x000fca0000400000 */
[----:B------:R1:W-:Y:S04]  /*0490*/  @!P0 STG.E desc[UR4][R12.64+0x200], R15 ;  /* 0x0002000f0c008986 */ /* 0x0003e8000c101904 */
[----:B------:R-:W0:Y:S01]  /*04a0*/  @!P1 LDG.E R8, desc[UR4][R10.64+0x400] ;  /* 0x000400040a089981 */ /* 0x000e22000c1e1900 */
[----:B------:R-:W-:-:S04]  /*04b0*/  IADD3 R17, PT, PT, R7, 0x200, RZ ;  /* 0x0000020007117810 */ /* 0x000fc80007ffe0ff */
[----:B------:R-:W-:Y:S01]  /*04c0*/  ISETP.GE.AND P0, PT, R17, R6, PT ;  /* 0x000000061100720c */ /* 0x000fe20003f06270 */
[----:B0-----:R-:W-:-:S12]  /*04d0*/  @!P1 FADD R8, R8, -R19 ;  /* 0x8000001308089221 */ /* 0x001fd80000000000 */
[----:B------:R-:W0:Y:S01]  /*04e0*/  @!P0 LDC R19, c[0x0][0x38c] ;  /* 0x0000e300ff138b82 */ /* 0x000e220000000800 */
[----:B--2---:R-:W-:-:S05]  /*04f0*/  @!P1 FMUL R9, R8, R8 ;  /* 0x0000000808099220 */ /* 0x004fca0000400000 */
[----:B------:R2:W-:Y:S04]  /*0500*/  @!P1 STG.E desc[UR4][R12.64+0x400], R9 ;  /* 0x000400090c009986 */ /* 0x0005e8000c101904 */
[----:B------:R-:W0:Y:S01]  /*0510*/  @!P0 LDG.E R8, desc[UR4][R10.64+0x600] ;  /* 0x000600040a088981 */ /* 0x000e22000c1e1900 */
[----:B------:R-:W-:-:S04]  /*0520*/  IADD3 R17, PT, PT, R7, 0x280, RZ ;  /* 0x0000028007117810 */ /* 0x000fc80007ffe0ff */
[----:B------:R-:W-:Y:S01]  /*0530*/  ISETP.GE.AND P1, PT, R17, R6, PT ;  /* 0x000000061100720c */ /* 0x000fe20003f26270 */
[----:B0-----:R-:W-:-:S12]  /*0540*/  @!P0 FADD R8, R8, -R19 ;  /* 0x8000001308088221 */ /* 0x001fd80000000000 */
[----:B------:R-:W0:Y:S01]  /*0550*/  @!P1 LDC R19, c[0x0][0x38c] ;  /* 0x0000e300ff139b82 */ /* 0x000e220000000800 */
[----:B-1----:R-:W-:-:S05]  /*0560*/  @!P0 FMUL R15, R8, R8 ;  /* 0x00000008080f8220 */ /* 0x002fca0000400000 */
        /* <DEDUP_REMOVED lines=10> */
[----:B------:R-:W-:-:S13]  /*0610*/  ISETP.GE.AND P1, PT, R17, R6, PT ;  /* 0x000000061100720c */ /* 0x000fda0003f26270 */
[----:B------:R-:W3:Y:S01]  /*0620*/  @!P1 LDC R17, c[0x0][0x38c] ;  /* 0x0000e300ff119b82 */ /* 0x000ee20000000800 */
[----:B0-----:R-:W-:-:S04]  /*0630*/  @!P0 FADD R8, R8, -R19 ;  /* 0x8000001308088221 */ /* 0x001fc80000000000 */
[----:B-1----:R-:W-:-:S05]  /*0640*/  @!P0 FMUL R15, R8, R8 ;  /* 0x00000008080f8220 */ /* 0x002fca0000400000 */
[----:B------:R0:W-:Y:S04]  /*0650*/  @!P0 STG.E desc[UR4][R12.64+0xa00], R15 ;  /* 0x000a000f0c008986 */ /* 0x0001e8000c101904 */
[----:B------:R-:W3:Y:S02]  /*0660*/  @!P1 LDG.E R8, desc[UR4][R10.64+0xc00] ;  /* 0x000c00040a089981 */ /* 0x000ee4000c1e1900 */
[----:B---3--:R-:W-:-:S04]  /*0670*/  @!P1 FADD R8, R8, -R17 ;  /* 0x8000001108089221 */ /* 0x008fc80000000000 */
[----:B--2---:R-:W-:Y:S01]  /*0680*/  @!P1 FMUL R9, R8, R8 ;  /* 0x0000000808099220 */ /* 0x004fe20000400000 */
[----:B------:R-:W-:-:S04]  /*0690*/  LOP3.LUT R8, R0, 0x7ffffff8, RZ, 0xc0, !PT ;  /* 0x7ffffff800087812 */ /* 0x000fc800078ec0ff */
[----:B------:R0:W-:Y:S01]  /*06a0*/  @!P1 STG.E desc[UR4][R12.64+0xc00], R9 ;  /* 0x000c00090c009986 */ /* 0x0001e2000c101904 */
[----:B------:R-:W-:-:S13]  /*06b0*/  ISETP.NE.AND P0, PT, R8, 0x8, PT ;  /* 0x000000080800780c */ /* 0x000fda0003f05270 */
[----:B0-----:R-:W-:Y:S05]  /*06c0*/  @!P0 BRA `(.L_x_360) ;  /* 0x00000004000c8947 */ /* 0x001fea0003800000 */
[----:B------:R-:W-:Y:S01]  /*06d0*/  MOV R0, 0x8 ;  /* 0x0000000800007802 */ /* 0x000fe20000000f00 */
[----:B------:R-:W0:Y:S06]  /*06e0*/  LDCU UR6, c[0x0][0x38c] ;  /* 0x00007180ff0677ac */ /* 0x000e2c0008000800 */
.L_x_363:
[----:B-1----:R-:W-:-:S04]  /*06f0*/  LEA R9, R0, R7, 0x7 ;  /* 0x0000000700097211 */ /* 0x002fc800078e38ff */
[----:B------:R-:W-:-:S13]  /*0700*/  ISETP.GE.AND P0, PT, R9, R6, PT ;  /* 0x000000060900720c */ /* 0x000fda0003f06270 */
[C---:B------:R-:W-:Y:S01]  /*0710*/  @!P0 IMAD.WIDE.U32 R10, R9.reuse, 0x4, R4 ;  /* 0x00000004090a8825 */ /* 0x040fe200078e0004 */
[----:B------:R-:W1:Y:S05]  /*0720*/  @!P0 LDC R13, c[0x0][0x38c] ;  /* 0x0000e300ff0d8b82 */ /* 0x000e6a0000000800 */
[----:B------:R-:W1:Y:S01]  /*0730*/  @!P0 LDG.E R10, desc[UR4][R10.64] ;  /* 0x000000040a0a8981 */ /* 0x000e62000c1e1900 */
[C---:B------:R-:W-:Y:S01]  /*0740*/  IADD3 R19, PT, PT, R9.reuse, 0x80, RZ ;  /* 0x0000008009137810 */ /* 0x040fe20007ffe0ff */
[----:B------:R-:W-:-:S03]  /*0750*/  @!P0 IMAD.WIDE.U32 R14, R9, 0x4, R2 ;  /* 0x00000004090e8825 */ /* 0x000fc600078e0002 */
[----:B------:R-:W-:-:S13]  /*0760*/  ISETP.GE.AND P1, PT, R19, R6, PT ;  /* 0x000000061300720c */ /* 0x000fda0003f26270 */
[----:B------:R-:W2:Y:S01]  /*0770*/  @!P1 LDC R18, c[0x0][0x38c] ;  /* 0x0000e300ff129b82 */ /* 0x000ea20000000800 */
[----:B-1----:R-:W-:-:S04]  /*0780*/  @!P0 FADD R12, R10, -R13 ;  /* 0x8000000d0a0c8221 */ /* 0x002fc80000000000 */
[----:B------:R-:W-:Y:S01]  /*0790*/  @!P0 FMUL R23, R12, R12 ;  /* 0x0000000c0c178220 */ /* 0x000fe20000400000 */
[----:B------:R-:W-:-:S04]  /*07a0*/  IMAD.WIDE R12, R19, 0x4, R4 ;  /* 0x00000004130c7825 */ /* 0x000fc800078e0204 */
[----:B------:R1:W-:Y:S04]  /*07b0*/  @!P0 STG.E desc[UR4][R14.64], R23 ;  /* 0x000000170e008986 */ /* 0x0003e8000c101904 */
[----:B------:R-:W2:Y:S01]  /*07c0*/  @!P1 LDG.E R17, desc[UR4][R12.64] ;  /* 0x000000040c119981 */ /* 0x000ea2000c1e1900 */
[----:B------:R-:W-:-:S04]  /*07d0*/  IADD3 R11, PT, PT, R9, 0x100, RZ ;  /* 0x00000100090b7810 */ /* 0x000fc80007ffe0ff */
[----:B------:R-:W-:Y:S01]  /*07e0*/  ISETP.GE.AND P0, PT, R11, R6, PT ;  /* 0x000000060b00720c */ /* 0x000fe20003f06270 */
[----:B------:R-:W-:-:S04]  /*07f0*/  IMAD.WIDE R10, R19, 0x4, R2 ;  /* 0x00000004130a7825 */ /* 0x000fc800078e0202 */
[----:B--2---:R-:W-:-:S08]  /*0800*/  @!P1 FADD R17, R17, -R18 ;  /* 0x8000001211119221 */ /* 0x004fd00000000000 */
[----:B------:R-:W2:Y:S01]  /*0810*/  @!P0 LDC R18, c[0x0][0x38c] ;  /* 0x0000e300ff128b82 */ /* 0x000ea20000000800 */
[----:B------:R-:W-:-:S05]  /*0820*/  @!P1 FMUL R21, R17, R17 ;  /* 0x0000001111159220 */ /* 0x000fca0000400000 */
[----:B------:R3:W-:Y:S04]  /*0830*/  @!P1 STG.E desc[UR4][R10.64], R21 ;  /* 0x000000150a009986 */ /* 0x0007e8000c101904 */
[----:B------:R-:W2:Y:S01]  /*0840*/  @!P0 LDG.E R17, desc[UR4][R12.64+0x200] ;  /* 0x000200040c118981 */ /* 0x000ea2000c1e1900 */
[----:B-1----:R-:W-:-:S04]  /*0850*/  IADD3 R15, PT, PT, R9, 0x180, RZ ;  /* 0x00000180090f7810 */ /* 0x002fc80007ffe0ff */
[----:B------:R-:W-:Y:S01]  /*0860*/  ISETP.GE.AND P1, PT, R15, R6, PT ;  /* 0x000000060f00720c */ /* 0x000fe20003f26270 */
[----:B--2---:R-:W-:-:S04]  /*0870*/  @!P0 FADD R17, R17, -R18 ;  /* 0x8000001211118221 */ /* 0x004fc80000000000 */
[----:B------:R-:W-:-:S08]  /*0880*/  @!P0 FMUL R19, R17, R17 ;  /* 0x0000001111138220 */ /* 0x000fd00000400000 */
[----:B------:R-:W1:Y:S01]  /*0890*/  @!P1 LDC R17, c[0x0][0x38c] ;  /* 0x0000e300ff119b82 */ /* 0x000e620000000800 */
[----:B------:R2:W-:Y:S04]  /*08a0*/  @!P0 STG.E desc[UR4][R10.64+0x200], R19 ;  /* 0x000200130a008986 */ /* 0x0005e8000c101904 */
[----:B------:R-:W1:Y:S01]  /*08b0*/  @!P1 LDG.E R14, desc[UR4][R12.64+0x400] ;  /* 0x000400040c0e9981 */ /* 0x000e62000c1e1900 */
[----:B------:R-:W-:-:S04]  /*08c0*/  IADD3 R15, PT, PT, R9, 0x200, RZ ;  /* 0x00000200090f7810 */ /* 0x000fc80007ffe0ff */
[----:B------:R-:W-:-:S13]  /*08d0*/  ISETP.GE.AND P0, PT, R15, R6, PT ;  /* 0x000000060f00720c */ /* 0x000fda0003f06270 */
[----:B---3--:R-:W3:Y:S01]  /*08e0*/  @!P0 LDC R21, c[0x0][0x38c] ;  /* 0x0000e300ff158b82 */ /* 0x008ee20000000800 */
[----:B-1----:R-:W-:-:S04]  /*08f0*/  @!P1 FADD R14, R14, -R17 ;  /* 0x800000110e0e9221 */ /* 0x002fc80000000000 */
[----:B------:R-:W-:-:S05]  /*0900*/  @!P1 FMUL R17, R14, R14 ;  /* 0x0000000e0e119220 */ /* 0x000fca0000400000 */
[----:B------:R1:W-:Y:S04]  /*0910*/  @!P1 STG.E desc[UR4][R10.64+0x400], R17 ;  /* 0x000400110a009986 */ /* 0x0003e8000c101904 */
[----:B------:R-:W3:Y:S01]  /*0920*/  @!P0 LDG.E R14, desc[UR4][R12.64+0x600] ;  /* 0x000600040c0e8981 */ /* 0x000ee2000c1e1900 */
[----:B------:R-:W-:-:S04]  /*0930*/  IADD3 R15, PT, PT, R9, 0x280, RZ ;  /* 0x00000280090f7810 */ /* 0x000fc80007ffe0ff */
[----:B------:R-:W-:Y:S01]  /*0940*/  ISETP.GE.AND P1, PT, R15, R6, PT ;  /* 0x000000060f00720c */ /* 0x000fe20003f26270 */
[----:B---3--:R-:W-:-:S12]  /*0950*/  @!P0 FADD R14, R14, -R21 ;  /* 0x800000150e0e8221 */ /* 0x008fd80000000000 */
[----:B------:R-:W3:Y:S01]  /*0960*/  @!P1 LDC R21, c[0x0][0x38c] ;  /* 0x0000e300ff159b82 */ /* 0x000ee20000000800 */
[----:B--2---:R-:W-:-:S05]  /*0970*/  @!P0 FMUL R19, R14, R14 ;  /* 0x0000000e0e138220 */ /* 0x004fca0000400000 */
[----:B------:R2:W-:Y:S04]  /*0980*/  @!P0 STG.E desc[UR4][R10.64+0x600], R19 ;  /* 0x000600130a008986 */ /* 0x0005e8000c101904 */
[----:B------:R-:W3:Y:S01]  /*0990*/  @!P1 LDG.E R14, desc[UR4][R12.64+0x800] ;  /* 0x000800040c0e9981 */ /* 0x000ee2000c1e1900 */
[----:B------:R-:W-:-:S04]  /*09a0*/  IADD3 R15, PT, PT, R9, 0x300, RZ ;  /* 0x00000300090f7810 */ /* 0x000fc80007ffe0ff */
[----:B------:R-:W-:-:S13]  /*09b0*/  ISETP.GE.AND P0, PT, R15, R6, PT ;  /* 0x000000060f00720c */ /* 0x000fda0003f06270 */
[----:B------:R-:W4:Y:S01]  /*09c0*/  @!P0 LDC R15, c[0x0][0x38c] ;  /* 0x0000e300ff0f8b82 */ /* 0x000f220000000800 */
[----:B---3--:R-:W-:-:S04]  /*09d0*/  @!P1 FADD R14, R14, -R21 ;  /* 0x800000150e0e9221 */ /* 0x008fc80000000000 */
[----:B-1----:R-:W-:-:S05]  /*09e0*/  @!P1 FMUL R17, R14, R14 ;  /* 0x0000000e0e119220 */ /* 0x002fca0000400000 */
[----:B------:R2:W-:Y:S04]  /*09f0*/  @!P1 STG.E desc[UR4][R10.64+0x800], R17 ;  /* 0x000800110a009986 */ /* 0x0005e8000c101904 */
[----:B------:R-:W4:Y:S01]  /*0a00*/  @!P0 LDG.E R14, desc[UR4][R12.64+0xa00] ;  /* 0x000a00040c0e8981 */ /* 0x000f22000c1e1900 */
[----:B------:R-:W-:Y:S01]  /*0a10*/  IADD3 R9, PT, PT, R9, 0x380, RZ ;  /* 0x0000038009097810 */ /* 0x000fe20007ffe0ff */
[----:B------:R-:W-:Y:S01]  /*0a20*/  BSSY.RECONVERGENT B0, `(.L_x_361) ;  /* 0x000000c000007945 */ /* 0x000fe20003800200 */
[----:B------:R-:W-:-:S04]  /*0a30*/  IADD3 R0, PT, PT, R0, 0x8, RZ ;  /* 0x0000000800007810 */ /* 0x000fc80007ffe0ff */
[----:B------:R-:W-:Y:S01]  /*0a40*/  ISETP.NE.AND P1, PT, R0, R8, PT ;  /* 0x000000080000720c */ /* 0x000fe20003f25270 */
[----:B----4-:R-:W-:-:S04]  /*0a50*/  @!P0 FADD R14, R14, -R15 ;  /* 0x8000000f0e0e8221 */ /* 0x010fc80000000000 */
[----:B------:R-:W-:-:S05]  /*0a60*/  @!P0 FMUL R15, R14, R14 ;  /* 0x0000000e0e0f8220 */ /* 0x000fca0000400000 */
[----:B------:R2:W-:Y:S01]  /*0a70*/  @!P0 STG.E desc[UR4][R10.64+0xa00], R15 ;  /* 0x000a000f0a008986 */ /* 0x0005e2000c101904 */
[----:B------:R-:W-:-:S13]  /*0a80*/  ISETP.GE.AND P0, PT, R9, R6, PT ;  /* 0x000000060900720c */ /* 0x000fda0003f06270 */
[----:B--2---:R-:W-:Y:S05]  /*0a90*/  @P0 BRA `(.L_x_362) ;  /* 0x0000000000100947 */ /* 0x004fea0003800000 */
[----:B------:R-:W0:Y:S02]  /*0aa0*/  LDG.E R12, desc[UR4][R12.64+0xc00] ;  /* 0x000c00040c0c7981 */ /* 0x000e24000c1e1900 */
[----:B0-----:R-:W-:-:S04]  /*0ab0*/  FADD R9, R12, -UR6 ;  /* 0x800000060c097e21 */ /* 0x001fc80008000000 */
[----:B------:R-:W-:-:S05]  /*0ac0*/  FMUL R9, R9, R9 ;  /* 0x0000000909097220 */ /* 0x000fca0000400000 */
[----:B------:R1:W-:Y:S02]  /*0ad0*/  STG.E desc[UR4][R10.64+0xc00], R9 ;  /* 0x000c00090a007986 */ /* 0x0003e4000c101904 */
.L_x_362:
[----:B0-----:R-:W-:Y:S05]  /*0ae0*/  BSYNC.RECONVERGENT B0 ;  /* 0x0000000000007941 */ /* 0x001fea0003800200 */
.L_x_361:
[----:B------:R-:W-:Y:S05]  /*0af0*/  @P1 BRA `(.L_x_363) ;  /* 0xfffffff800fc1947 */ /* 0x000fea000383ffff */
.L_x_360:
[----:B------:R-:W-:-:S13]  /*0b00*/  ISETP.NE.AND P0, PT, R16, RZ, PT ;  /* 0x000000ff1000720c */ /* 0x000fda0003f05270 */
[----:B------:R-:W-:Y:S05]  /*0b10*/  @!P0 EXIT ;  /* 0x000000000000894d */ /* 0x000fea0003800000 */
[----:B------:R-:W0:Y:S01]  /*0b20*/  LDC R0, c[0x0][0x388] ;  /* 0x0000e200ff007b82 */ /* 0x000e220000000800 */
[----:B------:R-:W-:Y:S02]  /*0b30*/  ISETP.GE.U32.AND P1, PT, R16, 0x4, PT ;  /* 0x000000041000780c */ /* 0x000fe40003f26070 */
[----:B0-----:R-:W-:-:S04]  /*0b40*/  LOP3.LUT R18, R0, 0x3, RZ, 0xc0, !PT ;  /* 0x0000000300127812 */ /* 0x001fc800078ec0ff */
[----:B------:R-:W-:-:S07]  /*0b50*/  ISETP.NE.AND P0, PT, R18, RZ, PT ;  /* 0x000000ff1200720c */ /* 0x000fce0003f05270 */
[----:B------:R-:W-:Y:S06]  /*0b60*/  @!P1 BRA `(.L_x_364) ;  /* 0x0000000000949947 */ /* 0x000fec0003800000 */
[----:B-1----:R-:W-:-:S04]  /*0b70*/  LEA R9, R8, R7, 0x7 ;  /* 0x0000000708097211 */ /* 0x002fc800078e38ff */
[----:B------:R-:W-:-:S13]  /*0b80*/  ISETP.GE.AND P2, PT, R9, R6, PT ;  /* 0x000000060900720c */ /* 0x000fda0003f46270 */
[C---:B------:R-:W-:Y:S01]  /*0b90*/  @!P2 IMAD.WIDE R10, R9.reuse, 0x4, R4 ;  /* 0x00000004090aa825 */ /* 0x040fe200078e0204 */
[----:B------:R-:W0:Y:S05]  /*0ba0*/  @!P2 LDC R13, c[0x0][0x38c] ;  /* 0x0000e300ff0dab82 */ /* 0x000e2a0000000800 */
[----:B------:R-:W0:Y:S01]  /*0bb0*/  @!P2 LDG.E R10, desc[UR4][R10.64] ;  /* 0x000000040a0aa981 */ /* 0x000e22000c1e1900 */
[----:B------:R-:W-:-:S04]  /*0bc0*/  IADD3 R17, PT, PT, R9, 0x80, RZ ;  /* 0x0000008009117810 */ /* 0x000fc80007ffe0ff */
[----:B------:R-:W-:-:S13]  /*0bd0*/  ISETP.GE.AND P1, PT, R17, R6, PT ;  /* 0x000000061100720c */ /* 0x000fda0003f26270 */
[----:B------:R-:W1:Y:S01]  /*0be0*/  @!P1 LDC R21, c[0x0][0x38c] ;  /* 0x0000e300ff159b82 */ /* 0x000e620000000800 */
[----:B0-----:R-:W-:Y:S01]  /*0bf0*/  @!P2 FADD R14, R10, -R13 ;  /* 0x8000000d0a0ea221 */ /* 0x001fe20000000000 */
[----:B------:R-:W-:-:S04]  /*0c00*/  @!P2 IMAD.WIDE R12, R9, 0x4, R2 ;  /* 0x00000004090ca825 */ /* 0x000fc800078e0202 */
[----:B------:R-:W-:Y:S01]  /*0c10*/  @!P2 FMUL R19, R14, R14 ;  /* 0x0000000e0e13a220 */ /* 0x000fe20000400000 */
[----:B------:R-:W-:-:S04]  /*0c20*/  @!P1 IMAD.WIDE R14, R17, 0x4, R4 ;  /* 0x00000004110e9825 */ /* 0x000fc800078e0204 */
[----:B------:R0:W-:Y:S04]  /*0c30*/  @!P2 STG.E desc[UR4][R12.64], R19 ;  /* 0x000000130c00a986 */ /* 0x0001e8000c101904 */
[----:B------:R-:W1:Y:S01]  /*0c40*/  @!P1 LDG.E R14, desc[UR4][R14.64] ;  /* 0x000000040e0e9981 */ /* 0x000e62000c1e1900 */
[----:B------:R-:W-:Y:S01]  /*0c50*/  IADD3 R23, PT, PT, R9, 0x100, RZ ;  /* 0x0000010009177810 */ /* 0x000fe20007ffe0ff */
[----:B------:R-:W-:-:S03]  /*0c60*/  @!P1 IMAD.WIDE R10, R17, 0x4, R2 ;  /* 0x00000004110a9825 */ /* 0x000fc600078e0202 */
[----:B------:R-:W-:-:S13]  /*0c70*/  ISETP.GE.AND P2, PT, R23, R6, PT ;  /* 0x000000061700720c */ /* 0x000fda0003f46270 */
[----:B0-----:R-:W0:Y:S01]  /*0c80*/  @!P2 LDC R13, c[0x0][0x38c] ;  /* 0x0000e300ff0dab82 */ /* 0x001e220000000800 */
[----:B-1----:R-:W-:-:S04]  /*0c90*/  @!P1 FADD R16, R14, -R21 ;  /* 0x800000150e109221 */ /* 0x002fc80000000000 */
[----:B------:R-:W-:Y:S01]  /*0ca0*/  @!P1 FMUL R21, R16, R16 ;  /* 0x0000001010159220 */ /* 0x000fe20000400000 */
[----:B------:R-:W-:-:S04]  /*0cb0*/  @!P2 IMAD.WIDE R16, R23, 0x4, R4 ;  /* 0x000000041710a825 */ /* 0x000fc800078e0204 */
[----:B------:R1:W-:Y:S04]  /*0cc0*/  @!P1 STG.E desc[UR4][R10.64], R21 ;  /* 0x000000150a009986 */ /* 0x0003e8000c101904 */
[----:B------:R-:W0:Y:S01]  /*0cd0*/  @!P2 LDG.E R16, desc[UR4][R16.64] ;  /* 0x000000041010a981 */ /* 0x000e22000c1e1900 */
[----:B------:R-:W-:-:S04]  /*0ce0*/  IADD3 R19, PT, PT, R9, 0x180, RZ ;  /* 0x0000018009137810 */ /* 0x000fc80007ffe0ff */
[----:B------:R-:W-:-:S13]  /*0cf0*/  ISETP.GE.AND P1, PT, R19, R6, PT ;  /* 0x000000061300720c */ /* 0x000fda0003f26270 */
[----:B------:R-:W-:Y:S01]  /*0d00*/  @!P1 IMAD.WIDE R14, R19, 0x4, R4 ;  /* 0x00000004130e9825 */ /* 0x000fe200078e0204 */
[----:B-1----:R-:W1:Y:S03]  /*0d10*/  @!P1 LDC R11, c[0x0][0x38c] ;  /* 0x0000e300ff0b9b82 */ /* 0x002e660000000800 */
[----:B0-----:R-:W-:Y:S01]  /*0d20*/  @!P2 FADD R9, R16, -R13 ;  /* 0x8000000d1009a221 */ /* 0x001fe20000000000 */
[----:B------:R-:W-:-:S04]  /*0d30*/  @!P2 IMAD.WIDE R12, R23, 0x4, R2 ;  /* 0x00000004170ca825 */ /* 0x000fc800078e0202 */
[----:B------:R-:W-:-:S05]  /*0d40*/  @!P2 FMUL R9, R9, R9 ;  /* 0x000000090909a220 */ /* 0x000fca0000400000 */
[----:B------:R0:W-:Y:S04]  /*0d50*/  @!P2 STG.E desc[UR4][R12.64], R9 ;  /* 0x000000090c00a986 */ /* 0x0001e8000c101904 */
[----:B------:R-:W1:Y:S01]  /*0d60*/  @!P1 LDG.E R14, desc[UR4][R14.64] ;  /* 0x000000040e0e9981 */ /* 0x000e62000c1e1900 */
[----:B------:R-:W-:Y:S01]  /*0d70*/  IADD3 R8, PT, PT, R8, 0x4, RZ ;  /* 0x0000000408087810 */ /* 0x000fe20007ffe0ff */
[----:B-1----:R-:W-:Y:S01]  /*0d80*/  @!P1 FADD R16, R14, -R11 ;  /* 0x8000000b0e109221 */ /* 0x002fe20000000000 */
[----:B------:R-:W-:-:S04]  /*0d90*/  @!P1 IMAD.WIDE R10, R19, 0x4, R2 ;  /* 0x00000004130a9825 */ /* 0x000fc800078e0202 */
[----:B------:R-:W-:-:S05]  /*0da0*/  @!P1 FMUL R17, R16, R16 ;  /* 0x0000001010119220 */ /* 0x000fca0000400000 */
[----:B------:R0:W-:Y:S02]  /*0db0*/  @!P1 STG.E desc[UR4][R10.64], R17 ;  /* 0x000000110a009986 */ /* 0x0001e4000c101904 */
.L_x_364:
[----:B------:R-:W-:Y:S05]  /*0dc0*/  @!P0 EXIT ;  /* 0x000000000000894d */ /* 0x000fea0003800000 */
[----:B------:R-:W-:Y:S02]  /*0dd0*/  ISETP.NE.AND P1, PT, R18, 0x1, PT ;  /* 0x000000011200780c */ /* 0x000fe40003f25270 */
[----:B------:R-:W-:-:S04]  /*0de0*/  LOP3.LUT R0, R0, 0x1, RZ, 0xc0, !PT ;  /* 0x0000000100007812 */ /* 0x000fc800078ec0ff */
[----:B------:R-:W-:-:S07]  /*0df0*/  ISETP.NE.U32.AND P0, PT, R0, 0x1, PT ;  /* 0x000000010000780c */ /* 0x000fce0003f05070 */
[----:B------:R-:W-:Y:S06]  /*0e00*/  @!P1 BRA `(.L_x_365) ;  /* 0x00000000004c9947 */ /* 0x000fec0003800000 */
[----:B0-----:R-:W-:-:S04]  /*0e10*/  LEA R13, R8, R7, 0x7 ;  /* 0x00000007080d7211 */ /* 0x001fc800078e38ff */
[----:B------:R-:W-:-:S13]  /*0e20*/  ISETP.GE.AND P1, PT, R13, R6, PT ;  /* 0x000000060d00720c */ /* 0x000fda0003f26270 */
[C---:B-1----:R-:W-:Y:S01]  /*0e30*/  @!P1 IMAD.WIDE R10, R13.reuse, 0x4, R4 ;  /* 0x000000040d0a9825 */ /* 0x042fe200078e0204 */
[----:B------:R-:W0:Y:S05]  /*0e40*/  @!P1 LDC R9, c[0x0][0x38c] ;  /* 0x0000e300ff099b82 */ /* 0x000e2a0000000800 */
[----:B------:R-:W0:Y:S01]  /*0e50*/  @!P1 LDG.E R10, desc[UR4][R10.64] ;  /* 0x000000040a0a9981 */ /* 0x000e22000c1e1900 */
[C---:B------:R-:W-:Y:S01]  /*0e60*/  IADD3 R17, PT, PT, R13.reuse, 0x80, RZ ;  /* 0x000000800d117810 */ /* 0x040fe20007ffe0ff */
[----:B------:R-:W-:-:S03]  /*0e70*/  @!P1 IMAD.WIDE R12, R13, 0x4, R2 ;  /* 0x000000040d0c9825 */ /* 0x000fc600078e0202 */
[----:B------:R-:W-:-:S13]  /*0e80*/  ISETP.GE.AND P2, PT, R17, R6, PT ;  /* 0x000000061100720c */ /* 0x000fda0003f46270 */
[----:B------:R-:W-:Y:S01]  /*0e90*/  @!P2 IMAD.WIDE R14, R17, 0x4, R4 ;  /* 0x00000004110ea825 */ /* 0x000fe200078e0204 */
[----:B------:R-:W1:Y:S03]  /*0ea0*/  @!P2 LDC R19, c[0x0][0x38c] ;  /* 0x0000e300ff13ab82 */ /* 0x000e660000000800 */
[----:B0-----:R-:W-:-:S04]  /*0eb0*/  @!P1 FADD R0, R10, -R9 ;  /* 0x800000090a009221 */ /* 0x001fc80000000000 */
[----:B------:R-:W-:-:S05]  /*0ec0*/  @!P1 FMUL R9, R0, R0 ;  /* 0x0000000000099220 */ /* 0x000fca0000400000 */
[----:B------:R2:W-:Y:S04]  /*0ed0*/  @!P1 STG.E desc[UR4][R12.64], R9 ;  /* 0x000000090c009986 */ /* 0x0005e8000c101904 */
[----:B------:R-:W1:Y:S01]  /*0ee0*/  @!P2 LDG.E R14, desc[UR4][R14.64] ;  /* 0x000000040e0ea981 */ /* 0x000e62000c1e1900 */
[----:B------:R-:W-:Y:S01]  /*0ef0*/  @!P2 IMAD.WIDE R10, R17, 0x4, R2 ;  /* 0x00000004110aa825 */ /* 0x000fe200078e0202 */
[----:B------:R-:W-:-:S03]  /*0f00*/  IADD3 R8, PT, PT, R8, 0x2, RZ ;  /* 0x0000000208087810 */ /* 0x000fc60007ffe0ff */
[----:B-1----:R-:W-:-:S04]  /*0f10*/  @!P2 FADD R0, R14, -R19 ;  /* 0x800000130e00a221 */ /* 0x002fc80000000000 */
[----:B------:R-:W-:-:S05]  /*0f20*/  @!P2 FMUL R17, R0, R0 ;  /* 0x000000000011a220 */ /* 0x000fca0000400000 */
[----:B------:R2:W-:Y:S02]  /*0f30*/  @!P2 STG.E desc[UR4][R10.64], R17 ;  /* 0x000000110a00a986 */ /* 0x0005e4000c101904 */
.L_x_365:
[----:B------:R-:W-:Y:S05]  /*0f40*/  @P0 EXIT ;  /* 0x000000000000094d */ /* 0x000fea0003800000 */
[----:B------:R-:W-:-:S04]  /*0f50*/  LEA R7, R8, R7, 0x7 ;  /* 0x0000000708077211 */ /* 0x000fc800078e38ff */
[----:B------:R-:W-:-:S13]  /*0f60*/  ISETP.GE.AND P0, PT, R7, R6, PT ;  /* 0x000000060700720c */ /* 0x000fda0003f06270 */
[----:B------:R-:W-:Y:S05]  /*0f70*/  @P0 EXIT ;  /* 0x000000000000094d */ /* 0x000fea0003800000 */
[C---:B------:R-:W-:Y:S01]  /*0f80*/  IMAD.WIDE R4, R7.reuse, 0x4, R4 ;  /* 0x0000000407047825 */ /* 0x040fe200078e0204 */
[----:B------:R-:W3:Y:S05]  /*0f90*/  LDCU UR6, c[0x0][0x38c] ;  /* 0x00007180ff0677ac */ /* 0x000eea0008000800 */
[----:B------:R-:W3:Y:S01]  /*0fa0*/  LDG.E R4, desc[UR4][R4.64] ;  /* 0x0000000404047981 */ /* 0x000ee2000c1e1900 */
[----:B------:R-:W-:-:S04]  /*0fb0*/  IMAD.WIDE R2, R7, 0x4, R2 ;  /* 0x0000000407027825 */ /* 0x000fc800078e0202 */
[----:B---3--:R-:W-:-:S04]  /*0fc0*/  FADD R0, R4, -UR6 ;  /* 0x8000000604007e21 */ /* 0x008fc80008000000 */
[----:B------:R-:W-:-:S05]  /*0fd0*/  FMUL R7, R0, R0 ;  /* 0x0000000000077220 */ /* 0x000fca0000400000 */
[----:B------:R-:W-:Y:S01]  /*0fe0*/  STG.E desc[UR4][R2.64], R7 ;  /* 0x0000000702007986 */ /* 0x000fe2000c101904 */
[----:B------:R-:W-:Y:S05]  /*0ff0*/  EXIT ;  /* 0x000000000000794d */ /* 0x000fea0003800000 */
.L_x_359:
[----:B------:R-:W-:-:S13]  /*1000*/  ISETP.GE.AND P0, PT, R0, 0x1, PT ;  /* 0x000000010000780c */ /* 0x000fda0003f06270 */
[----:B------:R-:W-:Y:S05]  /*1010*/  @!P0 EXIT ;  /* 0x000000000000894d */ /* 0x000fea0003800000 */
[C---:B------:R-:W-:Y:S01]  /*1020*/  ISETP.GE.U32.AND P1, PT, R0.reuse, 0x10, PT ;  /* 0x000000100000780c */ /* 0x040fe20003f26070 */
[----:B------:R-:W-:Y:S01]  /*1030*/  HFMA2 R6, -RZ, RZ, 0, 0 ;  /* 0x00000000ff067431 */ /* 0x000fe200000001ff */
[----:B------:R-:W-:-:S04]  /*1040*/  LOP3.LUT R20, R0, 0xf, RZ, 0xc0, !PT ;  /* 0x0000000f00147812 */ /* 0x000fc800078ec0ff */
[----:B------:R-:W-:-:S07]  /*1050*/  ISETP.NE.AND P0, PT, R20, RZ, PT ;  /* 0x000000ff1400720c */ /* 0x000fce0003f05270 */
[----:B------:R-:W-:Y:S06]  /*1060*/  @!P1 BRA `(.L_x_366) ;  /* 0x00000004005c9947 */ /* 0x000fec0003800000 */
[C---:B------:R-:W-:Y:S01]  /*1070*/  IMAD.WIDE.U32 R14, R7.reuse, 0x4, RZ ;  /* 0x00000004070e7825 */ /* 0x040fe200078e00ff */
[----:B------:R-:W-:Y:S01]  /*1080*/  LOP3.LUT R6, R0, 0x7ffffff0, RZ, 0xc0, !PT ;  /* 0x7ffffff000067812 */ /* 0x000fe200078ec0ff */
[----:B------:R-:W0:Y:S01]  /*1090*/  LDCU UR6, c[0x0][0x38c] ;  /* 0x00007180ff0677ac */ /* 0x000e220008000800 */
[----:B------:R-:W-:Y:S02]  /*10a0*/  IADD3 R12, PT, PT, R7, 0x480, RZ ;  /* 0x00000480070c7810 */ /* 0x000fe40007ffe0ff */
[----:B------:R-:W-:Y:S02]  /*10b0*/  MOV R13, R14 ;  /* 0x0000000e000d7202 */ /* 0x000fe40000000f00 */
[----:B------:R-:W-:-:S07]  /*10c0*/  IADD3 R14, PT, PT, -R6, RZ, RZ ;  /* 0x000000ff060e7210 */ /* 0x000fce0007ffe1ff */
.L_x_367:
[----:B------:R-:W-:-:S04]  /*10d0*/  IADD3 R10, P1, PT, R13, R4, RZ ;  /* 0x000000040d0a7210 */ /* 0x000fc80007f3e0ff */
[----:B--2---:R-:W-:-:S05]  /*10e0*/  IADD3.X R11, PT, PT, R15, R5, RZ, P1, !PT ;  /* 0x000000050f0b7210 */ /* 0x004fca0000ffe4ff */
[----:B------:R-:W0:Y:S01]  /*10f0*/  LDG.E R9, desc[UR4][R10.64] ;  /* 0x000000040a097981 */ /* 0x000e22000c1e1900 */
[----:B------:R-:W-:Y:S01]  /*1100*/  IADD3 R8, P1, PT, R13, R2, RZ ;  /* 0x000000020d087210 */ /* 0x000fe20007f3e0ff */
[----:B0-----:R-:W-:-:S03]  /*1110*/  FADD R16, R9, -UR6 ;  /* 0x8000000609107e21 */ /* 0x001fc60008000000 */
[----:B------:R-:W-:Y:S01]  /*1120*/  IADD3.X R9, PT, PT, R15, R3, RZ, P1, !PT ;  /* 0x000000030f097210 */ /* 0x000fe20000ffe4ff */
[----:B------:R-:W-:-:S05]  /*1130*/  FMUL R17, R16, R16 ;  /* 0x0000001010117220 */ /* 0x000fca0000400000 */
[----:B------:R0:W-:Y:S04]  /*1140*/  STG.E desc[UR4][R8.64], R17 ;  /* 0x0000001108007986 */ /* 0x0001e8000c101904 */
[----:B------:R-:W2:Y:S02]  /*1150*/  LDG.E R16, desc[UR4][R10.64+0x200] ;  /* 0x000200040a107981 */ /* 0x000ea4000c1e1900 */
[----:B--2---:R-:W-:-:S04]  /*1160*/  FADD R16, R16, -UR6 ;  /* 0x8000000610107e21 */ /* 0x004fc80008000000 */
[----:B------:R-:W-:-:S05]  /*1170*/  FMUL R19, R16, R16 ;  /* 0x0000001010137220 */ /* 0x000fca0000400000 */
[----:B------:R1:W-:Y:S04]  /*1180*/  STG.E desc[UR4][R8.64+0x200], R19 ;  /* 0x0002001308007986 */ /* 0x0003e8000c101904 */
[----:B------:R-:W2:Y:S02]  /*1190*/  LDG.E R16, desc[UR4][R10.64+0x400] ;  /* 0x000400040a107981 */ /* 0x000ea4000c1e1900 */
[----:B--2---:R-:W-:-:S04]  /*11a0*/  FADD R16, R16, -UR6 ;  /* 0x8000000610107e21 */ /* 0x004fc80008000000 */
[----:B------:R-:W-:-:S05]  /*11b0*/  FMUL R21, R16, R16 ;  /* 0x0000001010157220 */ /* 0x000fca0000400000 */
[----:B------:R2:W-:Y:S04]  /*11c0*/  STG.E desc[UR4][R8.64+0x400], R21 ;  /* 0x0004001508007986 */ /* 0x0005e8000c101904 */
[----:B------:R-:W3:Y:S02]  /*11d0*/  LDG.E R16, desc[UR4][R10.64+0x600] ;  /* 0x000600040a107981 */ /* 0x000ee4000c1e1900 */
[----:B---3--:R-:W-:-:S04]  /*11e0*/  FADD R16, R16, -UR6 ;  /* 0x8000000610107e21 */ /* 0x008fc80008000000 */
[----:B0-----:R-:W-:-:S05]  /*11f0*/  FMUL R17, R16, R16 ;  /* 0x0000001010117220 */ /* 0x001fca0000400000 */
[----:B------:R-:W-:Y:S04]  /*1200*/  STG.E desc[UR4][R8.64+0x600], R17 ;  /* 0x0006001108007986 */ /* 0x000fe8000c101904 */
[----:B------:R-:W3:Y:S02]  /*1210*/  LDG.E R16, desc[UR4][R10.64+0x800] ;  /* 0x000800040a107981 */ /* 0x000ee4000c1e1900 */
[----:B---3--:R-:W-:-:S04]  /*1220*/  FADD R16, R16, -UR6 ;  /* 0x8000000610107e21 */ /* 0x008fc80008000000 */
[----:B-1----:R-:W-:-:S05]  /*1230*/  FMUL R19, R16, R16 ;  /* 0x0000001010137220 */ /* 0x002fca0000400000 */
[----:B------:R0:W-:Y:S04]  /*1240*/  STG.E desc[UR4][R8.64+0x800], R19 ;  /* 0x0008001308007986 */ /* 0x0001e8000c101904 */
[----:B------:R-:W3:Y:S02]  /*1250*/  LDG.E R16, desc[UR4][R10.64+0xa00] ;  /* 0x000a00040a107981 */ /* 0x000ee4000c1e1900 */
[----:B---3--:R-:W-:-:S04]  /*1260*/  FADD R16, R16, -UR6 ;  /* 0x8000000610107e21 */ /* 0x008fc80008000000 */
[----:B--2---:R-:W-:-:S05]  /*1270*/  FMUL R21, R16, R16 ;  /* 0x0000001010157220 */ /* 0x004fca0000400000 */
[----:B------:R1:W-:Y:S04]  /*1280*/  STG.E desc[UR4][R8.64+0xa00], R21 ;  /* 0x000a001508007986 */ /* 0x0003e8000c101904 */
[----:B------:R-:W2:Y:S02]  /*1290*/  LDG.E R16, desc[UR4][R10.64+0xc00] ;  /* 0x000c00040a107981 */ /* 0x000ea4000c1e1900 */
[----:B--2---:R-:W-:-:S04]  /*12a0*/  FADD R16, R16, -UR6 ;  /* 0x8000000610107e21 */ /* 0x004fc80008000000 */
[----:B------:R-:W-:-:S05]  /*12b0*/  FMUL R23, R16, R16 ;  /* 0x0000001010177220 */ /* 0x000fca0000400000 */
[----:B------:R2:W-:Y:S04]  /*12c0*/  STG.E desc[UR4][R8.64+0xc00], R23 ;  /* 0x000c001708007986 */ /* 0x0005e8000c101904 */
[----:B------:R-:W3:Y:S01]  /*12d0*/  LDG.E R16, desc[UR4][R10.64+0xe00] ;  /* 0x000e00040a107981 */ /* 0x000ee2000c1e1900 */
[----:B0-----:R-:W-:Y:S02]  /*12e0*/  HFMA2 R19, -RZ, RZ, 0, 0 ;  /* 0x00000000ff137431 */ /* 0x001fe400000001ff */
[----:B---3--:R-:W-:-:S04]  /*12f0*/  FADD R16, R16, -UR6 ;  /* 0x8000000610107e21 */ /* 0x008fc80008000000 */
[----:B------:R-:W-:-:S05]  /*1300*/  FMUL R25, R16, R16 ;  /* 0x0000001010197220 */ /* 0x000fca0000400000 */
[----:B------:R-:W-:Y:S04]  /*1310*/  STG.E desc[UR4][R8.64+0xe00], R25 ;  /* 0x000e001908007986 */ /* 0x000fe8000c101904 */
[----:B------:R-:W1:Y:S01]  /*1320*/  LDG.E R17, desc[UR4][R10.64+0x1000] ;  /* 0x001000040a117981 */ /* 0x000e62000c1e1900 */
[----:B------:R-:W-:-:S05]  /*1330*/  MOV R18, 0x600 ;  /* 0x0000060000127802 */ /* 0x000fca0000000f00 */
[----:B------:R-:W-:-:S03]  /*1340*/  IMAD.WIDE R18, R12, 0x4, R18 ;  /* 0x000000040c127825 */ /* 0x000fc600078e0212 */
[----:B------:R-:W-:Y:S01]  /*1350*/  IADD3 R16, P1, PT, R18, R4, RZ ;  /* 0x0000000412107210 */ /* 0x000fe20007f3e0ff */
[----:B-1----:R-:W-:-:S03]  /*1360*/  FADD R21, R17, -UR6 ;  /* 0x8000000611157e21 */ /* 0x002fc60008000000 */
[----:B------:R-:W-:Y:S01]  /*1370*/  IADD3.X R17, PT, PT, R19, R5, RZ, P1, !PT ;  /* 0x0000000513117210 */ /* 0x000fe20000ffe4ff */
[----:B------:R-:W-:-:S05]  /*1380*/  FMUL R21, R21, R21 ;  /* 0x0000001515157220 */ /* 0x000fca0000400000 */
[----:B------:R0:W-:Y:S04]  /*1390*/  STG.E desc[UR4][R8.64+0x1000], R21 ;  /* 0x0010001508007986 */ /* 0x0001e8000c101904 */
[----:B------:R-:W3:Y:S01]  /*13a0*/  LDG.E R22, desc[UR4][R16.64+-0x600] ;  /* 0xfffa000410167981 */ /* 0x000ee2000c1e1900 */
[----:B------:R-:W-:-:S04]  /*13b0*/  IADD3 R18, P1, PT, R18, R2, RZ ;  /* 0x0000000212127210 */ /* 0x000fc80007f3e0ff */
[----:B------:R-:W-:Y:S01]  /*13c0*/  IADD3.X R19, PT, PT, R19, R3, RZ, P1, !PT ;  /* 0x0000000313137210 */ /* 0x000fe20000ffe4ff */
[----:B---3--:R-:W-:-:S04]  /*13d0*/  FADD R22, R22, -UR6 ;  /* 0x8000000616167e21 */ /* 0x008fc80008000000 */
[----:B------:R-:W-:-:S05]  /*13e0*/  FMUL R11, R22, R22 ;  /* 0x00000016160b7220 */ /* 0x000fca0000400000 */
[----:B------:R1:W-:Y:S04]  /*13f0*/  STG.E desc[UR4][R18.64+-0x600], R11 ;  /* 0xfffa000b12007986 */ /* 0x0003e8000c101904 */
[----:B------:R-:W3:Y:S02]  /*1400*/  LDG.E R10, desc[UR4][R16.64+-0x400] ;  /* 0xfffc0004100a7981 */ /* 0x000ee4000c1e1900 */
[----:B---3--:R-:W-:-:S04]  /*1410*/  FADD R10, R10, -UR6 ;  /* 0x800000060a0a7e21 */ /* 0x008fc80008000000 */
[----:B--2---:R-:W-:-:S05]  /*1420*/  FMUL R23, R10, R10 ;  /* 0x0000000a0a177220 */ /* 0x004fca0000400000 */
[----:B------:R-:W-:Y:S04]  /*1430*/  STG.E desc[UR4][R18.64+-0x400], R23 ;  /* 0xfffc001712007986 */ /* 0x000fe8000c101904 */
[----:B0-----:R-:W2:Y:S02]  /*1440*/  LDG.E R8, desc[UR4][R16.64+-0x200] ;  /* 0xfffe000410087981 */ /* 0x001ea4000c1e1900 */
[----:B--2---:R-:W-:-:S04]  /*1450*/  FADD R8, R8, -UR6 ;  /* 0x8000000608087e21 */ /* 0x004fc80008000000 */
[----:B------:R-:W-:-:S05]  /*1460*/  FMUL R9, R8, R8 ;  /* 0x0000000808097220 */ /* 0x000fca0000400000 */
[----:B------:R0:W-:Y:S04]  /*1470*/  STG.E desc[UR4][R18.64+-0x200], R9 ;  /* 0xfffe000912007986 */ /* 0x0001e8000c101904 */
[----:B------:R-:W2:Y:S02]  /*1480*/  LDG.E R8, desc[UR4][R16.64] ;  /* 0x0000000410087981 */ /* 0x000ea4000c1e1900 */
[----:B--2---:R-:W-:-:S04]  /*1490*/  FADD R8, R8, -UR6 ;  /* 0x8000000608087e21 */ /* 0x004fc80008000000 */
[----:B-1----:R-:W-:-:S05]  /*14a0*/  FMUL R11, R8, R8 ;  /* 0x00000008080b7220 */ /* 0x002fca0000400000 */
        /* <DEDUP_REMOVED lines=8> */
[----:B------:R2:W-:Y:S04]  /*1530*/  STG.E desc[UR4][R18.64+0x400], R9 ;  /* 0x0004000912007986 */ /* 0x0005e8000c101904 */
[----:B------:R-:W3:Y:S01]  /*1540*/  LDG.E R8, desc[UR4][R16.64+0x600] ;  /* 0x0006000410087981 */ /* 0x000ee2000c1e1900 */
[----:B------:R-:W-:Y:S02]  /*1550*/  IADD3 R14, PT, PT, R14, 0x10, RZ ;  /* 0x000000100e0e7810 */ /* 0x000fe40007ffe0ff */
[----:B------:R-:W-:Y:S02]  /*1560*/  IADD3 R13, P2, PT, R13, 0x2000, RZ ;  /* 0x000020000d0d7810 */ /* 0x000fe40007f5e0ff */
[----:B------:R-:W-:Y:S02]  /*1570*/  ISETP.NE.AND P1, PT, R14, RZ, PT ;  /* 0x000000ff0e00720c */ /* 0x000fe40003f25270 */
[----:B------:R-:W-:-:S02]  /*1580*/  IADD3.X R15, PT, PT, RZ, R15, RZ, P2, !PT ;  /* 0x0000000fff0f7210 */ /* 0x000fc400017fe4ff */
[----:B------:R-:W-:Y:S01]  /*1590*/  IADD3 R12, PT, PT, R12, 0x800, RZ ;  /* 0x000008000c0c7810 */ /* 0x000fe20007ffe0ff */
[----:B---3--:R-:W-:-:S04]  /*15a0*/  FADD R8, R8, -UR6 ;  /* 0x8000000608087e21 */ /* 0x008fc80008000000 */
[----:B-1----:R-:W-:-:S05]  /*15b0*/  FMUL R11, R8, R8 ;  /* 0x00000008080b7220 */ /* 0x002fca0000400000 */
[----:B------:R2:W-:Y:S01]  /*15c0*/  STG.E desc[UR4][R18.64+0x600], R11 ;  /* 0x0006000b12007986 */ /* 0x0005e2000c101904 */
[----:B------:R-:W-:Y:S05]  /*15d0*/  @P1 BRA `(.L_x_367) ;  /* 0xfffffff800bc1947 */ /* 0x000fea000383ffff */
.L_x_366:
[----:B------:R-:W-:Y:S05]  /*15e0*/  @!P0 EXIT ;  /* 0x000000000000894d */ /* 0x000fea0003800000 */
[----:B------:R-:W-:Y:S02]  /*15f0*/  ISETP.GE.U32.AND P0, PT, R20, 0x8, PT ;  /* 0x000000081400780c */ /* 0x000fe40003f06070 */
[----:B------:R-:W-:-:S04]  /*1600*/  LOP3.LUT R14, R0, 0x7, RZ, 0xc0, !PT ;  /* 0x00000007000e7812 */ /* 0x000fc800078ec0ff */
[----:B------:R-:W-:-:S07]  /*1610*/  ISETP.NE.AND P1, PT, R14, RZ, PT ;  /* 0x000000ff0e00720c */ /* 0x000fce0003f25270 */
[----:B------:R-:W-:Y:S06]  /*1620*/  @!P0 BRA `(.L_x_368) ;  /* 0x0000000000948947 */ /* 0x000fec0003800000 */
[----:B--2---:R-:W-:Y:S01]  /*1630*/  LEA R11, R6, R7, 0x7 ;  /* 0x00000007060b7211 */ /* 0x004fe200078e38ff */
[----:B------:R-:W0:Y:S04]  /*1640*/  LDCU UR6, c[0x0][0x38c] ;  /* 0x00007180ff0677ac */ /* 0x000e280008000800 */
[----:B------:R-:W-:-:S05]  /*1650*/  IMAD.WIDE R8, R11, 0x4, R4 ;  /* 0x000000040b087825 */ /* 0x000fca00078e0204 */
[----:B------:R-:W0:Y:S02]  /*1660*/  LDG.E R10, desc[UR4][R8.64] ;  /* 0x00000004080a7981 */ /* 0x000e24000c1e1900 */
[----:B0-----:R-:W-:Y:S01]  /*1670*/  FADD R12, R10, -UR6 ;  /* 0x800000060a0c7e21 */ /* 0x001fe20008000000 */
[----:B------:R-:W-:-:S04]  /*1680*/  IMAD.WIDE R10, R11, 0x4, R2 ;  /* 0x000000040b0a7825 */ /* 0x000fc800078e0202 */
        /* <DEDUP_REMOVED lines=24> */
[----:B0-----:R-:W-:-:S05]  /*1810*/  FMUL R13, R12, R12 ;  /* 0x0000000c0c0d7220 */ /* 0x001fca0000400000 */
[----:B------:R3:W-:Y:S04]  /*1820*/  STG.E desc[UR4][R10.64+0xc00], R13 ;  /* 0x000c000d0a007986 */ /* 0x0007e8000c101904 */
[----:B------:R-:W2:Y:S01]  /*1830*/  LDG.E R12, desc[UR4][R8.64+0xe00] ;  /* 0x000e0004080c7981 */ /* 0x000ea2000c1e1900 */
[----:B------:R-:W-:Y:S01]  /*1840*/  IADD3 R6, PT, PT, R6, 0x8, RZ ;  /* 0x0000000806067810 */ /* 0x000fe20007ffe0ff */
[----:B--2---:R-:W-:-:S04]  /*1850*/  FADD R12, R12, -UR6 ;  /* 0x800000060c0c7e21 */ /* 0x004fc80008000000 */
[----:B-1----:R-:W-:-:S05]  /*1860*/  FMUL R15, R12, R12 ;  /* 0x0000000c0c0f7220 */ /* 0x002fca0000400000 */
[----:B------:R3:W-:Y:S02]  /*1870*/  STG.E desc[UR4][R10.64+0xe00], R15 ;  /* 0x000e000f0a007986 */ /* 0x0007e4000c101904 */
.L_x_368:
[----:B------:R-:W-:Y:S05]  /*1880*/  @!P1 EXIT ;  /* 0x000000000000994d */ /* 0x000fea0003800000 */
[----:B------:R-:W-:Y:S02]  /*1890*/  ISETP.GE.U32.AND P0, PT, R14, 0x4, PT ;  /* 0x000000040e00780c */ /* 0x000fe40003f06070 */
[----:B------:R-:W-:-:S04]  /*18a0*/  LOP3.LUT R12, R0, 0x3, RZ, 0xc0, !PT ;  /* 0x00000003000c7812 */ /* 0x000fc800078ec0ff */
[----:B------:R-:W-:-:S07]  /*18b0*/  ISETP.NE.AND P1, PT, R12, RZ, PT ;  /* 0x000000ff0c00720c */ /* 0x000fce0003f25270 */
[----:B------:R-:W-:Y:S06]  /*18c0*/  @!P0 BRA `(.L_x_369) ;  /* 0x0000000000548947 */ /* 0x000fec0003800000 */
[----:B--23--:R-:W-:Y:S01]  /*18d0*/  LEA R11, R6, R7, 0x7 ;  /* 0x00000007060b7211 */ /* 0x00cfe200078e38ff */
[----:B------:R-:W0:Y:S04]  /*18e0*/  LDCU UR6, c[0x0][0x38c] ;  /* 0x00007180ff0677ac */ /* 0x000e280008000800 */
[----:B------:R-:W-:-:S05]  /*18f0*/  IMAD.WIDE R8, R11, 0x4, R4 ;  /* 0x000000040b087825 */ /* 0x000fca00078e0204 */
[----:B------:R-:W0:Y:S01]  /*1900*/  LDG.E R0, desc[UR4][R8.64] ;  /* 0x0000000408007981 */ /* 0x000e22000c1e1900 */
[----:B------:R-:W-:-:S04]  /*1910*/  IMAD.WIDE R10, R11, 0x4, R2 ;  /* 0x000000040b0a7825 */ /* 0x000fc800078e0202 */
[----:B0-----:R-:W-:-:S04]  /*1920*/  FADD R0, R0, -UR6 ;  /* 0x8000000600007e21 */ /* 0x001fc80008000000 */
        /* <DEDUP_REMOVED lines=10> */
[----:B------:R-:W2:Y:S01]  /*19d0*/  LDG.E R0, desc[UR4][R8.64+0x600] ;  /* 0x0006000408007981 */ /* 0x000ea2000c1e1900 */
[----:B------:R-:W-:Y:S01]  /*19e0*/  IADD3 R6, PT, PT, R6, 0x4, RZ ;  /* 0x0000000406067810 */ /* 0x000fe20007ffe0ff */
[----:B--2---:R-:W-:-:S04]  /*19f0*/  FADD R0, R0, -UR6 ;  /* 0x8000000600007e21 */ /* 0x004fc80008000000 */
[----:B0-----:R-:W-:-:S05]  /*1a00*/  FMUL R13, R0, R0 ;  /* 0x00000000000d7220 */ /* 0x001fca0000400000 */
[----:B------:R1:W-:Y:S02]  /*1a10*/  STG.E desc[UR4][R10.64+0x600], R13 ;  /* 0x0006000d0a007986 */ /* 0x0003e4000c101904 */
.L_x_369:
[----:B------:R-:W-:Y:S05]  /*1a20*/  @!P1 EXIT ;  /* 0x000000000000994d */ /* 0x000fea0003800000 */
[----:B-123--:R-:W-:Y:S01]  /*1a30*/  LEA R11, R6, R7, 0x7 ;  /* 0x00000007060b7211 */ /* 0x00efe200078e38ff */
[----:B------:R-:W0:Y:S01]  /*1a40*/  LDCU UR6, c[0x0][0x38c] ;  /* 0x00007180ff0677ac */ /* 0x000e220008000800 */
[----:B------:R-:W-:-:S07]  /*1a50*/  IADD3 R0, PT, PT, -R12, RZ, RZ ;  /* 0x000000ff0c007210 */ /* 0x000fce0007ffe1ff */
.L_x_370:
[----:B------:R-:W-:-:S06]  /*1a60*/  IMAD.WIDE R8, R11, 0x4, R4 ;  /* 0x000000040b087825 */ /* 0x000fcc00078e0204 */
[----:B0-----:R-:W0:Y:S01]  /*1a70*/  LDG.E R8, desc[UR4][R8.64] ;  /* 0x0000000408087981 */ /* 0x001e22000c1e1900 */
[----:B------:R-:W-:Y:S01]  /*1a80*/  IADD3 R0, PT, PT, R0, 0x1, RZ ;  /* 0x0000000100007810 */ /* 0x000fe20007ffe0ff */
[----:B------:R-:W-:-:S03]  /*1a90*/  IMAD.WIDE R6, R11, 0x4, R2 ;  /* 0x000000040b067825 */ /* 0x000fc600078e0202 */
[----:B------:R-:W-:Y:S01]  /*1aa0*/  ISETP.NE.AND P0, PT, R0, RZ, PT ;  /* 0x000000ff0000720c */ /* 0x000fe20003f05270 */
[----:B0-----:R-:W-:-:S04]  /*1ab0*/  FADD R10, R8, -UR6 ;  /* 0x80000006080a7e21 */ /* 0x001fc80008000000 */
[----:B------:R-:W-:-:S05]  /*1ac0*/  FMUL R13, R10, R10 ;  /* 0x0000000a0a0d7220 */ /* 0x000fca0000400000 */
[----:B------:R0:W-:Y:S03]  /*1ad0*/  STG.E desc[UR4][R6.64], R13 ;  /* 0x0000000d06007986 */ /* 0x0001e6000c101904 */
[----:B------:R-:W-:Y:S05]  /*1ae0*/  @!P0 EXIT ;  /* 0x000000000000894d */ /* 0x000fea0003800000 */
[----:B------:R-:W-:Y:S01]  /*1af0*/  IADD3 R11, PT, PT, R11, 0x80, RZ ;  /* 0x000000800b0b7810 */ /* 0x000fe20007ffe0ff */
[----:B------:R-:W-:Y:S06]  /*1b00*/  BRA `(.L_x_370) ;  /* 0xfffffffc00d47947 */ /* 0x000fec000383ffff */
.L_x_371:
        /* <DEDUP_REMOVED lines=15> */
.L_x_401:


//--------------------- .text._ZN3cub18CUB_300001_SM_10006detail9transform16transform_kernelINS2_10policy_hubILb1EN4cuda3std3__45tupleIJN6thrust24THRUST_300001_SM_1000_NS6detail15normal_iteratorINSA_10device_ptrIKfEEEEEEEE10policy1000Ei11variance_opNSC_INSD_IfEEEEJPSE_EEEvT0_iT1_T2_DpNS2_10kernel_argIT3_EE --------------------------
	.section	.text._ZN3cub18CUB_300001_SM_10006detail9transform16transform_kernelINS2_10policy_hubILb1EN4cuda3std3__45tupleIJN6thrust24THRUST_300001_SM_1000_NS6detail15normal_iteratorINSA_10device_ptrIKfEEEEEEEE10policy1000Ei11variance_opNSC_INSD_IfEEEEJPSE_EEEvT0_iT1_T2_DpNS2_10kernel_argIT3_EE,"ax",@progbits
	.align	128
        .global         _ZN3cub18CUB_300001_SM_10006detail9transform16transform_kernelINS2_10policy_hubILb1EN4cuda3std3__45tupleIJN6thrust24THRUST_300001_SM_1000_NS6detail15normal_iteratorINSA_10device_ptrIKfEEEEEEEE10policy1000Ei11variance_opNSC_INSD_IfEEEEJPSE_EEEvT0_iT1_T2_DpNS2_10kernel_argIT3_EE
        .type           _ZN3cub18CUB_300001_SM_10006detail9transform16transform_kernelINS2_10policy_hubILb1EN4cuda3std3__45tupleIJN6thrust24THRUST_300001_SM_1000_NS6detail15normal_iteratorINSA_10device_ptrIKfEEEEEEEE10policy1000Ei11variance_opNSC_INSD_IfEEEEJPSE_EEEvT0_iT1_T2_DpNS2_10kernel_argIT3_EE,@function
        .size           _ZN3cub18CUB_300001_SM_10006detail9transform16transform_kernelINS2_10policy_hubILb1EN4cuda3std3__45tupleIJN6thrust24THRUST_300001_SM_1000_NS6detail15normal_iteratorINSA_10device_ptrIKfEEEEEEEE10policy1000Ei11variance_opNSC_INSD_IfEEEEJPSE_EEEvT0_iT1_T2_DpNS2_10kernel_argIT3_EE,(.L_x_402 - _ZN3cub18CUB_300001_SM_10006detail9transform16transform_kernelINS2_10policy_hubILb1EN4cuda3std3__45tupleIJN6thrust24THRUST_300001_SM_1000_NS6detail15normal_iteratorINSA_10device_ptrIKfEEEEEEEE10policy1000Ei11variance_opNSC_INSD_IfEEEEJPSE_EEEvT0_iT1_T2_DpNS2_10kernel_argIT3_EE)
        .other          _ZN3cub18CUB_300001_SM_10006detail9transform16transform_kernelINS2_10policy_hubILb1EN4cuda3std3__45tupleIJN6thrust24THRUST_300001_SM_1000_NS6detail15normal_iteratorINSA_10device_ptrIKfEEEEEEEE10policy1000Ei11variance_opNSC_INSD_IfEEEEJPSE_EEEvT0_iT1_T2_DpNS2_10kernel_argIT3_EE,@"STO_CUDA_ENTRY STV_DEFAULT"
_ZN3cub18CUB_300001_SM_10006detail9transform16transform_kernelINS2_10policy_hubILb1EN4cuda3std3__45tupleIJN6thrust24THRUST_300001_SM_1000_NS6detail15normal_iteratorINSA_10device_ptrIKfEEEEEEEE10policy1000Ei11variance_opNSC_INSD_IfEEEEJPSE_EEEvT0_iT1_T2_DpNS2_10kernel_argIT3_EE:
.text._ZN3cub18CUB_300001_SM_10006detail9transform16transform_kernelINS2_10policy_hubILb1EN4cuda3std3__45tupleIJN6thrust24THRUST_300001_SM_1000_NS6detail15normal_iteratorINSA_10device_ptrIKfEEEEEEEE10policy1000Ei11variance_opNSC_INSD_IfEEEEJPSE_EEEvT0_iT1_T2_DpNS2_10kernel_argIT3_EE:
[----:B------:R-:W-:Y:S08]  /*0000*/  LDC R1, c[0x0][0x37c] ;  /* 0x0000df00ff017b82 */ /* 0x000ff00000000800 */
[----:B------:R-:W0:Y:S01]  /*0010*/  LDC.64 R8, c[0x0][0x380] ;  /* 0x0000e000ff087b82 */ /* 0x000e220000000a00 */
[----:B------:R-:W1:Y:S01]  /*0020*/  S2R R0, SR_TID.X ;  /* 0x0000000000007919 */ /* 0x000e620000002100 */
[----:B------:R-:W2:Y:S01]  /*0030*/  LDCU.64 UR6, c[0x0][0x358] ;  /* 0x00006b00ff0677ac */ /* 0x000ea20008000a00 */
[----:B------:R-:W-:Y:S05]  /*0040*/  BSSY.RECONVERGENT B0, `(.L_x_372) ;  /* 0x0000016000007945 */ /* 0x000fea0003800200 */
[----:B------:R-:W3:Y:S08]  /*0050*/  S2UR UR4, SR_CTAID.X ;  /* 0x00000000000479c3 */ /* 0x000ef00000002500 */
[----:B------:R-:W4:Y:S01]  /*0060*/  LDC.64 R2, c[0x0][0x398] ;  /* 0x0000e600ff027b82 */ /* 0x000f220000000a00 */
[----:B0-----:R-:W-:-:S07]  /*0070*/  SHF.L.U32 R7, R9, 0x7, RZ ;  /* 0x0000000709077819 */ /* 0x001fce00000006ff */
[----:B------:R-:W0:Y:S01]  /*0080*/  LDC.64 R4, c[0x0][0x390] ;  /* 0x0000e400ff047b82 */ /* 0x000e220000000a00 */
[----:B---3--:R-:W-:Y:S01]  /*0090*/  IMAD R13, R7, UR4, RZ ;  /* 0x00000004070d7c24 */ /* 0x008fe2000f8e02ff */
[----:B-1----:R-:W-:-:S04]  /*00a0*/  SHF.L.U32 R15, R0, 0x7, RZ ;  /* 0x00000007000f7819 */ /* 0x002fc800000006ff */
[----:B------:R-:W-:-:S04]  /*00b0*/  IADD3 R8, PT, PT, -R13, R8, RZ ;  /* 0x000000080d087210 */ /* 0x000fc80007ffe1ff */
[CC--:B------:R-:W-:Y:S02]  /*00c0*/  VIMNMX R6, PT, PT, R7.reuse, R8.reuse, PT ;  /* 0x0000000807067248 */ /* 0x0c0fe40003fe0100 */
[----:B------:R-:W-:Y:S02]  /*00d0*/  ISETP.GT.AND P0, PT, R7, R8, PT ;  /* 0x000000080700720c */ /* 0x000fe40003f04270 */
[----:B------:R-:W-:-:S04]  /*00e0*/  SHF.L.U32 R12, R6, 0x2, RZ ;  /* 0x00000002060c7819 */ /* 0x000fc800000006ff */
[----:B------:R-:W-:-:S13]  /*00f0*/  ISETP.GE.AND P1, PT, R15, R12, PT ;  /* 0x0000000c0f00720c */ /* 0x000fda0003f26270 */
[----:B--2-4-:R-:W-:Y:S05]  /*0100*/  @P1 BRA `(.L_x_373) ;  /* 0x0000000000241947 */ /* 0x014fea0003800000 */
[----:B------:R-:W1:Y:S02]  /*0110*/  LDC.64 R10, c[0x0][0x398] ;  /* 0x0000e600ff0a7b82 */ /* 0x000e640000000a00 */
[----:B-1----:R-:W-:-:S04]  /*0120*/  IMAD.WIDE.U32 R10, R0, 0x80, R10 ;  /* 0x00000080000a7825 */ /* 0x002fc800078e000a */
[----:B------:R-:W-:-:S07]  /*0130*/  IMAD.WIDE R10, R13, 0x4, R10 ;  /* 0x000000040d0a7825 */ /* 0x000fce00078e020a */
.L_x_374:
[----:B------:R-:W-:Y:S01]  /*0140*/  IADD3 R15, PT, PT, R15, 0x4000, RZ ;  /* 0x000040000f0f7810 */ /* 0x000fe20007ffe0ff */
[----:B------:R1:W-:Y:S03]  /*0150*/  CCTL.E.PF2 [R10] ;  /* 0x000000000a00798f */ /* 0x0003e60000800100 */
[----:B------:R-:W-:Y:S02]  /*0160*/  ISETP.GE.AND P1, PT, R15, R12, PT ;  /* 0x0000000c0f00720c */ /* 0x000fe40003f26270 */
[----:B-1----:R-:W-:-:S04]  /*0170*/  IADD3 R10, P2, PT, R10, 0x4000, RZ ;  /* 0x000040000a0a7810 */ /* 0x002fc80007f5e0ff */
[----:B------:R-:W-:-:S07]  /*0180*/  IADD3.X R11, PT, PT, RZ, R11, RZ, P2, !PT ;  /* 0x0000000bff0b7210 */ /* 0x000fce00017fe4ff */
[----:B------:R-:W-:Y:S05]  /*0190*/  @!P1 BRA `(.L_x_374) ;  /* 0xfffffffc00e89947 */ /* 0x000fea000383ffff */
.L_x_373:
[----:B------:R-:W-:Y:S05]  /*01a0*/  BSYNC.RECONVERGENT B0 ;  /* 0x0000000000007941 */ /* 0x000fea0003800200 */
.L_x_372:
[----:B------:R-:W-:-:S04]  /*01b0*/  IMAD.WIDE R2, R13, 0x4, R2 ;  /* 0x000000040d027825 */ /* 0x000fc800078e0202 */
[----:B0-----:R-:W-:Y:S01]  /*01c0*/  IMAD.WIDE R4, R13, 0x4, R4 ;  /* 0x000000040d047825 */ /* 0x001fe200078e0204 */
[----:B------:R-:W-:Y:S06]  /*01d0*/  @P0 BRA `(.L_x_375) ;  /* 0x0000000800c80947 */ /* 0x000fec0003800000 */
        /* <DEDUP_REMOVED lines=13> */
.L_x_377:
        /* <DEDUP_REMOVED lines=37> */
[----:B------:R-:W3:Y:S01]  /*0500*/  LDG.E R14, desc[UR6][R10.64+0x1000] ;  /* 0x001000060a0e7981 */ /* 0x000ee2000c1e1900 */
[----:B------:R-:W-:-:S05]  /*0510*/  MOV R18, 0x600 ;  /* 0x0000060000127802 */ /* 0x000fca0000000f00 */
[----:B------:R-:W-:-:S03]  /*0520*/  IMAD.WIDE R18, R6, 0x4, R18 ;  /* 0x0000000406127825 */ /* 0x000fc600078e0212 */
[----:B------:R-:W-:-:S04]  /*0530*/  IADD3 R16, P1, PT, R2, R18, RZ ;  /* 0x0000001202107210 */ /* 0x000fc80007f3e0ff */
[----:B------:R-:W-:Y:S01]  /*0540*/  IADD3.X R17, PT, PT, R3, R19, RZ, P1, !PT ;  /* 0x0000001303117210 */ /* 0x000fe20000ffe4ff */
[----:B---3--:R-:W-:-:S04]  /*0550*/  FADD R14, R14, -UR4 ;  /* 0x800000040e0e7e21 */ /* 0x008fc80008000000 */
[----:B-1----:R-:W-:-:S05]  /*0560*/  FMUL R21, R14, R14 ;  /* 0x0000000e0e157220 */ /* 0x002fca0000400000 */
        /* <DEDUP_REMOVED lines=37> */
.L_x_376:
[----:B------:R-:W-:Y:S05]  /*07c0*/  @!P0 EXIT ;  /* 0x000000000000894d */ /* 0x000fea0003800000 */
[----:B------:R-:W0:Y:S01]  /*07d0*/  LDCU UR4, c[0x0][0x384] ;  /* 0x00007080ff0477ac */ /* 0x000e220008000800 */
[----:B------:R-:W-:Y:S01]  /*07e0*/  ISETP.GE.U32.AND P0, PT, R20, 0x8, PT ;  /* 0x000000081400780c */ /* 0x000fe20003f06070 */
[----:B0-----:R-:W-:-:S06]  /*07f0*/  ULOP3.LUT UR5, UR4, 0x7, URZ, 0xc0, !UPT ;  /* 0x0000000704057892 */ /* 0x001fcc000f8ec0ff */
[----:B------:R-:W-:-:S06]  /*0800*/  ISETP.NE.AND P1, PT, RZ, UR5, PT ;  /* 0x00000005ff007c0c */ /* 0x000fcc000bf25270 */
[----:B------:R-:W-:Y:S07]  /*0810*/  @!P0 BRA `(.L_x_378) ;  /* 0x0000000000948947 */ /* 0x000fee0003800000 */
[----:B--2---:R-:W-:Y:S01]  /*0820*/  LEA R11, R7, R0, 0x7 ;  /* 0x00000000070b7211 */ /* 0x004fe200078e38ff */
        /* <DEDUP_REMOVED lines=36> */
.L_x_378:
[----:B------:R-:W-:Y:S05]  /*0a70*/  @!P1 EXIT ;  /* 0x000000000000994d */ /* 0x000fea0003800000 */
[----:B------:R-:W-:Y:S02]  /*0a80*/  UISETP.GE.U32.AND UP0, UPT, UR5, 0x4, UPT ;  /* 0x000000040500788c */ /* 0x000fe4000bf06070 */
[----:B------:R-:W-:-:S06]  /*0a90*/  ULOP3.LUT UR4, UR4, 0x3, URZ, 0xc0, !UPT ;  /* 0x0000000304047892 */ /* 0x000fcc000f8ec0ff */
[----:B------:R-:W-:Y:S01]  /*0aa0*/  ISETP.NE.AND P0, PT, RZ, UR4, PT ;  /* 0x00000004ff007c0c */ /* 0x000fe2000bf05270 */
[----:B------:R-:W-:-:S12]  /*0ab0*/  BRA.U !UP0, `(.L_x_379) ;  /* 0x0000000108547547 */ /* 0x000fd8000b800000 */
        /* <DEDUP_REMOVED lines=21> */
.L_x_379:
[----:B------:R-:W-:Y:S05]  /*0c10*/  @!P0 EXIT ;  /* 0x000000000000894d */ /* 0x000fea0003800000 */
[----:B-123--:R-:W-:Y:S01]  /*0c20*/  LEA R11, R7, R0, 0x7 ;  /* 0x00000000070b7211 */ /* 0x00efe200078e38ff */
[----:B------:R-:W0:Y:S01]  /*0c30*/  LDCU UR5, c[0x0][0x388] ;  /* 0x00007100ff0577ac */ /* 0x000e220008000800 */
[----:B------:R-:W-:-:S12]  /*0c40*/  UIADD3 UR4, UPT, UPT, -UR4, URZ, URZ ;  /* 0x000000ff04047290 */ /* 0x000fd8000fffe1ff */
.L_x_380:
[----:B------:R-:W-:-:S06]  /*0c50*/  IMAD.WIDE R8, R11, 0x4, R2 ;  /* 0x000000040b087825 */ /* 0x000fcc00078e0202 */
[----:B------:R-:W0:Y:S01]  /*0c60*/  LDG.E R8, desc[UR6][R8.64] ;  /* 0x0000000608087981 */ /* 0x000e22000c1e1900 */
[C---:B-1----:R-:W-:Y:S01]  /*0c70*/  IMAD.WIDE R6, R11.reuse, 0x4, R4 ;  /* 0x000000040b067825 */ /* 0x042fe200078e0204 */
[----:B------:R-:W-:Y:S01]  /*0c80*/  UIADD3 UR4, UPT, UPT, UR4, 0x1, URZ ;  /* 0x0000000104047890 */ /* 0x000fe2000fffe0ff */
[----:B------:R-:W-:-:S03]  /*0c90*/  IADD3 R11, PT, PT, R11, 0x80, RZ ;  /* 0x000000800b0b7810 */ /* 0x000fc60007ffe0ff */
[----:B------:R-:W-:Y:S01]  /*0ca0*/  UISETP.NE.AND UP0, UPT, UR4, URZ, UPT ;  /* 0x000000ff0400728c */ /* 0x000fe2000bf05270 */
[----:B0-----:R-:W-:-:S04]  /*0cb0*/  FADD R0, R8, -UR5 ;  /* 0x8000000508007e21 */ /* 0x001fc80008000000 */
[----:B------:R-:W-:-:S05]  /*0cc0*/  FMUL R13, R0, R0 ;  /* 0x00000000000d7220 */ /* 0x000fca0000400000 */
[----:B------:R1:W-:Y:S01]  /*0cd0*/  STG.E desc[UR6][R6.64], R13 ;  /* 0x0000000d06007986 */ /* 0x0003e2000c101906 */
[----:B------:R-:W-:Y:S05]  /*0ce0*/  BRA.U UP0, `(.L_x_380) ;  /* 0xfffffffd00d87547 */ /* 0x000fea000b83ffff */
[----:B------:R-:W-:Y:S05]  /*0cf0*/  EXIT ;  /* 0x000000000000794d */ /* 0x000fea0003800000 */
.L_x_375:
[----:B------:R-:W-:-:S13]  /*0d00*/  ISETP.GE.AND P0, PT, R9, 0x1, PT ;  /* 0x000000010900780c */ /* 0x000fda0003f06270 */
[----:B------:R-:W-:Y:S05]  /*0d10*/  @!P0 EXIT ;  /* 0x000000000000894d */ /* 0x000fea0003800000 */
[C---:B------:R-:W-:Y:S02]  /*0d20*/  ISETP.GE.U32.AND P0, PT, R9.reuse, 0x8, PT ;  /* 0x000000080900780c */ /* 0x040fe40003f06070 */
[----:B------:R-:W-:Y:S02]  /*0d30*/  LOP3.LUT R18, R9, 0x7, RZ, 0xc0, !PT ;  /* 0x0000000709127812 */ /* 0x000fe400078ec0ff */
[----:B------:R-:W-:-:S09]  /*0d40*/  MOV R7, RZ ;  /* 0x000000ff00077202 */ /* 0x000fd20000000f00 */
[----:B------:R-:W-:Y:S05]  /*0d50*/  @!P0 BRA `(.L_x_381) ;  /* 0x0000000400108947 */ /* 0x000fea0003800000 */
[----:B------:R-:W-:Y:S01]  /*0d60*/  HFMA2 R12, -RZ, RZ, 0, 0 ;  /* 0x00000000ff0c7431 */ /* 0x000fe200000001ff */
[----:B------:R-:W-:Y:S01]  /*0d70*/  LOP3.LUT R7, R9, 0x7ffffff8, RZ, 0xc0, !PT ;  /* 0x7ffffff809077812 */ /* 0x000fe200078ec0ff */
[----:B------:R-:W0:Y:S06]  /*0d80*/  LDCU UR4, c[0x0][0x388] ;  /* 0x00007100ff0477ac */ /* 0x000e2c0008000800 */
.L_x_384:
        /* <DEDUP_REMOVED lines=24> */
[----:B--2---:R-:W-:-:S12]  /*0f10*/  @!P0 FADD R16, R16, -R21 ;  /* 0x8000001510108221 */ /* 0x004fd80000000000 */
[----:B------:R-:W1:Y:S01]  /*0f20*/  @!P1 LDC R21, c[0x0][0x388] ;  /* 0x0000e200ff159b82 */ /* 0x000e620000000800 */
[----:B------:R-:W-:-:S05]  /*0f30*/  @!P0 FMUL R15, R16, R16 ;  /* 0x00000010100f8220 */ /* 0x000fca0000400000 */
[----:B------:R2:W-:Y:S04]  /*0f40*/  @!P0 STG.E desc[UR6][R10.64+0x200], R15 ;  /* 0x0002000f0a008986 */ /* 0x0005e8000c101906 */
[----:B------:R-:W1:Y:S01]  /*0f50*/  @!P1 LDG.E R14, desc[UR6][R8.64+0x400] ;  /* 0x00040006080e9981 */ /* 0x000e62000c1e1900 */
[----:B------:R-:W-:-:S04]  /*0f60*/  IADD3 R17, PT, PT, R13, 0x200, RZ ;  /* 0x000002000d117810 */ /* 0x000fc80007ffe0ff */
[----:B------:R-:W-:Y:S01]  /*0f70*/  ISETP.GE.AND P0, PT, R17, R6, PT ;  /* 0x000000061100720c */ /* 0x000fe20003f06270 */
[----:B-1----:R-:W-:-:S12]  /*0f80*/  @!P1 FADD R14, R14, -R21 ;  /* 0x800000150e0e9221 */ /* 0x002fd80000000000 */
[----:B------:R-:W1:Y:S01]  /*0f90*/  @!P0 LDC R21, c[0x0][0x388] ;  /* 0x0000e200ff158b82 */ /* 0x000e620000000800 */
[----:B------:R-:W-:-:S05]  /*0fa0*/  @!P1 FMUL R17, R14, R14 ;  /* 0x0000000e0e119220 */ /* 0x000fca0000400000 */
[----:B------:R4:W-:Y:S04]  /*0fb0*/  @!P1 STG.E desc[UR6][R10.64+0x400], R17 ;  /* 0x000400110a009986 */ /* 0x0009e8000c101906 */
[----:B------:R-:W1:Y:S01]  /*0fc0*/  @!P0 LDG.E R14, desc[UR6][R8.64+0x600] ;  /* 0x00060006080e8981 */ /* 0x000e62000c1e1900 */
[----:B---3--:R-:W-:-:S04]  /*0fd0*/  IADD3 R19, PT, PT, R13, 0x280, RZ ;  /* 0x000002800d137810 */ /* 0x008fc80007ffe0ff */
[----:B------:R-:W-:Y:S01]  /*0fe0*/  ISETP.GE.AND P1, PT, R19, R6, PT ;  /* 0x000000061300720c */ /* 0x000fe20003f26270 */
[----:B-1----:R-:W-:-:S12]  /*0ff0*/  @!P0 FADD R14, R14, -R21 ;  /* 0x800000150e0e8221 */ /* 0x002fd80000000000 */
[----:B------:R-:W1:Y:S01]  /*1000*/  @!P1 LDC R21, c[0x0][0x388] ;  /* 0x0000e200ff159b82 */ /* 0x000e620000000800 */
[----:B--2---:R-:W-:-:S05]  /*1010*/  @!P0 FMUL R15, R14, R14 ;  /* 0x0000000e0e0f8220 */ /* 0x004fca0000400000 */
[----:B------:R2:W-:Y:S04]  /*1020*/  @!P0 STG.E desc[UR6][R10.64+0x600], R15 ;  /* 0x0006000f0a008986 */ /* 0x0005e8000c101906 */
[----:B------:R-:W1:Y:S01]  /*1030*/  @!P1 LDG.E R14, desc[UR6][R8.64+0x800] ;  /* 0x00080006080e9981 */ /* 0x000e62000c1e1900 */
[----:B------:R-:W-:-:S04]  /*1040*/  IADD3 R19, PT, PT, R13, 0x300, RZ ;  /* 0x000003000d137810 */ /* 0x000fc80007ffe0ff */
[----:B------:R-:W-:-:S13]  /*1050*/  ISETP.GE.AND P0, PT, R19, R6, PT ;  /* 0x000000061300720c */ /* 0x000fda0003f06270 */
[----:B------:R-:W3:Y:S01]  /*1060*/  @!P0 LDC R19, c[0x0][0x388] ;  /* 0x0000e200ff138b82 */ /* 0x000ee20000000800 */
[----:B-1----:R-:W-:-:S04]  /*1070*/  @!P1 FADD R14, R14, -R21 ;  /* 0x800000150e0e9221 */ /* 0x002fc80000000000 */
[----:B----4-:R-:W-:-:S05]  /*1080*/  @!P1 FMUL R17, R14, R14 ;  /* 0x0000000e0e119220 */ /* 0x010fca0000400000 */
[----:B------:R1:W-:Y:S04]  /*1090*/  @!P1 STG.E desc[UR6][R10.64+0x800], R17 ;  /* 0x000800110a009986 */ /* 0x0003e8000c101906 */
[----:B------:R-:W3:Y:S01]  /*10a0*/  @!P0 LDG.E R14, desc[UR6][R8.64+0xa00] ;  /* 0x000a0006080e8981 */ /* 0x000ee2000c1e1900 */
[----:B------:R-:W-:Y:S01]  /*10b0*/  IADD3 R13, PT, PT, R13, 0x380, RZ ;  /* 0x000003800d0d7810 */ /* 0x000fe20007ffe0ff */
[----:B------:R-:W-:Y:S01]  /*10c0*/  BSSY.RECONVERGENT B0, `(.L_x_382) ;  /* 0x000000c000007945 */ /* 0x000fe20003800200 */
[----:B------:R-:W-:-:S04]  /*10d0*/  IADD3 R12, PT, PT, R12, 0x8, RZ ;  /* 0x000000080c0c7810 */ /* 0x000fc80007ffe0ff */
[----:B------:R-:W-:Y:S01]  /*10e0*/  ISETP.NE.AND P1, PT, R12, R7, PT ;  /* 0x000000070c00720c */ /* 0x000fe20003f25270 */
[----:B---3--:R-:W-:-:S04]  /*10f0*/  @!P0 FADD R14, R14, -R19 ;  /* 0x800000130e0e8221 */ /* 0x008fc80000000000 */
[----:B--2---:R-:W-:-:S05]  /*1100*/  @!P0 FMUL R15, R14, R14 ;  /* 0x0000000e0e0f8220 */ /* 0x004fca0000400000 */
[----:B------:R1:W-:Y:S01]  /*1110*/  @!P0 STG.E desc[UR6][R10.64+0xa00], R15 ;  /* 0x000a000f0a008986 */ /* 0x0003e2000c101906 */
[----:B------:R-:W-:-:S13]  /*1120*/  ISETP.GE.AND P0, PT, R13, R6, PT ;  /* 0x000000060d00720c */ /* 0x000fda0003f06270 */
[----:B-1----:R-:W-:Y:S05]  /*1130*/  @P0 BRA `(.L_x_383) ;  /* 0x0000000000100947 */ /* 0x002fea0003800000 */
[----:B------:R-:W0:Y:S02]  /*1140*/  LDG.E R8, desc[UR6][R8.64+0xc00] ;  /* 0x000c000608087981 */ /* 0x000e24000c1e1900 */
[----:B0-----:R-:W-:-:S04]  /*1150*/  FADD R13, R8, -UR4 ;  /* 0x80000004080d7e21 */ /* 0x001fc80008000000 */
[----:B------:R-:W-:-:S05]  /*1160*/  FMUL R13, R13, R13 ;  /* 0x0000000d0d0d7220 */ /* 0x000fca0000400000 */
[----:B------:R1:W-:Y:S02]  /*1170*/  STG.E desc[UR6][R10.64+0xc00], R13 ;  /* 0x000c000d0a007986 */ /* 0x0003e4000c101906 */
.L_x_383:
[----:B0-----:R-:W-:Y:S05]  /*1180*/  BSYNC.RECONVERGENT B0 ;  /* 0x0000000000007941 */ /* 0x001fea0003800200 */
.L_x_382:
[----:B------:R-:W-:Y:S05]  /*1190*/  @P1 BRA `(.L_x_384) ;  /* 0xfffffff800fc1947 */ /* 0x000fea000383ffff */
.L_x_381:
[----:B------:R-:W-:-:S13]  /*11a0*/  ISETP.NE.AND P0, PT, R18, RZ, PT ;  /* 0x000000ff1200720c */ /* 0x000fda0003f05270 */
[----:B------:R-:W-:Y:S05]  /*11b0*/  @!P0 EXIT ;  /* 0x000000000000894d */ /* 0x000fea0003800000 */
[----:B------:R-:W0:Y:S01]  /*11c0*/  LDC R8, c[0x0][0x384] ;  /* 0x0000e100ff087b82 */ /* 0x000e220000000800 */
[----:B------:R-:W-:Y:S02]  /*11d0*/  ISETP.GE.U32.AND P1, PT, R18, 0x4, PT ;  /* 0x000000041200780c */ /* 0x000fe40003f26070 */
[----:B0-----:R-:W-:-:S04]  /*11e0*/  LOP3.LUT R19, R8, 0x3, RZ, 0xc0, !PT ;  /* 0x0000000308137812 */ /* 0x001fc800078ec0ff */
[----:B------:R-:W-:-:S07]  /*11f0*/  ISETP.NE.AND P0, PT, R19, RZ, PT ;  /* 0x000000ff1300720c */ /* 0x000fce0003f05270 */
[----:B------:R-:W-:Y:S06]  /*1200*/  @!P1 BRA `(.L_x_385) ;  /* 0x0000000000949947 */ /* 0x000fec0003800000 */
[----:B------:R-:W-:-:S04]  /*1210*/  LEA R9, R7, R0, 0x7 ;  /* 0x0000000007097211 */ /* 0x000fc800078e38ff */
[----:B------:R-:W-:-:S13]  /*1220*/  ISETP.GE.AND P2, PT, R9, R6, PT ;  /* 0x000000060900720c */ /* 0x000fda0003f46270 */
[C---:B-1----:R-:W-:Y:S01]  /*1230*/  @!P2 IMAD.WIDE R10, R9.reuse, 0x4, R2 ;  /* 0x00000004090aa825 */ /* 0x042fe200078e0202 */
        /* <DEDUP_REMOVED lines=34> */
.L_x_385:
[----:B------:R-:W-:Y:S05]  /*1460*/  @!P0 EXIT ;  /* 0x000000000000894d */ /* 0x000fea0003800000 */
[----:B------:R-:W-:Y:S02]  /*1470*/  ISETP.NE.AND P1, PT, R19, 0x1, PT ;  /* 0x000000011300780c */ /* 0x000fe40003f25270 */
[----:B------:R-:W-:-:S04]  /*1480*/  LOP3.LUT R8, R8, 0x1, RZ, 0xc0, !PT ;  /* 0x0000000108087812 */ /* 0x000fc800078ec0ff */
[----:B------:R-:W-:-:S07]  /*1490*/  ISETP.NE.U32.AND P0, PT, R8, 0x1, PT ;  /* 0x000000010800780c */ /* 0x000fce0003f05070 */
[----:B------:R-:W-:Y:S06]  /*14a0*/  @!P1 BRA `(.L_x_386) ;  /* 0x00000000004c9947 */ /* 0x000fec0003800000 */
[----:B01----:R-:W-:-:S04]  /*14b0*/  LEA R11, R7, R0, 0x7 ;  /* 0x00000000070b7211 */ /* 0x003fc800078e38ff */
[----:B------:R-:W-:-:S13]  /*14c0*/  ISETP.GE.AND P1, PT, R11, R6, PT ;  /* 0x000000060b00720c */ /* 0x000fda0003f26270 */
[C---:B------:R-:W-:Y:S01]  /*14d0*/  @!P1 IMAD.WIDE R8, R11.reuse, 0x4, R2 ;  /* 0x000000040b089825 */ /* 0x040fe200078e0202 */
[----:B------:R-:W0:Y:S05]  /*14e0*/  @!P1 LDC R13, c[0x0][0x388] ;  /* 0x0000e200ff0d9b82 */ /* 0x000e2a0000000800 */
[----:B------:R-:W0:Y:S01]  /*14f0*/  @!P1 LDG.E R8, desc[UR6][R8.64] ;  /* 0x0000000608089981 */ /* 0x000e22000c1e1900 */
[C---:B------:R-:W-:Y:S01]  /*1500*/  IADD3 R17, PT, PT, R11.reuse, 0x80, RZ ;  /* 0x000000800b117810 */ /* 0x040fe20007ffe0ff */
[----:B------:R-:W-:-:S03]  /*1510*/  @!P1 IMAD.WIDE R10, R11, 0x4, R4 ;  /* 0x000000040b0a9825 */ /* 0x000fc600078e0204 */
[----:B------:R-:W-:-:S13]  /*1520*/  ISETP.GE.AND P2, PT, R17, R6, PT ;  /* 0x000000061100720c */ /* 0x000fda0003f46270 */
[----:B------:R-:W1:Y:S01]  /*1530*/  @!P2 LDC R19, c[0x0][0x388] ;  /* 0x0000e200ff13ab82 */ /* 0x000e620000000800 */
[----:B0-----:R-:W-:-:S04]  /*1540*/  @!P1 FADD R12, R8, -R13 ;  /* 0x8000000d080c9221 */ /* 0x001fc80000000000 */
[----:B------:R-:W-:Y:S01]  /*1550*/  @!P1 FMUL R15, R12, R12 ;  /* 0x0000000c0c0f9220 */ /* 0x000fe20000400000 */
[----:B------:R-:W-:-:S04]  /*1560*/  @!P2 IMAD.WIDE R12, R17, 0x4, R2 ;  /* 0x00000004110ca825 */ /* 0x000fc800078e0202 */
[----:B------:R2:W-:Y:S04]  /*1570*/  @!P1 STG.E desc[UR6][R10.64], R15 ;  /* 0x0000000f0a009986 */ /* 0x0005e8000c101906 */
[----:B------:R-:W1:Y:S01]  /*1580*/  @!P2 LDG.E R12, desc[UR6][R12.64] ;  /* 0x000000060c0ca981 */ /* 0x000e62000c1e1900 */
[----:B------:R-:W-:Y:S01]  /*1590*/  @!P2 IMAD.WIDE R8, R17, 0x4, R4 ;  /* 0x000000041108a825 */ /* 0x000fe200078e0204 */
[----:B------:R-:W-:-:S03]  /*15a0*/  IADD3 R7, PT, PT, R7, 0x2, RZ ;  /* 0x0000000207077810 */ /* 0x000fc60007ffe0ff */
[----:B-1----:R-:W-:-:S04]  /*15b0*/  @!P2 FADD R14, R12, -R19 ;  /* 0x800000130c0ea221 */ /* 0x002fc80000000000 */
[----:B------:R-:W-:-:S05]  /*15c0*/  @!P2 FMUL R17, R14, R14 ;  /* 0x0000000e0e11a220 */ /* 0x000fca0000400000 */
[----:B------:R2:W-:Y:S02]  /*15d0*/  @!P2 STG.E desc[UR6][R8.64], R17 ;  /* 0x000000110800a986 */ /* 0x0005e4000c101906 */
.L_x_386:
        /* <DEDUP_REMOVED lines=12> */
.L_x_387:
        /* <DEDUP_REMOVED lines=14> */
.L_x_402:


//--------------------- .text._ZN3cub18CUB_300001_SM_10006detail8for_each13static_kernelINS2_12policy_hub_t12policy_500_tEmN6thrust24THRUST_300001_SM_1000_NS8cuda_cub20__uninitialized_fill7functorINS7_10device_ptrIfEEfEEEEvT0_T1_ --------------------------
	.section	.text._ZN3cub18CUB_300001_SM_10006detail8for_each13static_kernelINS2_12policy_hub_t12policy_500_tEmN6thrust24THRUST_300001_SM_1000_NS8cuda_cub20__uninitialized_fill7functorINS7_10device_ptrIfEEfEEEEvT0_T1_,"ax",@progbits
	.align	128
        .global         _ZN3cub18CUB_300001_SM_10006detail8for_each13static_kernelINS2_12policy_hub_t12policy_500_tEmN6thrust24THRUST_300001_SM_1000_NS8cuda_cub20__uninitialized_fill7functorINS7_10device_ptrIfEEfEEEEvT0_T1_
        .type           _ZN3cub18CUB_300001_SM_10006detail8for_each13static_kernelINS2_12policy_hub_t12policy_500_tEmN6thrust24THRUST_300001_SM_1000_NS8cuda_cub20__uninitialized_fill7functorINS7_10device_ptrIfEEfEEEEvT0_T1_,@function
        .size           _ZN3cub18CUB_300001_SM_10006detail8for_each13static_kernelINS2_12policy_hub_t12policy_500_tEmN6thrust24THRUST_300001_SM_1000_NS8cuda_cub20__uninitialized_fill7functorINS7_10device_ptrIfEEfEEEEvT0_T1_,(.L_x_403 - _ZN3cub18CUB_300001_SM_10006detail8for_each13static_kernelINS2_12policy_hub_t12policy_500_tEmN6thrust24THRUST_300001_SM_1000_NS8cuda_cub20__uninitialized_fill7functorINS7_10device_ptrIfEEfEEEEvT0_T1_)
        .other          _ZN3cub18CUB_300001_SM_10006detail8for_each13static_kernelINS2_12policy_hub_t12policy_500_tEmN6thrust24THRUST_300001_SM_1000_NS8cuda_cub20__uninitialized_fill7functorINS7_10device_ptrIfEEfEEEEvT0_T1_,@"STO_CUDA_ENTRY STV_DEFAULT"
_ZN3cub18CUB_300001_SM_10006detail8for_each13static_kernelINS2_12policy_hub_t12policy_500_tEmN6thrust24THRUST_300001_SM_1000_NS8cuda_cub20__uninitialized_fill7functorINS7_10device_ptrIfEEfEEEEvT0_T1_:
.text._ZN3cub18CUB_300001_SM_10006detail8for_each13static_kernelINS2_12policy_hub_t12policy_500_tEmN6thrust24THRUST_300001_SM_1000_NS8cuda_cub20__uninitialized_fill7functorINS7_10device_ptrIfEEfEEEEvT0_T1_:
[----:B------:R-:W-:Y:S08]  /*0000*/  LDC R1, c[0x0][0x37c] ;  /* 0x0000df00ff017b82 */ /* 0x000ff00000000800 */
[----:B------:R-:W0:Y:S01]  /*0010*/  S2UR UR4, SR_CTAID.X ;  /* 0x00000000000479c3 */ /* 0x000e220000002500 */
[----:B------:R-:W1:Y:S01]  /*0020*/  LDCU.64 UR6, c[0x0][0x380] ;  /* 0x00007000ff0677ac */ /* 0x000e620008000a00 */
[----:B------:R-:W2:Y:S01]  /*0030*/  LDCU.64 UR8, c[0x0][0x358] ;  /* 0x00006b00ff0877ac */ /* 0x000ea20008000a00 */
[----:B0-----:R-:W-:-:S04]  /*0040*/  UIMAD.WIDE.U32 UR4, UR4, 0x200, URZ ;  /* 0x00000200040478a5 */ /* 0x001fc8000f8e00ff */
[----:B-1----:R-:W-:-:S04]  /*0050*/  UIADD3 UR6, UP0, UPT, -UR4, UR6, URZ ;  /* 0x0000000604067290 */ /* 0x002fc8000ff1e1ff */
[----:B------:R-:W-:Y:S02]  /*0060*/  UIADD3.X UR7, UPT, UPT, ~UR5, UR7, URZ, UP0, !UPT ;  /* 0x0000000705077290 */ /* 0x000fe400087fe5ff */
[----:B------:R-:W-:-:S04]  /*0070*/  UISETP.GE.U32.AND UP0, UPT, UR6, 0x200, UPT ;  /* 0x000002000600788c */ /* 0x000fc8000bf06070 */
[----:B------:R-:W-:-:S09]  /*0080*/  UISETP.GE.U32.AND.EX UP0, UPT, UR7, URZ, UPT, UP0 ;  /* 0x000000ff0700728c */ /* 0x000fd2000bf06100 */
[----:B--2---:R-:W-:Y:S05]  /*0090*/  BRA.U !UP0, `(.L_x_388) ;  /* 0x0000000108287547 */ /* 0x004fea000b800000 */
[----:B------:R-:W0:Y:S01]  /*00a0*/  S2R R0, SR_TID.X ;  /* 0x0000000000007919 */ /* 0x000e220000002100 */
[----:B------:R-:W1:Y:S01]  /*00b0*/  LDCU.64 UR6, c[0x0][0x388] ;  /* 0x00007100ff0677ac */ /* 0x000e620008000a00 */
[----:B------:R-:W2:Y:S01]  /*00c0*/  LDC R5, c[0x0][0x390] ;  /* 0x0000e400ff057b82 */ /* 0x000ea20000000800 */
[----:B0-----:R-:W-:-:S05]  /*00d0*/  IADD3 R0, P0, PT, R0, UR4, RZ ;  /* 0x0000000400007c10 */ /* 0x001fca000ff1e0ff */
[----:B------:R-:W-:Y:S01]  /*00e0*/  IMAD.X R3, RZ, RZ, UR5, P0 ;  /* 0x00000005ff037e24 */ /* 0x000fe200080e06ff */
[----:B-1----:R-:W-:-:S04]  /*00f0*/  LEA R2, P0, R0, UR6, 0x2 ;  /* 0x0000000600027c11 */ /* 0x002fc8000f8010ff */
[----:B------:R-:W-:-:S05]  /*0100*/  LEA.HI.X R3, R0, UR7, R3, 0x2, P0 ;  /* 0x0000000700037c11 */ /* 0x000fca00080f1403 */
[----:B--2---:R-:W-:Y:S04]  /*0110*/  STG.E desc[UR8][R2.64], R5 ;  /* 0x0000000502007986 */ /* 0x004fe8000c101908 */
[----:B------:R-:W-:Y:S01]  /*0120*/  STG.E desc[UR8][R2.64+0x400], R5 ;  /* 0x0004000502007986 */ /* 0x000fe2000c101908 */
[----:B------:R-:W-:Y:S05]  /*0130*/  EXIT ;  /* 0x000000000000794d */ /* 0x000fea0003800000 */
.L_x_388:
[----:B------:R-:W0:Y:S01]  /*0140*/  S2R R0, SR_TID.X ;  /* 0x0000000000007919 */ /* 0x000e220000002100 */
[----:B------:R-:W-:Y:S01]  /*0150*/  IMAD.U32 R2, RZ, RZ, UR7 ;  /* 0x00000007ff027e24 */ /* 0x000fe2000f8e00ff */
[----:B------:R-:W1:Y:S01]  /*0160*/  LDCU.64 UR10, c[0x0][0x388] ;  /* 0x00007100ff0a77ac */ /* 0x000e620008000a00 */
[----:B------:R-:W-:Y:S01]  /*0170*/  IMAD.U32 R4, RZ, RZ, UR7 ;  /* 0x00000007ff047e24 */ /* 0x000fe2000f8e00ff */
[----:B0-----:R-:W-:-:S04]  /*0180*/  ISETP.LT.U32.AND P0, PT, R0, UR6, PT ;  /* 0x0000000600007c0c */ /* 0x001fc8000bf01070 */
[----:B------:R-:W-:Y:S01]  /*0190*/  ISETP.GT.U32.AND.EX P0, PT, R2, RZ, PT, P0 ;  /* 0x000000ff0200720c */ /* 0x000fe20003f04100 */
[C---:B------:R-:W-:Y:S01]  /*01a0*/  VIADD R2, R0.reuse, 0x100 ;  /* 0x0000010000027836 */ /* 0x040fe20000000000 */
[----:B------:R-:W-:-:S04]  /*01b0*/  IADD3 R0, P2, PT, R0, UR4, RZ ;  /* 0x0000000400007c10 */ /* 0x000fc8000ff5e0ff */
[----:B------:R-:W-:Y:S01]  /*01c0*/  ISETP.LT.U32.AND P1, PT, R2, UR6, PT ;  /* 0x0000000602007c0c */ /* 0x000fe2000bf21070 */
[----:B------:R-:W-:Y:S01]  /*01d0*/  IMAD.X R3, RZ, RZ, UR5, P2 ;  /* 0x00000005ff037e24 */ /* 0x000fe200090e06ff */
[----:B-1----:R-:W-:Y:S02]  /*01e0*/  LEA R2, P2, R0, UR10, 0x2 ;  /* 0x0000000a00027c11 */ /* 0x002fe4000f8410ff */
[----:B------:R-:W-:Y:S02]  /*01f0*/  ISETP.GT.U32.AND.EX P1, PT, R4, RZ, PT, P1 ;  /* 0x000000ff0400720c */ /* 0x000fe40003f24110 */
[----:B------:R-:W-:Y:S01]  /*0200*/  LEA.HI.X R3, R0, UR11, R3, 0x2, P2 ;  /* 0x0000000b00037c11 */ /* 0x000fe200090f1403 */
[----:B------:R-:W0:Y:S04]  /*0210*/  @P0 LDC R5, c[0x0][0x390] ;  /* 0x0000e400ff050b82 */ /* 0x000e280000000800 */
[----:B0-----:R0:W-:Y:S06]  /*0220*/  @P0 STG.E desc[UR8][R2.64], R5 ;  /* 0x0000000502000986 */ /* 0x0011ec000c101908 */
[----:B------:R-:W-:Y:S05]  /*0230*/  @!P1 EXIT ;  /* 0x000000000000994d */ /* 0x000fea0003800000 */
[----:B0-----:R-:W0:Y:S02]  /*0240*/  LDC R5, c[0x0][0x390] ;  /* 0x0000e400ff057b82 */ /* 0x001e240000000800 */
[----:B0-----:R-:W-:Y:S01]  /*0250*/  STG.E desc[UR8][R2.64+0x400], R5 ;  /* 0x0004000502007986 */ /* 0x001fe2000c101908 */
[----:B------:R-:W-:Y:S05]  /*0260*/  EXIT ;  /* 0x000000000000794d */ /* 0x000fea0003800000 */
.L_x_389:
        /* <DEDUP_REMOVED lines=9> */
.L_x_403:


//--------------------- .text._ZN3cub18CUB_300001_SM_10006detail11EmptyKernelIvEEvv --------------------------
	.section	.text._ZN3cub18CUB_300001_SM_10006detail11EmptyKernelIvEEvv,"ax",@progbits
	.align	128
        .global         _ZN3cub18CUB_300001_SM_10006detail11EmptyKernelIvEEvv
        .type           _ZN3cub18CUB_300001_SM_10006detail11EmptyKernelIvEEvv,@function
        .size           _ZN3cub18CUB_300001_SM_10006detail11EmptyKernelIvEEvv,(.L_x_404 - _ZN3cub18CUB_300001_SM_10006detail11EmptyKernelIvEEvv)
        .other          _ZN3cub18CUB_300001_SM_10006detail11EmptyKernelIvEEvv,@"STO_CUDA_ENTRY STV_DEFAULT"
_ZN3cub18CUB_300001_SM_10006detail11EmptyKernelIvEEvv:
.text._ZN3cub18CUB_300001_SM_10006detail11EmptyKernelIvEEvv:
[----:B------:R-:W-:Y:S01]  /*0000*/  LDC R1, c[0x0][0x37c] ;  /* 0x0000df00ff017b82 */ /* 0x000fe20000000800 */
[----:B------:R-:W-:Y:S05]  /*0010*/  EXIT ;  /* 0x000000000000794d */ /* 0x000fea0003800000 */
.L_x_390:
        /* <DEDUP_REMOVED lines=14> */
.L_x_404:


//--------------------- .nv.shared._ZN3cub18CUB_300001_SM_10006detail6reduce18DeviceReduceKernelINS2_10policy_hubIfyN4cuda3std3__44plusIfEEE10Policy1000EN6thrust24THRUST_300001_SM_1000_NS6detail15normal_iteratorINSD_10device_ptrIfEEEEyS9_fNS7_10__identityEEEvT0_PT3_T1_NS0_13GridEvenShareISN_EET2_T4_ --------------------------
	.section	.nv.shared._ZN3cub18CUB_300001_SM_10006detail6reduce18DeviceReduceKernelINS2_10policy_hubIfyN4cuda3std3__44plusIfEEE10Policy1000EN6thrust24THRUST_300001_SM_1000_NS6detail15normal_iteratorINSD_10device_ptrIfEEEEyS9_fNS7_10__identityEEEvT0_PT3_T1_NS0_13GridEvenShareISN_EET2_T4_,"aw",@nobits
	.sectionflags	@""
	.align	4
.nv.shared._ZN3cub18CUB_300001_SM_10006detail6reduce18DeviceReduceKernelINS2_10policy_hubIfyN4cuda3std3__44plusIfEEE10Policy1000EN6thrust24THRUST_300001_SM_1000_NS6detail15normal_iteratorINSD_10device_ptrIfEEEEyS9_fNS7_10__identityEEEvT0_PT3_T1_NS0_13GridEvenShareISN_EET2_T4_:
	.zero		1068


//--------------------- .nv.shared.reserved.0     --------------------------
	.section	.nv.shared.reserved.0,"aw",@nobits
	.weak		__nv_reservedSMEM_offset_0_alias
	.size		__nv_reservedSMEM_offset_0_alias, 0, 64
	.other		__nv_reservedSMEM_offset_0_alias,@"STO_CUDA_RESERVED_SHARED STV_DEFAULT"
__nv_reservedSMEM_offset_0_alias:
	.zero		0
	.zero		64


//--------------------- .nv.global                --------------------------
	.section	.nv.global,"aw",@nobits
.nv.global:
	.type		_ZN34_INTERNAL_8684eb44_4_k_cu_94682b4d6thrust24THRUST_300001_SM_1000_NS3seqE,@object
	.size		_ZN34_INTERNAL_8684eb44_4_k_cu_94682b4d6thrust24THRUST_300001_SM_1000_NS3seqE,(_ZN34_INTERNAL_8684eb44_4_k_cu_94682b4d4cuda3std3__48in_placeE - _ZN34_INTERNAL_8684eb44_4_k_cu_94682b4d6thrust24THRUST_300001_SM_1000_NS3seqE)
_ZN34_INTERNAL_8684eb44_4_k_cu_94682b4d6thrust24THRUST_300001_SM_1000_NS3seqE:
	.zero		1
	.type		_ZN34_INTERNAL_8684eb44_4_k_cu_94682b4d4cuda3std3__48in_placeE,@object
	.size		_ZN34_INTERNAL_8684eb44_4_k_cu_94682b4d4cuda3std3__48in_placeE,(_ZN34_INTERNAL_8684eb44_4_k_cu_94682b4d4cuda3std6ranges3__45__cpo4sizeE - _ZN34_INTERNAL_8684eb44_4_k_cu_94682b4d4cuda3std3__48in_placeE)
_ZN34_INTERNAL_8684eb44_4_k_cu_94682b4d4cuda3std3__48in_placeE:
	.zero		1
	.type		_ZN34_INTERNAL_8684eb44_4_k_cu_94682b4d4cuda3std6ranges3__45__cpo4sizeE,@object
	.size		_ZN34_INTERNAL_8684eb44_4_k_cu_94682b4d4cuda3std6ranges3__45__cpo4sizeE,(_ZN34_INTERNAL_8684eb44_4_k_cu_94682b4d6thrust24THRUST_300001_SM_1000_NS12placeholders2_3E - _ZN34_INTERNAL_8684eb44_4_k_cu_94682b4d4cuda3std6ranges3__45__cpo4sizeE)
_ZN34_INTERNAL_8684eb44_4_k_cu_94682b4d4cuda3std6ranges3__45__cpo4sizeE:
	.zero		1
	.type		_ZN34_INTERNAL_8684eb44_4_k_cu_94682b4d6thrust24THRUST_300001_SM_1000_NS12placeholders2_3E,@object
	.size		_ZN34_INTERNAL_8684eb44_4_k_cu_94682b4d6thrust24THRUST_300001_SM_1000_NS12placeholders2_3E,(_ZN34_INTERNAL_8684eb44_4_k_cu_94682b4d4cuda3std3__45__cpo6cbeginE - _ZN34_INTERNAL_8684eb44_4_k_cu_94682b4d6thrust24THRUST_300001_SM_1000_NS12placeholders2_3E)
_ZN34_INTERNAL_8684eb44_4_k_cu_94682b4d6thrust24THRUST_300001_SM_1000_NS12placeholders2_3E:
	.zero		1
	.type		_ZN34_INTERNAL_8684eb44_4_k_cu_94682b4d4cuda3std3__45__cpo6cbeginE,@object
	.size		_ZN34_INTERNAL_8684eb44_4_k_cu_94682b4d4cuda3std3__45__cpo6cbeginE,(_ZN34_INTERNAL_8684eb44_4_k_cu_94682b4d4cuda3std6ranges3__45__cpo6cbeginE - _ZN34_INTERNAL_8684eb44_4_k_cu_94682b4d4cuda3std3__45__cpo6cbeginE)
_ZN34_INTERNAL_8684eb44_4_k_cu_94682b4d4cuda3std3__45__cpo6cbeginE:
	.zero		1
	.type		_ZN34_INTERNAL_8684eb44_4_k_cu_94682b4d4cuda3std6ranges3__45__cpo6cbeginE,@object
	.size		_ZN34_INTERNAL_8684eb44_4_k_cu_94682b4d4cuda3std6ranges3__45__cpo6cbeginE,(_ZN34_INTERNAL_8684eb44_4_k_cu_94682b4d6thrust24THRUST_300001_SM_1000_NS12placeholders2_7E - _ZN34_INTERNAL_8684eb44_4_k_cu_94682b4d4cuda3std6ranges3__45__cpo6cbeginE)
_ZN34_INTERNAL_8684eb44_4_k_cu_94682b4d4cuda3std6ranges3__45__cpo6cbeginE:
	.zero		1
	.type		_ZN34_INTERNAL_8684eb44_4_k_cu_94682b4d6thrust24THRUST_300001_SM_1000_NS12placeholders2_7E,@object
	.size		_ZN34_INTERNAL_8684eb44_4_k_cu_94682b4d6thrust24THRUST_300001_SM_1000_NS12placeholders2_7E,(_ZN34_INTERNAL_8684eb44_4_k_cu_94682b4d4cuda3std3__45__cpo7crbeginE - _ZN34_INTERNAL_8684eb44_4_k_cu_94682b4d6thrust24THRUST_300001_SM_1000_NS12placeholders2_7E)
_ZN34_INTERNAL_8684eb44_4_k_cu_94682b4d6thrust24THRUST_300001_SM_1000_NS12placeholders2_7E:
	.zero		1
	.type		_ZN34_INTERNAL_8684eb44_4_k_cu_94682b4d4cuda3std3__45__cpo7crbeginE,@object
	.size		_ZN34_INTERNAL_8684eb44_4_k_cu_94682b4d4cuda3std3__45__cpo7crbeginE,(_ZN34_INTERNAL_8684eb44_4_k_cu_94682b4d4cuda3std6ranges3__45__cpo4nextE - _ZN34_INTERNAL_8684eb44_4_k_cu_94682b4d4cuda3std3__45__cpo7crbeginE)
_ZN34_INTERNAL_8684eb44_4_k_cu_94682b4d4cuda3std3__45__cpo7crbeginE:
	.zero		1
	.type		_ZN34_INTERNAL_8684eb44_4_k_cu_94682b4d4cuda3std6ranges3__45__cpo4nextE,@object
	.size		_ZN34_INTERNAL_8684eb44_4_k_cu_94682b4d4cuda3std6ranges3__45__cpo4nextE,(_ZN34_INTERNAL_8684eb44_4_k_cu_94682b4d4cuda3std6ranges3__45__cpo4swapE - _ZN34_INTERNAL_8684eb44_4_k_cu_94682b4d4cuda3std6ranges3__45__cpo4nextE)
_ZN34_INTERNAL_8684eb44_4_k_cu_94682b4d4cuda3std6ranges3__45__cpo4nextE:
	.zero		1
	.type		_ZN34_INTERNAL_8684eb44_4_k_cu_94682b4d4cuda3std6ranges3__45__cpo4swapE,@object
	.size		_ZN34_INTERNAL_8684eb44_4_k_cu_94682b4d4cuda3std6ranges3__45__cpo4swapE,(_ZN34_INTERNAL_8684eb44_4_k_cu_94682b4d6thrust24THRUST_300001_SM_1000_NS8cuda_cub10par_nosyncE - _ZN34_INTERNAL_8684eb44_4_k_cu_94682b4d4cuda3std6ranges3__45__cpo4swapE)
_ZN34_INTERNAL_8684eb44_4_k_cu_94682b4d4cuda3std6ranges3__45__cpo4swapE:
	.zero		1
	.type		_ZN34_INTERNAL_8684eb44_4_k_cu_94682b4d6thrust24THRUST_300001_SM_1000_NS8cuda_cub10par_nosyncE,@object
	.size		_ZN34_INTERNAL_8684eb44_4_k_cu_94682b4d6thrust24THRUST_300001_SM_1000_NS8cuda_cub10par_nosyncE,(_ZN34_INTERNAL_8684eb44_4_k_cu_94682b4d6thrust24THRUST_300001_SM_1000_NS12placeholders2_9E - _ZN34_INTERNAL_8684eb44_4_k_cu_94682b4d6thrust24THRUST_300001_SM_1000_NS8cuda_cub10par_nosyncE)
_ZN34_INTERNAL_8684eb44_4_k_cu_94682b4d6thrust24THRUST_300001_SM_1000_NS8cuda_cub10par_nosyncE:
	.zero		1
	.type		_ZN34_INTERNAL_8684eb44_4_k_cu_94682b4d6thrust24THRUST_300001_SM_1000_NS12placeholders2_9E,@object
	.size		_ZN34_INTERNAL_8684eb44_4_k_cu_94682b4d6thrust24THRUST_300001_SM_1000_NS12placeholders2_9E,(_ZN34_INTERNAL_8684eb44_4_k_cu_94682b4d4cuda3std3__436_GLOBAL__N__8684eb44_4_k_cu_94682b4d6ignoreE - _ZN34_INTERNAL_8684eb44_4_k_cu_94682b4d6thrust24THRUST_300001_SM_1000_NS12placeholders2_9E)
_ZN34_INTERNAL_8684eb44_4_k_cu_94682b4d6thrust24THRUST_300001_SM_1000_NS12placeholders2_9E:
	.zero		1
	.type		_ZN34_INTERNAL_8684eb44_4_k_cu_94682b4d4cuda3std3__436_GLOBAL__N__8684eb44_4_k_cu_94682b4d6ignoreE,@object
	.size		_ZN34_INTERNAL_8684eb44_4_k_cu_94682b4d4cuda3std3__436_GLOBAL__N__8684eb44_4_k_cu_94682b4d6ignoreE,(_ZN34_INTERNAL_8684eb44_4_k_cu_94682b4d4cuda3std6ranges3__45__cpo4dataE - _ZN34_INTERNAL_8684eb44_4_k_cu_94682b4d4cuda3std3__436_GLOBAL__N__8684eb44_4_k_cu_94682b4d6ignoreE)
_ZN34_INTERNAL_8684eb44_4_k_cu_94682b4d4cuda3std3__436_GLOBAL__N__8684eb44_4_k_cu_94682b4d6ignoreE:
	.zero		1
	.type		_ZN34_INTERNAL_8684eb44_4_k_cu_94682b4d4cuda3std6ranges3__45__cpo4dataE,@object
	.size		_ZN34_INTERNAL_8684eb44_4_k_cu_94682b4d4cuda3std6ranges3__45__cpo4dataE,(_ZN34_INTERNAL_8684eb44_4_k_cu_94682b4d6thrust24THRUST_300001_SM_1000_NS12placeholders2_1E - _ZN34_INTERNAL_8684eb44_4_k_cu_94682b4d4cuda3std6ranges3__45__cpo4dataE)
_ZN34_INTERNAL_8684eb44_4_k_cu_94682b4d4cuda3std6ranges3__45__cpo4dataE:
	.zero		1
	.type		_ZN34_INTERNAL_8684eb44_4_k_cu_94682b4d6thrust24THRUST_300001_SM_1000_NS12placeholders2_1E,@object
	.size		_ZN34_INTERNAL_8684eb44_4_k_cu_94682b4d6thrust24THRUST_300001_SM_1000_NS12placeholders2_1E,(_ZN34_INTERNAL_8684eb44_4_k_cu_94682b4d4cuda3std3__45__cpo5beginE - _ZN34_INTERNAL_8684eb44_4_k_cu_94682b4d6thrust24THRUST_300001_SM_1000_NS12placeholders2_1E)
_ZN34_INTERNAL_8684eb44_4_k_cu_94682b4d6thrust24THRUST_300001_SM_1000_NS12placeholders2_1E:
	.zero		1
	.type		_ZN34_INTERNAL_8684eb44_4_k_cu_94682b4d4cuda3std3__45__cpo5beginE,@object
	.size		_ZN34_INTERNAL_8684eb44_4_k_cu_94682b4d4cuda3std3__45__cpo5beginE,(_ZN34_INTERNAL_8684eb44_4_k_cu_94682b4d4cuda3std6ranges3__45__cpo5beginE - _ZN34_INTERNAL_8684eb44_4_k_cu_94682b4d4cuda3std3__45__cpo5beginE)
_ZN34_INTERNAL_8684eb44_4_k_cu_94682b4d4cuda3std3__45__cpo5beginE:
	.zero		1
	.type		_ZN34_INTERNAL_8684eb44_4_k_cu_94682b4d4cuda3std6ranges3__45__cpo5beginE,@object
	.size		_ZN34_INTERNAL_8684eb44_4_k_cu_94682b4d4cuda3std6ranges3__45__cpo5beginE,(_ZN34_INTERNAL_8684eb44_4_k_cu_94682b4d6thrust24THRUST_300001_SM_1000_NS12placeholders2_5E - _ZN34_INTERNAL_8684eb44_4_k_cu_94682b4d4cuda3std6ranges3__45__cpo5beginE)
_ZN34_INTERNAL_8684eb44_4_k_cu_94682b4d4cuda3std6ranges3__45__cpo5beginE:
	.zero		1
	.type		_ZN34_INTERNAL_8684eb44_4_k_cu_94682b4d6thrust24THRUST_300001_SM_1000_NS12placeholders2_5E,@object
	.size		_ZN34_INTERNAL_8684eb44_4_k_cu_94682b4d6thrust24THRUST_300001_SM_1000_NS12placeholders2_5E,(_ZN34_INTERNAL_8684eb44_4_k_cu_94682b4d4cuda3std3__45__cpo6rbeginE - _ZN34_INTERNAL_8684eb44_4_k_cu_94682b4d6thrust24THRUST_300001_SM_1000_NS12placeholders2_5E)
_ZN34_INTERNAL_8684eb44_4_k_cu_94682b4d6thrust24THRUST_300001_SM_1000_NS12placeholders2_5E:
	.zero		1
	.type		_ZN34_INTERNAL_8684eb44_4_k_cu_94682b4d4cuda3std3__45__cpo6rbeginE,@object
	.size		_ZN34_INTERNAL_8684eb44_4_k_cu_94682b4d4cuda3std3__45__cpo6rbeginE,(_ZN34_INTERNAL_8684eb44_4_k_cu_94682b4d4cuda3std6ranges3__45__cpo7advanceE - _ZN34_INTERNAL_8684eb44_4_k_cu_94682b4d4cuda3std3__45__cpo6rbeginE)
_ZN34_INTERNAL_8684eb44_4_k_cu_94682b4d4cuda3std3__45__cpo6rbeginE:
	.zero		1
	.type		_ZN34_INTERNAL_8684eb44_4_k_cu_94682b4d4cuda3std6ranges3__45__cpo7advanceE,@object
	.size		_ZN34_INTERNAL_8684eb44_4_k_cu_94682b4d4cuda3std6ranges3__45__cpo7advanceE,(_ZN34_INTERNAL_8684eb44_4_k_cu_94682b4d4cuda3std3__47nulloptE - _ZN34_INTERNAL_8684eb44_4_k_cu_94682b4d4cuda3std6ranges3__45__cpo7advanceE)
_ZN34_INTERNAL_8684eb44_4_k_cu_94682b4d4cuda3std6ranges3__45__cpo7advanceE:
	.zero		1
	.type		_ZN34_INTERNAL_8684eb44_4_k_cu_94682b4d4cuda3std3__47nulloptE,@object
	.size		_ZN34_INTERNAL_8684eb44_4_k_cu_94682b4d4cuda3std3__47nulloptE,(_ZN34_INTERNAL_8684eb44_4_k_cu_94682b4d4cuda3std6ranges3__45__cpo8distanceE - _ZN34_INTERNAL_8684eb44_4_k_cu_94682b4d4cuda3std3__47nulloptE)
_ZN34_INTERNAL_8684eb44_4_k_cu_94682b4d4cuda3std3__47nulloptE:
	.zero		1
	.type		_ZN34_INTERNAL_8684eb44_4_k_cu_94682b4d4cuda3std6ranges3__45__cpo8distanceE,@object
	.size		_ZN34_INTERNAL_8684eb44_4_k_cu_94682b4d4cuda3std6ranges3__45__cpo8distanceE,(_ZN34_INTERNAL_8684eb44_4_k_cu_94682b4d6thrust24THRUST_300001_SM_1000_NS12placeholders3_10E - _ZN34_INTERNAL_8684eb44_4_k_cu_94682b4d4cuda3std6ranges3__45__cpo8distanceE)
_ZN34_INTERNAL_8684eb44_4_k_cu_94682b4d4cuda3std6ranges3__45__cpo8distanceE:
	.zero		1
	.type		_ZN34_INTERNAL_8684eb44_4_k_cu_94682b4d6thrust24THRUST_300001_SM_1000_NS12placeholders3_10E,@object
	.size		_ZN34_INTERNAL_8684eb44_4_k_cu_94682b4d6thrust24THRUST_300001_SM_1000_NS12placeholders3_10E,(_ZN34_INTERNAL_8684eb44_4_k_cu_94682b4d4cuda3std3__419piecewise_constructE - _ZN34_INTERNAL_8684eb44_4_k_cu_94682b4d6thrust24THRUST_300001_SM_1000_NS12placeholders3_10E)
_ZN34_INTERNAL_8684eb44_4_k_cu_94682b4d6thrust24THRUST_300001_SM_1000_NS12placeholders3_10E:
	.zero		1
	.type		_ZN34_INTERNAL_8684eb44_4_k_cu_94682b4d4cuda3std3__419piecewise_constructE,@object
	.size		_ZN34_INTERNAL_8684eb44_4_k_cu_94682b4d4cuda3std3__419piecewise_constructE,(_ZN34_INTERNAL_8684eb44_4_k_cu_94682b4d4cuda3std6ranges3__45__cpo5cdataE - _ZN34_INTERNAL_8684eb44_4_k_cu_94682b4d4cuda3std3__419piecewise_constructE)
_ZN34_INTERNAL_8684eb44_4_k_cu_94682b4d4cuda3std3__419piecewise_constructE:
	.zero		1
	.type		_ZN34_INTERNAL_8684eb44_4_k_cu_94682b4d4cuda3std6ranges3__45__cpo5cdataE,@object
	.size		_ZN34_INTERNAL_8684eb44_4_k_cu_94682b4d4cuda3std6ranges3__45__cpo5cdataE,(_ZN34_INTERNAL_8684eb44_4_k_cu_94682b4d6thrust24THRUST_300001_SM_1000_NS12placeholders2_2E - _ZN34_INTERNAL_8684eb44_4_k_cu_94682b4d4cuda3std6ranges3__45__cpo5cdataE)
_ZN34_INTERNAL_8684eb44_4_k_cu_94682b4d4cuda3std6ranges3__45__cpo5cdataE:
	.zero		1
	.type		_ZN34_INTERNAL_8684eb44_4_k_cu_94682b4d6thrust24THRUST_300001_SM_1000_NS12placeholders2_2E,@object
	.size		_ZN34_INTERNAL_8684eb44_4_k_cu_94682b4d6thrust24THRUST_300001_SM_1000_NS12placeholders2_2E,(_ZN34_INTERNAL_8684eb44_4_k_cu_94682b4d4cuda3std3__45__cpo3endE - _ZN34_INTERNAL_8684eb44_4_k_cu_94682b4d6thrust24THRUST_300001_SM_1000_NS12placeholders2_2E)
_ZN34_INTERNAL_8684eb44_4_k_cu_94682b4d6thrust24THRUST_300001_SM_1000_NS12placeholders2_2E:
	.zero		1
	.type		_ZN34_INTERNAL_8684eb44_4_k_cu_94682b4d4cuda3std3__45__cpo3endE,@object
	.size		_ZN34_INTERNAL_8684eb44_4_k_cu_94682b4d4cuda3std3__45__cpo3endE,(_ZN34_INTERNAL_8684eb44_4_k_cu_94682b4d4cuda3std6ranges3__45__cpo3endE - _ZN34_INTERNAL_8684eb44_4_k_cu_94682b4d4cuda3std3__45__cpo3endE)
_ZN34_INTERNAL_8684eb44_4_k_cu_94682b4d4cuda3std3__45__cpo3endE:
	.zero		1
	.type		_ZN34_INTERNAL_8684eb44_4_k_cu_94682b4d4cuda3std6ranges3__45__cpo3endE,@object
	.size		_ZN34_INTERNAL_8684eb44_4_k_cu_94682b4d4cuda3std6ranges3__45__cpo3endE,(_ZN34_INTERNAL_8684eb44_4_k_cu_94682b4d6thrust24THRUST_300001_SM_1000_NS12placeholders2_6E - _ZN34_INTERNAL_8684eb44_4_k_cu_94682b4d4cuda3std6ranges3__45__cpo3endE)
_ZN34_INTERNAL_8684eb44_4_k_cu_94682b4d4cuda3std6ranges3__45__cpo3endE:
	.zero		1
	.type		_ZN34_INTERNAL_8684eb44_4_k_cu_94682b4d6thrust24THRUST_300001_SM_1000_NS12placeholders2_6E,@object
	.size		_ZN34_INTERNAL_8684eb44_4_k_cu_94682b4d6thrust24THRUST_300001_SM_1000_NS12placeholders2_6E,(_ZN34_INTERNAL_8684eb44_4_k_cu_94682b4d4cuda3std3__45__cpo4rendE - _ZN34_INTERNAL_8684eb44_4_k_cu_94682b4d6thrust24THRUST_300001_SM_1000_NS12placeholders2_6E)
_ZN34_INTERNAL_8684eb44_4_k_cu_94682b4d6thrust24THRUST_300001_SM_1000_NS12placeholders2_6E:
	.zero		1
	.type		_ZN34_INTERNAL_8684eb44_4_k_cu_94682b4d4cuda3std3__45__cpo4rendE,@object
	.size		_ZN34_INTERNAL_8684eb44_4_k_cu_94682b4d4cuda3std3__45__cpo4rendE,(_ZN34_INTERNAL_8684eb44_4_k_cu_94682b4d4cuda3std6ranges3__45__cpo9iter_swapE - _ZN34_INTERNAL_8684eb44_4_k_cu_94682b4d4cuda3std3__45__cpo4rendE)
_ZN34_INTERNAL_8684eb44_4_k_cu_94682b4d4cuda3std3__45__cpo4rendE:
	.zero		1
	.type		_ZN34_INTERNAL_8684eb44_4_k_cu_94682b4d4cuda3std6ranges3__45__cpo9iter_swapE,@object
	.size		_ZN34_INTERNAL_8684eb44_4_k_cu_94682b4d4cuda3std6ranges3__45__cpo9iter_swapE,(_ZN34_INTERNAL_8684eb44_4_k_cu_94682b4d4cuda3std3__48unexpectE - _ZN34_INTERNAL_8684eb44_4_k_cu_94682b4d4cuda3std6ranges3__45__cpo9iter_swapE)
_ZN34_INTERNAL_8684eb44_4_k_cu_94682b4d4cuda3std6ranges3__45__cpo9iter_swapE:
	.zero		1
	.type		_ZN34_INTERNAL_8684eb44_4_k_cu_94682b4d4cuda3std3__48unexpectE,@object
	.size		_ZN34_INTERNAL_8684eb44_4_k_cu_94682b4d4cuda3std3__48unexpectE,(_ZN34_INTERNAL_8684eb44_4_k_cu_94682b4d6thrust24THRUST_300001_SM_1000_NS8cuda_cub3parE - _ZN34_INTERNAL_8684eb44_4_k_cu_94682b4d4cuda3std3__48unexpectE)
_ZN34_INTERNAL_8684eb44_4_k_cu_94682b4d4cuda3std3__48unexpectE:
	.zero		1
	.type		_ZN34_INTERNAL_8684eb44_4_k_cu_94682b4d6thrust24THRUST_300001_SM_1000_NS8cuda_cub3parE,@object
	.size		_ZN34_INTERNAL_8684eb44_4_k_cu_94682b4d6thrust24THRUST_300001_SM_1000_NS8cuda_cub3parE,(_ZN34_INTERNAL_8684eb44_4_k_cu_94682b4d6thrust24THRUST_300001_SM_1000_NS12placeholders2_4E - _ZN34_INTERNAL_8684eb44_4_k_cu_94682b4d6thrust24THRUST_300001_SM_1000_NS8cuda_cub3parE)
_ZN34_INTERNAL_8684eb44_4_k_cu_94682b4d6thrust24THRUST_300001_SM_1000_NS8cuda_cub3parE:
	.zero		1
	.type		_ZN34_INTERNAL_8684eb44_4_k_cu_94682b4d6thrust24THRUST_300001_SM_1000_NS12placeholders2_4E,@object
	.size		_ZN34_INTERNAL_8684eb44_4_k_cu_94682b4d6thrust24THRUST_300001_SM_1000_NS12placeholders2_4E,(_ZN34_INTERNAL_8684eb44_4_k_cu_94682b4d4cuda3std3__45__cpo4cendE - _ZN34_INTERNAL_8684eb44_4_k_cu_94682b4d6thrust24THRUST_300001_SM_1000_NS12placeholders2_4E)
_ZN34_INTERNAL_8684eb44_4_k_cu_94682b4d6thrust24THRUST_300001_SM_1000_NS12placeholders2_4E:
	.zero		1
	.type		_ZN34_INTERNAL_8684eb44_4_k_cu_94682b4d4cuda3std3__45__cpo4cendE,@object
	.size		_ZN34_INTERNAL_8684eb44_4_k_cu_94682b4d4cuda3std3__45__cpo4cendE,(_ZN34_INTERNAL_8684eb44_4_k_cu_94682b4d4cuda3std6ranges3__45__cpo4cendE - _ZN34_INTERNAL_8684eb44_4_k_cu_94682b4d4cuda3std3__45__cpo4cendE)
_ZN34_INTERNAL_8684eb44_4_k_cu_94682b4d4cuda3std3__45__cpo4cendE:
	.zero		1
	.type		_ZN34_INTERNAL_8684eb44_4_k_cu_94682b4d4cuda3std6ranges3__45__cpo4cendE,@object
	.size		_ZN34_INTERNAL_8684eb44_4_k_cu_94682b4d4cuda3std6ranges3__45__cpo4cendE,(_ZN34_INTERNAL_8684eb44_4_k_cu_94682b4d4cuda3std3__420unreachable_sentinelE - _ZN34_INTERNAL_8684eb44_4_k_cu_94682b4d4cuda3std6ranges3__45__cpo4cendE)
_ZN34_INTERNAL_8684eb44_4_k_cu_94682b4d4cuda3std6ranges3__45__cpo4cendE:
	.zero		1
	.type		_ZN34_INTERNAL_8684eb44_4_k_cu_94682b4d4cuda3std3__420unreachable_sentinelE,@object
	.size		_ZN34_INTERNAL_8684eb44_4_k_cu_94682b4d4cuda3std3__420unreachable_sentinelE,(_ZN34_INTERNAL_8684eb44_4_k_cu_94682b4d4cuda3std6ranges3__45__cpo5ssizeE - _ZN34_INTERNAL_8684eb44_4_k_cu_94682b4d4cuda3std3__420unreachable_sentinelE)
_ZN34_INTERNAL_8684eb44_4_k_cu_94682b4d4cuda3std3__420unreachable_sentinelE:
	.zero		1
	.type		_ZN34_INTERNAL_8684eb44_4_k_cu_94682b4d4cuda3std6ranges3__45__cpo5ssizeE,@object
	.size		_ZN34_INTERNAL_8684eb44_4_k_cu_94682b4d4cuda3std6ranges3__45__cpo5ssizeE,(_ZN34_INTERNAL_8684eb44_4_k_cu_94682b4d6thrust24THRUST_300001_SM_1000_NS12placeholders2_8E - _ZN34_INTERNAL_8684eb44_4_k_cu_94682b4d4cuda3std6ranges3__45__cpo5ssizeE)
_ZN34_INTERNAL_8684eb44_4_k_cu_94682b4d4cuda3std6ranges3__45__cpo5ssizeE:
	.zero		1
	.type		_ZN34_INTERNAL_8684eb44_4_k_cu_94682b4d6thrust24THRUST_300001_SM_1000_NS12placeholders2_8E,@object
	.size		_ZN34_INTERNAL_8684eb44_4_k_cu_94682b4d6thrust24THRUST_300001_SM_1000_NS12placeholders2_8E,(_ZN34_INTERNAL_8684eb44_4_k_cu_94682b4d4cuda3std3__45__cpo5crendE - _ZN34_INTERNAL_8684eb44_4_k_cu_94682b4d6thrust24THRUST_300001_SM_1000_NS12placeholders2_8E)
_ZN34_INTERNAL_8684eb44_4_k_cu_94682b4d6thrust24THRUST_300001_SM_1000_NS12placeholders2_8E:
	.zero		1
	.type		_ZN34_INTERNAL_8684eb44_4_k_cu_94682b4d4cuda3std3__45__cpo5crendE,@object
	.size		_ZN34_INTERNAL_8684eb44_4_k_cu_94682b4d4cuda3std3__45__cpo5crendE,(_ZN34_INTERNAL_8684eb44_4_k_cu_94682b4d4cuda3std6ranges3__45__cpo4prevE - _ZN34_INTERNAL_8684eb44_4_k_cu_94682b4d4cuda3std3__45__cpo5crendE)
_ZN34_INTERNAL_8684eb44_4_k_cu_94682b4d4cuda3std3__45__cpo5crendE:
	.zero		1
	.type		_ZN34_INTERNAL_8684eb44_4_k_cu_94682b4d4cuda3std6ranges3__45__cpo4prevE,@object
	.size		_ZN34_INTERNAL_8684eb44_4_k_cu_94682b4d4cuda3std6ranges3__45__cpo4prevE,(_ZN34_INTERNAL_8684eb44_4_k_cu_94682b4d4cuda3std6ranges3__45__cpo9iter_moveE - _ZN34_INTERNAL_8684eb44_4_k_cu_94682b4d4cuda3std6ranges3__45__cpo4prevE)
_ZN34_INTERNAL_8684eb44_4_k_cu_94682b4d4cuda3std6ranges3__45__cpo4prevE:
	.zero		1
	.type		_ZN34_INTERNAL_8684eb44_4_k_cu_94682b4d4cuda3std6ranges3__45__cpo9iter_moveE,@object
	.size		_ZN34_INTERNAL_8684eb44_4_k_cu_94682b4d4cuda3std6ranges3__45__cpo9iter_moveE,(_ZN34_INTERNAL_8684eb44_4_k_cu_94682b4d6thrust24THRUST_300001_SM_1000_NS6system6detail10sequential3seqE - _ZN34_INTERNAL_8684eb44_4_k_cu_94682b4d4cuda3std6ranges3__45__cpo9iter_moveE)
_ZN34_INTERNAL_8684eb44_4_k_cu_94682b4d4cuda3std6ranges3__45__cpo9iter_moveE:
	.zero		1
	.type		_ZN34_INTERNAL_8684eb44_4_k_cu_94682b4d6thrust24THRUST_300001_SM_1000_NS6system6detail10sequential3seqE,@object
	.size		_ZN34_INTERNAL_8684eb44_4_k_cu_94682b4d6thrust24THRUST_300001_SM_1000_NS6system6detail10sequential3seqE,(.L_31 - _ZN34_INTERNAL_8684eb44_4_k_cu_94682b4d6thrust24THRUST_300001_SM_1000_NS6system6detail10sequential3seqE)
_ZN34_INTERNAL_8684eb44_4_k_cu_94682b4d6thrust24THRUST_300001_SM_1000_NS6system6detail10sequential3seqE:
	.zero		1
.L_31:


//--------------------- .nv.shared._ZN3cub18CUB_300001_SM_10006detail6reduce28DeviceReduceSingleTileKernelINS2_10policy_hubIfyN4cuda3std3__44plusIfEEE10Policy1000EN6thrust24THRUST_300001_SM_1000_NS6detail15normal_iteratorINSD_10device_ptrIfEEEEPfyS9_ffNS7_10__identityEEEvT0_T1_T2_T3_T4_T6_ --------------------------
	.section	.nv.shared._ZN3cub18CUB_300001_SM_10006detail6reduce28DeviceReduceSingleTileKernelINS2_10policy_hubIfyN4cuda3std3__44plusIfEEE10Policy1000EN6thrust24THRUST_300001_SM_1000_NS6detail15normal_iteratorINSD_10device_ptrIfEEEEPfyS9_ffNS7_10__identityEEEvT0_T1_T2_T3_T4_T6_,"aw",@nobits
	.sectionflags	@""
	.align	4
.nv.shared._ZN3cub18CUB_300001_SM_10006detail6reduce28DeviceReduceSingleTileKernelINS2_10policy_hubIfyN4cuda3std3__44plusIfEEE10Policy1000EN6thrust24THRUST_300001_SM_1000_NS6detail15normal_iteratorINSD_10device_ptrIfEEEEPfyS9_ffNS7_10__identityEEEvT0_T1_T2_T3_T4_T6_:
	.zero		1068


//--------------------- .nv.shared._ZN3cub18CUB_300001_SM_10006detail6reduce18DeviceReduceKernelINS2_10policy_hubIfjN4cuda3std3__44plusIfEEE10Policy1000EN6thrust24THRUST_300001_SM_1000_NS6detail15normal_iteratorINSD_10device_ptrIfEEEEjS9_fNS7_10__identityEEEvT0_PT3_T1_NS0_13GridEvenShareISN_EET2_T4_ --------------------------
	.section	.nv.shared._ZN3cub18CUB_300001_SM_10006detail6reduce18DeviceReduceKernelINS2_10policy_hubIfjN4cuda3std3__44plusIfEEE10Policy1000EN6thrust24THRUST_300001_SM_1000_NS6detail15normal_iteratorINSD_10device_ptrIfEEEEjS9_fNS7_10__identityEEEvT0_PT3_T1_NS0_13GridEvenShareISN_EET2_T4_,"aw",@nobits
	.sectionflags	@""
	.align	4
.nv.shared._ZN3cub18CUB_300001_SM_10006detail6reduce18DeviceReduceKernelINS2_10policy_hubIfjN4cuda3std3__44plusIfEEE10Policy1000EN6thrust24THRUST_300001_SM_1000_NS6detail15normal_iteratorINSD_10device_ptrIfEEEEjS9_fNS7_10__identityEEEvT0_PT3_T1_NS0_13GridEvenShareISN_EET2_T4_:
	.zero		1108


//--------------------- .nv.shared._ZN3cub18CUB_300001_SM_10006detail6reduce28DeviceReduceSingleTileKernelINS2_10policy_hubIfjN4cuda3std3__44plusIfEEE10Policy1000EN6thrust24THRUST_300001_SM_1000_NS6detail15normal_iteratorINSD_10device_ptrIfEEEEPfjS9_ffNS7_10__identityEEEvT0_T1_T2_T3_T4_T6_ --------------------------
	.section	.nv.shared._ZN3cub18CUB_300001_SM_10006detail6reduce28DeviceReduceSingleTileKernelINS2_10policy_hubIfjN4cuda3std3__44plusIfEEE10Policy1000EN6thrust24THRUST_300001_SM_1000_NS6detail15normal_iteratorINSD_10device_ptrIfEEEEPfjS9_ffNS7_10__identityEEEvT0_T1_T2_T3_T4_T6_,"aw",@nobits
	.sectionflags	@""
	.align	4
.nv.shared._ZN3cub18CUB_300001_SM_10006detail6reduce28DeviceReduceSingleTileKernelINS2_10policy_hubIfjN4cuda3std3__44plusIfEEE10Policy1000EN6thrust24THRUST_300001_SM_1000_NS6detail15normal_iteratorINSD_10device_ptrIfEEEEPfjS9_ffNS7_10__identityEEEvT0_T1_T2_T3_T4_T6_:
	.zero		1108


//--------------------- .nv.shared._ZN3cub18CUB_300001_SM_10006detail6reduce28DeviceReduceSingleTileKernelINS2_10policy_hubIfyN4cuda3std3__44plusIfEEE10Policy1000EPfSC_iS9_ffNS7_10__identityEEEvT0_T1_T2_T3_T4_T6_ --------------------------
	.section	.nv.shared._ZN3cub18CUB_300001_SM_10006detail6reduce28DeviceReduceSingleTileKernelINS2_10policy_hubIfyN4cuda3std3__44plusIfEEE10Policy1000EPfSC_iS9_ffNS7_10__identityEEEvT0_T1_T2_T3_T4_T6_,"aw",@nobits
	.sectionflags	@""
	.align	4
.nv.shared._ZN3cub18CUB_300001_SM_10006detail6reduce28DeviceReduceSingleTileKernelINS2_10policy_hubIfyN4cuda3std3__44plusIfEEE10Policy1000EPfSC_iS9_ffNS7_10__identityEEEvT0_T1_T2_T3_T4_T6_:
	.zero		1068


//--------------------- .nv.shared._ZN3cub18CUB_300001_SM_10006detail6reduce18DeviceReduceKernelINS2_10policy_hubIfyN4cuda3std3__44plusIfEEE10Policy1000EN6thrust24THRUST_300001_SM_1000_NS6detail15normal_iteratorINSD_10device_ptrIKfEEEEyS9_f11variance_opEEvT0_PT3_T1_NS0_13GridEvenShareISO_EET2_T4_ --------------------------
	.section	.nv.shared._ZN3cub18CUB_300001_SM_10006detail6reduce18DeviceReduceKernelINS2_10policy_hubIfyN4cuda3std3__44plusIfEEE10Policy1000EN6thrust24THRUST_300001_SM_1000_NS6detail15normal_iteratorINSD_10device_ptrIKfEEEEyS9_f11variance_opEEvT0_PT3_T1_NS0_13GridEvenShareISO_EET2_T4_,"aw",@nobits
	.sectionflags	@""
	.align	4
.nv.shared._ZN3cub18CUB_300001_SM_10006detail6reduce18DeviceReduceKernelINS2_10policy_hubIfyN4cuda3std3__44plusIfEEE10Policy1000EN6thrust24THRUST_300001_SM_1000_NS6detail15normal_iteratorINSD_10device_ptrIKfEEEEyS9_f11variance_opEEvT0_PT3_T1_NS0_13GridEvenShareISO_EET2_T4_:
	.zero		1068


//--------------------- .nv.shared._ZN3cub18CUB_300001_SM_10006detail6reduce28DeviceReduceSingleTileKernelINS2_10policy_hubIfyN4cuda3std3__44plusIfEEE10Policy1000EN6thrust24THRUST_300001_SM_1000_NS6detail15normal_iteratorINSD_10device_ptrIKfEEEEPfyS9_ff11variance_opEEvT0_T1_T2_T3_T4_T6_ --------------------------
	.section	.nv.shared._ZN3cub18CUB_300001_SM_10006detail6reduce28DeviceReduceSingleTileKernelINS2_10policy_hubIfyN4cuda3std3__44plusIfEEE10Policy1000EN6thrust24THRUST_300001_SM_1000_NS6detail15normal_iteratorINSD_10device_ptrIKfEEEEPfyS9_ff11variance_opEEvT0_T1_T2_T3_T4_T6_,"aw",@nobits
	.sectionflags	@""
	.align	4
.nv.shared._ZN3cub18CUB_300001_SM_10006detail6reduce28DeviceReduceSingleTileKernelINS2_10policy_hubIfyN4cuda3std3__44plusIfEEE10Policy1000EN6thrust24THRUST_300001_SM_1000_NS6detail15normal_iteratorINSD_10device_ptrIKfEEEEPfyS9_ff11variance_opEEvT0_T1_T2_T3_T4_T6_:
	.zero		1068


//--------------------- .nv.shared._ZN3cub18CUB_300001_SM_10006detail6reduce28DeviceReduceSingleTileKernelINS2_10policy_hubIfjN4cuda3std3__44plusIfEEE10Policy1000EPfSC_iS9_ffNS7_10__identityEEEvT0_T1_T2_T3_T4_T6_ --------------------------
	.section	.nv.shared._ZN3cub18CUB_300001_SM_10006detail6reduce28DeviceReduceSingleTileKernelINS2_10policy_hubIfjN4cuda3std3__44plusIfEEE10Policy1000EPfSC_iS9_ffNS7_10__identityEEEvT0_T1_T2_T3_T4_T6_,"aw",@nobits
	.sectionflags	@""
	.align	4
.nv.shared._ZN3cub18CUB_300001_SM_10006detail6reduce28DeviceReduceSingleTileKernelINS2_10policy_hubIfjN4cuda3std3__44plusIfEEE10Policy1000EPfSC_iS9_ffNS7_10__identityEEEvT0_T1_T2_T3_T4_T6_:
	.zero		1108


//--------------------- .nv.shared._ZN3cub18CUB_300001_SM_10006detail6reduce18DeviceReduceKernelINS2_10policy_hubIfjN4cuda3std3__44plusIfEEE10Policy1000EN6thrust24THRUST_300001_SM_1000_NS6detail15normal_iteratorINSD_10device_ptrIKfEEEEjS9_f11variance_opEEvT0_PT3_T1_NS0_13GridEvenShareISO_EET2_T4_ --------------------------
	.section	.nv.shared._ZN3cub18CUB_300001_SM_10006detail6reduce18DeviceReduceKernelINS2_10policy_hubIfjN4cuda3std3__44plusIfEEE10Policy1000EN6thrust24THRUST_300001_SM_1000_NS6detail15normal_iteratorINSD_10device_ptrIKfEEEEjS9_f11variance_opEEvT0_PT3_T1_NS0_13GridEvenShareISO_EET2_T4_,"aw",@nobits
	.sectionflags	@""
	.align	4
.nv.shared._ZN3cub18CUB_300001_SM_10006detail6reduce18DeviceReduceKernelINS2_10policy_hubIfjN4cuda3std3__44plusIfEEE10Policy1000EN6thrust24THRUST_300001_SM_1000_NS6detail15normal_iteratorINSD_10device_ptrIKfEEEEjS9_f11variance_opEEvT0_PT3_T1_NS0_13GridEvenShareISO_EET2_T4_:
	.zero		1108


//--------------------- .nv.shared._ZN3cub18CUB_300001_SM_10006detail6reduce28DeviceReduceSingleTileKernelINS2_10policy_hubIfjN4cuda3std3__44plusIfEEE10Policy1000EN6thrust24THRUST_300001_SM_1000_NS6detail15normal_iteratorINSD_10device_ptrIKfEEEEPfjS9_ff11variance_opEEvT0_T1_T2_T3_T4_T6_ --------------------------
	.section	.nv.shared._ZN3cub18CUB_300001_SM_10006detail6reduce28DeviceReduceSingleTileKernelINS2_10policy_hubIfjN4cuda3std3__44plusIfEEE10Policy1000EN6thrust24THRUST_300001_SM_1000_NS6detail15normal_iteratorINSD_10device_ptrIKfEEEEPfjS9_ff11variance_opEEvT0_T1_T2_T3_T4_T6_,"aw",@nobits
	.sectionflags	@""
	.align	4
.nv.shared._ZN3cub18CUB_300001_SM_10006detail6reduce28DeviceReduceSingleTileKernelINS2_10policy_hubIfjN4cuda3std3__44plusIfEEE10Policy1000EN6thrust24THRUST_300001_SM_1000_NS6detail15normal_iteratorINSD_10device_ptrIKfEEEEPfjS9_ff11variance_opEEvT0_T1_T2_T3_T4_T6_:
	.zero		1108


//--------------------- .nv.constant0._ZN3cub18CUB_300001_SM_10006detail6reduce18DeviceReduceKernelINS2_10policy_hubIfyN4cuda3std3__44plusIfEEE10Policy1000EN6thrust24THRUST_300001_SM_1000_NS6detail15normal_iteratorINSD_10device_ptrIfEEEEyS9_fNS7_10__identityEEEvT0_PT3_T1_NS0_13GridEvenShareISN_EET2_T4_ --------------------------
	.section	.nv.constant0._ZN3cub18CUB_300001_SM_10006detail6reduce18DeviceReduceKernelINS2_10policy_hubIfyN4cuda3std3__44plusIfEEE10Policy1000EN6thrust24THRUST_300001_SM_1000_NS6detail15normal_iteratorINSD_10device_ptrIfEEEEyS9_fNS7_10__identityEEEvT0_PT3_T1_NS0_13GridEvenShareISN_EET2_T4_,"a",@progbits
	.sectionflags	@""
	.align	4
.nv.constant0._ZN3cub18CUB_300001_SM_10006detail6reduce18DeviceReduceKernelINS2_10policy_hubIfyN4cuda3std3__44plusIfEEE10Policy1000EN6thrust24THRUST_300001_SM_1000_NS6detail15normal_iteratorINSD_10device_ptrIfEEEEyS9_fNS7_10__identityEEEvT0_PT3_T1_NS0_13GridEvenShareISN_EET2_T4_:
	.zero		994


//--------------------- .nv.constant0._ZN3cub18CUB_300001_SM_10006detail6reduce28DeviceReduceSingleTileKernelINS2_10policy_hubIfyN4cuda3std3__44plusIfEEE10Policy1000EN6thrust24THRUST_300001_SM_1000_NS6detail15normal_iteratorINSD_10device_ptrIfEEEEPfyS9_ffNS7_10__identityEEEvT0_T1_T2_T3_T4_T6_ --------------------------
	.section	.nv.constant0._ZN3cub18CUB_300001_SM_10006detail6reduce28DeviceReduceSingleTileKernelINS2_10policy_hubIfyN4cuda3std3__44plusIfEEE10Policy1000EN6thrust24THRUST_300001_SM_1000_NS6detail15normal_iteratorINSD_10device_ptrIfEEEEPfyS9_ffNS7_10__identityEEEvT0_T1_T2_T3_T4_T6_,"a",@progbits
	.sectionflags	@""
	.align	4
.nv.constant0._ZN3cub18CUB_300001_SM_10006detail6reduce28DeviceReduceSingleTileKernelINS2_10policy_hubIfyN4cuda3std3__44plusIfEEE10Policy1000EN6thrust24THRUST_300001_SM_1000_NS6detail15normal_iteratorINSD_10device_ptrIfEEEEPfyS9_ffNS7_10__identityEEEvT0_T1_T2_T3_T4_T6_:
	.zero		929


//--------------------- .nv.constant0._ZN3cub18CUB_300001_SM_10006detail6reduce18DeviceReduceKernelINS2_10policy_hubIfjN4cuda3std3__44plusIfEEE10Policy1000EN6thrust24THRUST_300001_SM_1000_NS6detail15normal_iteratorINSD_10device_ptrIfEEEEjS9_fNS7_10__identityEEEvT0_PT3_T1_NS0_13GridEvenShareISN_EET2_T4_ --------------------------
	.section	.nv.constant0._ZN3cub18CUB_300001_SM_10006detail6reduce18DeviceReduceKernelINS2_10policy_hubIfjN4cuda3std3__44plusIfEEE10Policy1000EN6thrust24THRUST_300001_SM_1000_NS6detail15normal_iteratorINSD_10device_ptrIfEEEEjS9_fNS7_10__identityEEEvT0_PT3_T1_NS0_13GridEvenShareISN_EET2_T4_,"a",@progbits
	.sectionflags	@""
	.align	4
.nv.constant0._ZN3cub18CUB_300001_SM_10006detail6reduce18DeviceReduceKernelINS2_10policy_hubIfjN4cuda3std3__44plusIfEEE10Policy1000EN6thrust24THRUST_300001_SM_1000_NS6detail15normal_iteratorINSD_10device_ptrIfEEEEjS9_fNS7_10__identityEEEvT0_PT3_T1_NS0_13GridEvenShareISN_EET2_T4_:
	.zero		958


//--------------------- .nv.constant0._ZN3cub18CUB_300001_SM_10006detail6reduce28DeviceReduceSingleTileKernelINS2_10policy_hubIfjN4cuda3std3__44plusIfEEE10Policy1000EN6thrust24THRUST_300001_SM_1000_NS6detail15normal_iteratorINSD_10device_ptrIfEEEEPfjS9_ffNS7_10__identityEEEvT0_T1_T2_T3_T4_T6_ --------------------------
	.section	.nv.constant0._ZN3cub18CUB_300001_SM_10006detail6reduce28DeviceReduceSingleTileKernelINS2_10policy_hubIfjN4cuda3std3__44plusIfEEE10Policy1000EN6thrust24THRUST_300001_SM_1000_NS6detail15normal_iteratorINSD_10device_ptrIfEEEEPfjS9_ffNS7_10__identityEEEvT0_T1_T2_T3_T4_T6_,"a",@progbits
	.sectionflags	@""
	.align	4
.nv.constant0._ZN3cub18CUB_300001_SM_10006detail6reduce28DeviceReduceSingleTileKernelINS2_10policy_hubIfjN4cuda3std3__44plusIfEEE10Policy1000EN6thrust24THRUST_300001_SM_1000_NS6detail15normal_iteratorINSD_10device_ptrIfEEEEPfjS9_ffNS7_10__identityEEEvT0_T1_T2_T3_T4_T6_:
	.zero		925


//--------------------- .nv.constant0._ZN3cub18CUB_300001_SM_10006detail6reduce28DeviceReduceSingleTileKernelINS2_10policy_hubIfyN4cuda3std3__44plusIfEEE10Policy1000EPfSC_iS9_ffNS7_10__identityEEEvT0_T1_T2_T3_T4_T6_ --------------------------
	.section	.nv.constant0._ZN3cub18CUB_300001_SM_10006detail6reduce28DeviceReduceSingleTileKernelINS2_10policy_hubIfyN4cuda3std3__44plusIfEEE10Policy1000EPfSC_iS9_ffNS7_10__identityEEEvT0_T1_T2_T3_T4_T6_,"a",@progbits
	.sectionflags	@""
	.align	4
.nv.constant0._ZN3cub18CUB_300001_SM_10006detail6reduce28DeviceReduceSingleTileKernelINS2_10policy_hubIfyN4cuda3std3__44plusIfEEE10Policy1000EPfSC_iS9_ffNS7_10__identityEEEvT0_T1_T2_T3_T4_T6_:
	.zero		925


//--------------------- .nv.constant0._ZN3cub18CUB_300001_SM_10006detail6reduce18DeviceReduceKernelINS2_10policy_hubIfyN4cuda3std3__44plusIfEEE10Policy1000EN6thrust24THRUST_300001_SM_1000_NS6detail15normal_iteratorINSD_10device_ptrIKfEEEEyS9_f11variance_opEEvT0_PT3_T1_NS0_13GridEvenShareISO_EET2_T4_ --------------------------
	.section	.nv.constant0._ZN3cub18CUB_300001_SM_10006detail6reduce18DeviceReduceKernelINS2_10policy_hubIfyN4cuda3std3__44plusIfEEE10Policy1000EN6thrust24THRUST_300001_SM_1000_NS6detail15normal_iteratorINSD_10device_ptrIKfEEEEyS9_f11variance_opEEvT0_PT3_T1_NS0_13GridEvenShareISO_EET2_T4_,"a",@progbits
	.sectionflags	@""
	.align	4
.nv.constant0._ZN3cub18CUB_300001_SM_10006detail6reduce18DeviceReduceKernelINS2_10policy_hubIfyN4cuda3std3__44plusIfEEE10Policy1000EN6thrust24THRUST_300001_SM_1000_NS6detail15normal_iteratorINSD_10device_ptrIKfEEEEyS9_f11variance_opEEvT0_PT3_T1_NS0_13GridEvenShareISO_EET2_T4_:
	.zero		1000


//--------------------- .nv.constant0._ZN3cub18CUB_300001_SM_10006detail6reduce28DeviceReduceSingleTileKernelINS2_10policy_hubIfyN4cuda3std3__44plusIfEEE10Policy1000EN6thrust24THRUST_300001_SM_1000_NS6detail15normal_iteratorINSD_10device_ptrIKfEEEEPfyS9_ff11variance_opEEvT0_T1_T2_T3_T4_T6_ --------------------------
	.section	.nv.constant0._ZN3cub18CUB_300001_SM_10006detail6reduce28DeviceReduceSingleTileKernelINS2_10policy_hubIfyN4cuda3std3__44plusIfEEE10Policy1000EN6thrust24THRUST_300001_SM_1000_NS6detail15normal_iteratorINSD_10device_ptrIKfEEEEPfyS9_ff11variance_opEEvT0_T1_T2_T3_T4_T6_,"a",@progbits
	.sectionflags	@""
	.align	4
.nv.constant0._ZN3cub18CUB_300001_SM_10006detail6reduce28DeviceReduceSingleTileKernelINS2_10policy_hubIfyN4cuda3std3__44plusIfEEE10Policy1000EN6thrust24THRUST_300001_SM_1000_NS6detail15normal_iteratorINSD_10device_ptrIKfEEEEPfyS9_ff11variance_opEEvT0_T1_T2_T3_T4_T6_:
	.zero		932


//--------------------- .nv.constant0._ZN3cub18CUB_300001_SM_10006detail6reduce28DeviceReduceSingleTileKernelINS2_10policy_hubIfjN4cuda3std3__44plusIfEEE10Policy1000EPfSC_iS9_ffNS7_10__identityEEEvT0_T1_T2_T3_T4_T6_ --------------------------
	.section	.nv.constant0._ZN3cub18CUB_300001_SM_10006detail6reduce28DeviceReduceSingleTileKernelINS2_10policy_hubIfjN4cuda3std3__44plusIfEEE10Policy1000EPfSC_iS9_ffNS7_10__identityEEEvT0_T1_T2_T3_T4_T6_,"a",@progbits
	.sectionflags	@""
	.align	4
.nv.constant0._ZN3cub18CUB_300001_SM_10006detail6reduce28DeviceReduceSingleTileKernelINS2_10policy_hubIfjN4cuda3std3__44plusIfEEE10Policy1000EPfSC_iS9_ffNS7_10__identityEEEvT0_T1_T2_T3_T4_T6_:
	.zero		925


//--------------------- .nv.constant0._ZN3cub18CUB_300001_SM_10006detail6reduce18DeviceReduceKernelINS2_10policy_hubIfjN4cuda3std3__44plusIfEEE10Policy1000EN6thrust24THRUST_300001_SM_1000_NS6detail15normal_iteratorINSD_10device_ptrIKfEEEEjS9_f11variance_opEEvT0_PT3_T1_NS0_13GridEvenShareISO_EET2_T4_ --------------------------
	.section	.nv.constant0._ZN3cub18CUB_300001_SM_10006detail6reduce18DeviceReduceKernelINS2_10policy_hubIfjN4cuda3std3__44plusIfEEE10Policy1000EN6thrust24THRUST_300001_SM_1000_NS6detail15normal_iteratorINSD_10device_ptrIKfEEEEjS9_f11variance_opEEvT0_PT3_T1_NS0_13GridEvenShareISO_EET2_T4_,"a",@progbits
	.sectionflags	@""
	.align	4
.nv.constant0._ZN3cub18CUB_300001_SM_10006detail6reduce18DeviceReduceKernelINS2_10policy_hubIfjN4cuda3std3__44plusIfEEE10Policy1000EN6thrust24THRUST_300001_SM_1000_NS6detail15normal_iteratorINSD_10device_ptrIKfEEEEjS9_f11variance_opEEvT0_PT3_T1_NS0_13GridEvenShareISO_EET2_T4_:
	.zero		964


//--------------------- .nv.constant0._ZN3cub18CUB_300001_SM_10006detail6reduce28DeviceReduceSingleTileKernelINS2_10policy_hubIfjN4cuda3std3__44plusIfEEE10Policy1000EN6thrust24THRUST_300001_SM_1000_NS6detail15normal_iteratorINSD_10device_ptrIKfEEEEPfjS9_ff11variance_opEEvT0_T1_T2_T3_T4_T6_ --------------------------
	.section	.nv.constant0._ZN3cub18CUB_300001_SM_10006detail6reduce28DeviceReduceSingleTileKernelINS2_10policy_hubIfjN4cuda3std3__44plusIfEEE10Policy1000EN6thrust24THRUST_300001_SM_1000_NS6detail15normal_iteratorINSD_10device_ptrIKfEEEEPfjS9_ff11variance_opEEvT0_T1_T2_T3_T4_T6_,"a",@progbits
	.sectionflags	@""
	.align	4
.nv.constant0._ZN3cub18CUB_300001_SM_10006detail6reduce28DeviceReduceSingleTileKernelINS2_10policy_hubIfjN4cuda3std3__44plusIfEEE10Policy1000EN6thrust24THRUST_300001_SM_1000_NS6detail15normal_iteratorINSD_10device_ptrIKfEEEEPfjS9_ff11variance_opEEvT0_T1_T2_T3_T4_T6_:
	.zero		928


//--------------------- .nv.constant0._ZN3cub18CUB_300001_SM_10006detail9transform16transform_kernelINS2_10policy_hubILb1EN4cuda3std3__45tupleIJN6thrust24THRUST_300001_SM_1000_NS6detail15normal_iteratorINSA_10device_ptrIKfEEEEEEEE10policy1000El11variance_opNSC_INSD_IfEEEEJPSE_EEEvT0_iT1_T2_DpNS2_10kernel_argIT3_EE --------------------------
	.section	.nv.constant0._ZN3cub18CUB_300001_SM_10006detail9transform16transform_kernelINS2_10policy_hubILb1EN4cuda3std3__45tupleIJN6thrust24THRUST_300001_SM_1000_NS6detail15normal_iteratorINSA_10device_ptrIKfEEEEEEEE10policy1000El11variance_opNSC_INSD_IfEEEEJPSE_EEEvT0_iT1_T2_DpNS2_10kernel_argIT3_EE,"a",@progbits
	.sectionflags	@""
	.align	4
.nv.constant0._ZN3cub18CUB_300001_SM_10006detail9transform16transform_kernelINS2_10policy_hubILb1EN4cuda3std3__45tupleIJN6thrust24THRUST_300001_SM_1000_NS6detail15normal_iteratorINSA_10device_ptrIKfEEEEEEEE10policy1000El11variance_opNSC_INSD_IfEEEEJPSE_EEEvT0_iT1_T2_DpNS2_10kernel_argIT3_EE:
	.zero		936


//--------------------- .nv.constant0._ZN3cub18CUB_300001_SM_10006detail9transform16transform_kernelINS2_10policy_hubILb1EN4cuda3std3__45tupleIJN6thrust24THRUST_300001_SM_1000_NS6detail15normal_iteratorINSA_10device_ptrIKfEEEEEEEE10policy1000Ei11variance_opNSC_INSD_IfEEEEJPSE_EEEvT0_iT1_T2_DpNS2_10kernel_argIT3_EE --------------------------
	.section	.nv.constant0._ZN3cub18CUB_300001_SM_10006detail9transform16transform_kernelINS2_10policy_hubILb1EN4cuda3std3__45tupleIJN6thrust24THRUST_300001_SM_1000_NS6detail15normal_iteratorINSA_10device_ptrIKfEEEEEEEE10policy1000Ei11variance_opNSC_INSD_IfEEEEJPSE_EEEvT0_iT1_T2_DpNS2_10kernel_argIT3_EE,"a",@progbits
	.sectionflags	@""
	.align	4
.nv.constant0._ZN3cub18CUB_300001_SM_10006detail9transform16transform_kernelINS2_10policy_hubILb1EN4cuda3std3__45tupleIJN6thrust24THRUST_300001_SM_1000_NS6detail15normal_iteratorINSA_10device_ptrIKfEEEEEEEE10policy1000Ei11variance_opNSC_INSD_IfEEEEJPSE_EEEvT0_iT1_T2_DpNS2_10kernel_argIT3_EE:
	.zero		936


//--------------------- .nv.constant0._ZN3cub18CUB_300001_SM_10006detail8for_each13static_kernelINS2_12policy_hub_t12policy_500_tEmN6thrust24THRUST_300001_SM_1000_NS8cuda_cub20__uninitialized_fill7functorINS7_10device_ptrIfEEfEEEEvT0_T1_ --------------------------
	.section	.nv.constant0._ZN3cub18CUB_300001_SM_10006detail8for_each13static_kernelINS2_12policy_hub_t12policy_500_tEmN6thrust24THRUST_300001_SM_1000_NS8cuda_cub20__uninitialized_fill7functorINS7_10device_ptrIfEEfEEEEvT0_T1_,"a",@progbits
	.sectionflags	@""
	.align	4
.nv.constant0._ZN3cub18CUB_300001_SM_10006detail8for_each13static_kernelINS2_12policy_hub_t12policy_500_tEmN6thrust24THRUST_300001_SM_1000_NS8cuda_cub20__uninitialized_fill7functorINS7_10device_ptrIfEEfEEEEvT0_T1_:
	.zero		920


//--------------------- .nv.constant0._ZN3cub18CUB_300001_SM_10006detail11EmptyKernelIvEEvv --------------------------
	.section	.nv.constant0._ZN3cub18CUB_300001_SM_10006detail11EmptyKernelIvEEvv,"a",@progbits
	.sectionflags	@""
	.align	4
.nv.constant0._ZN3cub18CUB_300001_SM_10006detail11EmptyKernelIvEEvv:
	.zero		896


//--------------------- SYMBOLS --------------------------

	.type		.nv.reservedSmem.offset0,@object
	.size		.nv.reservedSmem.offset0,0x4
	.type		.nv.reservedSmem.cap,@object
	.size		.nv.reservedSmem.cap,0x4
